def matmul_kernel(
    a_ptr,
    b_ptr,
    c_ptr,
    M,
    N,
    K,
    stride_am,
    stride_ak,
    stride_bk,
    stride_bn,
    stride_cm,
    stride_cn,
    BLOCK_M: tl.constexpr,
    BLOCK_N: tl.constexpr,
    BLOCK_K: tl.constexpr,
    GROUP_M: tl.constexpr,
):
    pid = tl.program_id(axis=0)
    num_pid_m = tl.cdiv(M, BLOCK_M)
    num_pid_n = tl.cdiv(N, BLOCK_N)
    num_pid_in_group = GROUP_M * num_pid_n
    group_id = pid // num_pid_in_group
    first_pid_m = group_id * GROUP_M
    group_size_m = min(num_pid_m - first_pid_m, GROUP_M)
    pid_m = first_pid_m + ((pid % num_pid_in_group) % group_size_m)
    pid_n = (pid % num_pid_in_group) // group_size_m

    offs_am = (pid_m * BLOCK_M + tl.arange(0, BLOCK_M)) % M
    offs_bn = (pid_n * BLOCK_N + tl.arange(0, BLOCK_N)) % N
    offs_k = tl.arange(0, BLOCK_K)
    a_ptrs = a_ptr + offs_am[:, None] * stride_am + offs_k[None, :] * stride_ak
    b_ptrs = b_ptr + offs_k[:, None] * stride_bk + offs_bn[None, :] * stride_bn

    acc = tl.zeros((BLOCK_M, BLOCK_N), dtype=tl.float32)
    for kk in range(0, tl.cdiv(K, BLOCK_K)):
        a = tl.load(a_ptrs, mask=offs_k[None, :] < K - kk * BLOCK_K, other=0.0)
        b = tl.load(b_ptrs, mask=offs_k[:, None] < K - kk * BLOCK_K, other=0.0)
        acc = tl.dot(a, b, acc)
        a_ptrs += BLOCK_K * stride_ak
        b_ptrs += BLOCK_K * stride_bk

    c = acc.to(c_ptr.dtype.element_ty)
    offs_cm = pid_m * BLOCK_M + tl.arange(0, BLOCK_M)
    offs_cn = pid_n * BLOCK_N + tl.arange(0, BLOCK_N)
    c_ptrs = c_ptr + offs_cm[:, None] * stride_cm + offs_cn[None, :] * stride_cn
    mask = (offs_cm[:, None] < M) & (offs_cn[None, :] < N)
    tl.store(c_ptrs, c, mask=mask)

# config = {"BLOCK_K": 128, "BLOCK_M": 128, "BLOCK_N": 64, "GROUP_M": 8, "arch": "sm_90", "dtype": "fp32", "num_ctas": 2, "num_stages": 3, "num_warps": 4}
# arch = sm_90


// ===== COMPILED SASS (sm_90a) =====

	.target	sm_90a

	.elftype	@"ET_EXEC"


//--------------------- .note.nv.tkinfo           --------------------------
	.section	.note.nv.tkinfo,"",@"SHT_NOTE"
	.sectionflags	@"SHF_NOTE_NV_TKINFO"
	.tkinfo
        /*0018*/ 	.word	0x00000002
        /*0030*/ 	.string	""
        /*0030*/ 	.string	"ptxas"
        /*0030*/ 	.string	"Cuda compilation tools, release 13.0, V13.0.88"
        /*0030*/ 	.string	"Build cuda_13.0.r13.0/compiler.36424714_0"
        /*0030*/ 	.string	"-v  -suppress-debug-info  -lineinfo  -arch sm_90a "



//--------------------- .note.nv.cuinfo           --------------------------
	.section	.note.nv.cuinfo,"",@"SHT_NOTE"
	.sectionflags	@"SHF_NOTE_NV_CUINFO"
        /*0018*/ 	.short	0x0002
        /*001a*/ 	.short	0x005a
        /*001c*/ 	.short	0x0082
	.zero		2


//--------------------- .nv.info                  --------------------------
	.section	.nv.info,"",@"SHT_CUDA_INFO"
	.align	4


	//----- nvinfo : EIATTR_REGCOUNT
	.align		4
        /*0000*/ 	.byte	0x04, 0x2f
        /*0002*/ 	.short	(.L_1 - .L_0)
	.align		4
.L_0:
        /*0004*/ 	.word	index@(matmul_kernel)
        /*0008*/ 	.word	0x000000ff


	//----- nvinfo : EIATTR_FRAME_SIZE
	.align		4
.L_1:
        /*000c*/ 	.byte	0x04, 0x11
        /*000e*/ 	.short	(.L_3 - .L_2)
	.align		4
.L_2:
        /*0010*/ 	.word	index@(matmul_kernel)
        /*0014*/ 	.word	0x00000260


	//----- nvinfo : EIATTR_MIN_STACK_SIZE
	.align		4
.L_3:
        /*0018*/ 	.byte	0x04, 0x12
        /*001a*/ 	.short	(.L_5 - .L_4)
	.align		4
.L_4:
        /*001c*/ 	.word	index@(matmul_kernel)
        /*0020*/ 	.word	0x00000260
.L_5:


//--------------------- .nv.compat                --------------------------
	.section	.nv.compat,"",@"SHT_CUDA_COMPAT_INFO"
	.align	4
        /*0000*/ 	.byte	0x02, 0x09, 0x01, 0x00, 0x02, 0x02, 0x04, 0x00, 0x02, 0x05, 0x05, 0x00, 0x03, 0x07, 0x01, 0x01
        /*0010*/ 	.byte	0x02, 0x03, 0x00, 0x00, 0x02, 0x06, 0x01, 0x00, 0x04, 0x0b, 0x08, 0x00, 0x00, 0x00, 0x00, 0x00
        /*0020*/ 	.byte	0x00, 0x00, 0x00, 0x00


//--------------------- .nv.info.matmul_kernel    --------------------------
	.section	.nv.info.matmul_kernel,"",@"SHT_CUDA_INFO"
	.sectionflags	@""
	.align	4


	//----- nvinfo : EIATTR_CUDA_API_VERSION
	.align		4
        /*0000*/ 	.byte	0x04, 0x37
        /*0002*/ 	.short	(.L_7 - .L_6)
.L_6:
        /*0004*/ 	.word	0x00000082


	//----- nvinfo : EIATTR_KPARAM_INFO
	.align		4
.L_7:
        /*0008*/ 	.byte	0x04, 0x17
        /*000a*/ 	.short	(.L_9 - .L_8)
.L_8:
        /*000c*/ 	.word	0x00000000
        /*0010*/ 	.short	0x000d
        /*0012*/ 	.short	0x0048
        /*0014*/ 	.byte	0x00, 0xf4, 0x21, 0x00


	//----- nvinfo : EIATTR_KPARAM_INFO
	.align		4
.L_9:
        /*0018*/ 	.byte	0x04, 0x17
        /*001a*/ 	.short	(.L_11 - .L_10)
.L_10:
        /*001c*/ 	.word	0x00000000
        /*0020*/ 	.short	0x000c
        /*0022*/ 	.short	0x0040
        /*0024*/ 	.byte	0x00, 0xf4, 0x21, 0x00


	//----- nvinfo : EIATTR_KPARAM_INFO
	.align		4
.L_11:
        /*0028*/ 	.byte	0x04, 0x17
        /*002a*/ 	.short	(.L_13 - .L_12)
.L_12:
        /*002c*/ 	.word	0x00000000
        /*0030*/ 	.short	0x000b
        /*0032*/ 	.short	0x0038
        /*0034*/ 	.byte	0x00, 0xf0, 0x11, 0x00


	//----- nvinfo : EIATTR_KPARAM_INFO
	.align		4
.L_13:
        /*0038*/ 	.byte	0x04, 0x17
        /*003a*/ 	.short	(.L_15 - .L_14)
.L_14:
        /*003c*/ 	.word	0x00000000
        /*0040*/ 	.short	0x000a
        /*0042*/ 	.short	0x0034
        /*0044*/ 	.byte	0x00, 0xf0, 0x11, 0x00


	//----- nvinfo : EIATTR_KPARAM_INFO
	.align		4
.L_15:
        /*0048*/ 	.byte	0x04, 0x17
        /*004a*/ 	.short	(.L_17 - .L_16)
.L_16:
        /*004c*/ 	.word	0x00000000
        /*0050*/ 	.short	0x0009
        /*0052*/ 	.short	0x0030
        /*0054*/ 	.byte	0x00, 0xf0, 0x11, 0x00


	//----- nvinfo : EIATTR_KPARAM_INFO
	.align		4
.L_17:
        /*0058*/ 	.byte	0x04, 0x17
        /*005a*/ 	.short	(.L_19 - .L_18)
.L_18:
        /*005c*/ 	.word	0x00000000
        /*0060*/ 	.short	0x0008
        /*0062*/ 	.short	0x002c
        /*0064*/ 	.byte	0x00, 0xf0, 0x11, 0x00


	//----- nvinfo : EIATTR_KPARAM_INFO
	.align		4
.L_19:
        /*0068*/ 	.byte	0x04, 0x17
        /*006a*/ 	.short	(.L_21 - .L_20)
.L_20:
        /*006c*/ 	.word	0x00000000
        /*0070*/ 	.short	0x0007
        /*0072*/ 	.short	0x0028
        /*0074*/ 	.byte	0x00, 0xf0, 0x11, 0x00


	//----- nvinfo : EIATTR_KPARAM_INFO
	.align		4
.L_21:
        /*0078*/ 	.byte	0x04, 0x17
        /*007a*/ 	.short	(.L_23 - .L_22)
.L_22:
        /*007c*/ 	.word	0x00000000
        /*0080*/ 	.short	0x0006
        /*0082*/ 	.short	0x0024
        /*0084*/ 	.byte	0x00, 0xf0, 0x11, 0x00


	//----- nvinfo : EIATTR_KPARAM_INFO
	.align		4
.L_23:
        /*0088*/ 	.byte	0x04, 0x17
        /*008a*/ 	.short	(.L_25 - .L_24)
.L_24:
        /*008c*/ 	.word	0x00000000
        /*0090*/ 	.short	0x0005
        /*0092*/ 	.short	0x0020
        /*0094*/ 	.byte	0x00, 0xf0, 0x11, 0x00


	//----- nvinfo : EIATTR_KPARAM_INFO
	.align		4
.L_25:
        /*0098*/ 	.byte	0x04, 0x17
        /*009a*/ 	.short	(.L_27 - .L_26)
.L_26:
        /*009c*/ 	.word	0x00000000
        /*00a0*/ 	.short	0x0004
        /*00a2*/ 	.short	0x001c
        /*00a4*/ 	.byte	0x00, 0xf0, 0x11, 0x00


	//----- nvinfo : EIATTR_KPARAM_INFO
	.align		4
.L_27:
        /*00a8*/ 	.byte	0x04, 0x17
        /*00aa*/ 	.short	(.L_29 - .L_28)
.L_28:
        /*00ac*/ 	.word	0x00000000
        /*00b0*/ 	.short	0x0003
        /*00b2*/ 	.short	0x0018
        /*00b4*/ 	.byte	0x00, 0xf0, 0x11, 0x00


	//----- nvinfo : EIATTR_KPARAM_INFO
	.align		4
.L_29:
        /*00b8*/ 	.byte	0x04, 0x17
        /*00ba*/ 	.short	(.L_31 - .L_30)
.L_30:
        /*00bc*/ 	.word	0x00000000
        /*00c0*/ 	.short	0x0002
        /*00c2*/ 	.short	0x0010
        /*00c4*/ 	.byte	0x00, 0xf4, 0x21, 0x00


	//----- nvinfo : EIATTR_KPARAM_INFO
	.align		4
.L_31:
        /*00c8*/ 	.byte	0x04, 0x17
        /*00ca*/ 	.short	(.L_33 - .L_32)
.L_32:
        /*00cc*/ 	.word	0x00000000
        /*00d0*/ 	.short	0x0001
        /*00d2*/ 	.short	0x0008
        /*00d4*/ 	.byte	0x00, 0xf4, 0x21, 0x00


	//----- nvinfo : EIATTR_KPARAM_INFO
	.align		4
.L_33:
        /*00d8*/ 	.byte	0x04, 0x17
        /*00da*/ 	.short	(.L_35 - .L_34)
.L_34:
        /*00dc*/ 	.word	0x00000000
        /*00e0*/ 	.short	0x0000
        /*00e2*/ 	.short	0x0000
        /*00e4*/ 	.byte	0x00, 0xf4, 0x21, 0x00


	//----- nvinfo : EIATTR_EXPLICIT_CLUSTER
	.align		4
.L_35:
        /*00e8*/ 	.byte	0x01, 0x3e
	.zero		2


	//----- nvinfo : EIATTR_CTA_PER_CLUSTER
	.align		4
        /*00ec*/ 	.byte	0x04, 0x3d
        /*00ee*/ 	.short	(.L_37 - .L_36)
.L_36:
        /*00f0*/ 	.word	0x00000002
        /*00f4*/ 	.word	0x00000001
        /*00f8*/ 	.word	0x00000001


	//----- nvinfo : EIATTR_SPARSE_MMA_MASK
	.align		4
.L_37:
        /*00fc*/ 	.byte	0x03, 0x50
        /*00fe*/ 	.short	0x0000


	//----- nvinfo : EIATTR_MAXREG_COUNT
	.align		4
        /*0100*/ 	.byte	0x03, 0x1b
        /*0102*/ 	.short	0x00ff


	//----- nvinfo : EIATTR_NUM_BARRIERS
	.align		4
        /*0104*/ 	.byte	0x02, 0x4c
        /*0106*/ 	.byte	0x01
	.zero		1


	//----- nvinfo : EIATTR_ANNOTATIONS
	.align		4
        /*0108*/ 	.byte	0x04, 0x55
        /*010a*/ 	.short	(.L_39 - .L_38)


	//   ....[0]....
.L_38:
        /*010c*/ 	.word	0x00000001
        /*0110*/ 	.byte	0xc0, 0x31, 0x00, 0x00, 0x01, 0x00, 0x00, 0x00, 0x60, 0x35, 0x00, 0x00, 0x01, 0x00, 0x00, 0x00
        /* <DEDUP_REMOVED lines=118> */
        /*0880*/ 	.byte	0xa0, 0x01, 0x01, 0x00


	//----- nvinfo : EIATTR_MERCURY_ISA_VERSION
	.align		4
.L_39:
        /*0884*/ 	.byte	0x03, 0x5f
        /*0886*/ 	.short	0x0101


	//----- nvinfo : EIATTR_EXIT_INSTR_OFFSETS
	.align		4
        /*0888*/ 	.byte	0x04, 0x1c
        /*088a*/ 	.short	(.L_41 - .L_40)


	//   ....[0]....
.L_40:
        /*088c*/ 	.word	0x000110e0


	//   ....[1]....
        /*0890*/ 	.word	0x00011100


	//----- nvinfo : EIATTR_REQNTID
	.align		4
.L_41:
        /*0894*/ 	.byte	0x04, 0x10
        /*0896*/ 	.short	(.L_43 - .L_42)
.L_42:
        /*0898*/ 	.word	0x00000080
        /*089c*/ 	.word	0x00000001
        /*08a0*/ 	.word	0x00000001


	//----- nvinfo : EIATTR_CBANK_PARAM_SIZE
	.align		4
.L_43:
        /*08a4*/ 	.byte	0x03, 0x19
        /*08a6*/ 	.short	0x0050


	//----- nvinfo : EIATTR_PARAM_CBANK
	.align		4
        /*08a8*/ 	.byte	0x04, 0x0a
        /*08aa*/ 	.short	(.L_45 - .L_44)
	.align		4
.L_44:
        /*08ac*/ 	.word	index@(.nv.constant0.matmul_kernel)
        /*08b0*/ 	.short	0x0210
        /*08b2*/ 	.short	0x0050


	//----- nvinfo : EIATTR_SW_WAR
	.align		4
.L_45:
        /*08b4*/ 	.byte	0x04, 0x36
        /*08b6*/ 	.short	(.L_47 - .L_46)
.L_46:
        /*08b8*/ 	.word	0x00000008
.L_47:


//--------------------- .nv.callgraph             --------------------------
	.section	.nv.callgraph,"",@"SHT_CUDA_CALLGRAPH"
	.align	4
	.sectionentsize	8
	.align		4
        /*0000*/ 	.word	0x00000000
	.align		4
        /*0004*/ 	.word	0xffffffff
	.align		4
        /*0008*/ 	.word	0x00000000
	.align		4
        /*000c*/ 	.word	0xfffffffe
	.align		4
        /*0010*/ 	.word	0x00000000
	.align		4
        /*0014*/ 	.word	0xfffffffd
	.align		4
        /*0018*/ 	.word	0x00000000
	.align		4
        /*001c*/ 	.word	0xfffffffc


//--------------------- .text.matmul_kernel       --------------------------
	.section	.text.matmul_kernel,"ax",@progbits
	.align	128
        .global         matmul_kernel
        .type           matmul_kernel,@function
        .size           matmul_kernel,(.L_x_3 - matmul_kernel)
        .other          matmul_kernel,@"STO_CUDA_ENTRY STV_DEFAULT"
matmul_kernel:
.text.matmul_kernel:
[----:B------:R-:W1:Y:S08]  /*0000*/  LDC R1, c[0x0][0x28] ;  /* 0x00000a00ff017b82 */ /* 0x000e700000000800 */
[----:B------:R-:W2:Y:S01]  /*0010*/  LDC.64 R138, c[0x0][0x228] ;  /* 0x00008a00ff8a7b82 */ /* 0x000ea20000000a00 */
[----:B------:R-:W3:Y:S01]  /*0020*/  S2R R100, SR_TID.X ;  /* 0x0000000000647919 */ /* 0x000ee20000002100 */
[----:B-1----:R-:W-:Y:S01]  /*0030*/  VIADD R1, R1, 0xfffffda0 ;  /* 0xfffffda001017836 */ /* 0x002fe20000000000 */
[----:B------:R-:W-:Y:S01]  /*0040*/  ULDC.64 UR22, c[0x0][0x210] ;  /* 0x0000840000167ab9 */ /* 0x000fe20000000a00 */
[----:B------:R-:W-:Y:S01]  /*0050*/  ULDC.64 UR16, c[0x0][0x208] ;  /* 0x0000820000107ab9 */ /* 0x000fe20000000a00 */
[----:B------:R-:W-:Y:S01]  /*0060*/  ULDC UR7, c[0x0][0x230] ;  /* 0x00008c0000077ab9 */ /* 0x000fe20000000800 */
[----:B------:R-:W-:Y:S01]  /*0070*/  ULDC.64 UR20, c[0x0][0x218] ;  /* 0x0000860000147ab9 */ /* 0x000fe20000000a00 */
[----:B------:R-:W-:Y:S01]  /*0080*/  ULDC UR11, c[0x0][0x230] ;  /* 0x00008c00000b7ab9 */ /* 0x000fe20000000800 */
[----:B------:R-:W1:Y:S08]  /*0090*/  S2UR UR4, SR_CTAID.X ;  /* 0x00000000000479c3 */ /* 0x000e700000002500 */
[----:B------:R-:W4:Y:S01]  /*00a0*/  LDC.64 R136, c[0x0][0x238] ;  /* 0x00008e00ff887b82 */ /* 0x000f220000000a00 */
[----:B--2---:R-:W-:Y:S01]  /*00b0*/  VIADD R0, R139, 0x3f ;  /* 0x0000003f8b007836 */ /* 0x004fe20000000000 */
[----:B------:R-:W-:-:S06]  /*00c0*/  IABS R14, R139 ;  /* 0x0000008b000e7213 */ /* 0x000fcc0000000000 */
[----:B------:R-:W2:Y:S01]  /*00d0*/  S2UR UR6, SR_CgaCtaId ;  /* 0x00000000000679c3 */ /* 0x000ea20000008800 */
[----:B------:R-:W-:Y:S02]  /*00e0*/  IABS R13, R138 ;  /* 0x0000008a000d7213 */ /* 0x000fe40000000000 */
[----:B------:R-:W-:Y:S02]  /*00f0*/  SHF.R.S32.HI R3, RZ, 0x1f, R0 ;  /* 0x0000001fff037819 */ /* 0x000fe40000011400 */
[----:B-1----:R-:W-:Y:S01]  /*0100*/  I2FP.F32.U32 R5, UR4 ;  /* 0x0000000400057c45 */ /* 0x002fe20008201000 */
[----:B------:R-:W-:Y:S01]  /*0110*/  ULDC UR4, c[0x0][0x150] ;  /* 0x0000540000047ab9 */ /* 0x000fe20000000800 */
[----:B------:R-:W-:Y:S01]  /*0120*/  LEA.HI R3, R3, R0, RZ, 0x6 ;  /* 0x0000000003037211 */ /* 0x000fe200078f30ff */
[C---:B---3--:R-:W-:Y:S01]  /*0130*/  IMAD.SHL.U32 R8, R100.reuse, 0x4, RZ ;  /* 0x0000000464087824 */ /* 0x048fe200078e00ff */
[----:B------:R-:W-:Y:S01]  /*0140*/  LOP3.LUT R15, R100, 0x3f, RZ, 0xc0, !PT ;  /* 0x0000003f640f7812 */ /* 0x000fe200078ec0ff */
[----:B------:R-:W-:Y:S01]  /*0150*/  FMUL R5, R5, UR4 ;  /* 0x0000000405057c20 */ /* 0x000fe20008400000 */
[----:B------:R-:W-:-:S05]  /*0160*/  SHF.R.S32.HI R3, RZ, 0x6, R3 ;  /* 0x00000006ff037819 */ /* 0x000fca0000011403 */
[----:B------:R-:W-:Y:S01]  /*0170*/  IMAD.SHL.U32 R4, R3, 0x8, RZ ;  /* 0x0000000803047824 */ /* 0x000fe200078e00ff */
[----:B------:R-:W1:Y:S04]  /*0180*/  F2I.U32.TRUNC.NTZ R5, R5 ;  /* 0x0000000500057305 */ /* 0x000e68000020f000 */
[----:B------:R-:W-:Y:S01]  /*0190*/  IABS R7, R4 ;  /* 0x0000000400077213 */ /* 0x000fe20000000000 */
[----:B--2---:R-:W-:-:S03]  /*01a0*/  USHF.L.U32 UR5, UR6, 0x6, URZ ;  /* 0x0000000606057899 */ /* 0x004fc6000800063f */
[----:B------:R-:W2:Y:S01]  /*01b0*/  I2F.RP R0, R7 ;  /* 0x0000000700007306 */ /* 0x000ea20000209400 */
[----:B------:R-:W-:Y:S01]  /*01c0*/  ULOP3.LUT UR5, UR5, 0x40, URZ, 0xc0, !UPT ;  /* 0x0000004005057892 */ /* 0x000fe2000f8ec03f */
[----:B-1----:R-:W-:-:S06]  /*01d0*/  IABS R11, R5 ;  /* 0x00000005000b7213 */ /* 0x002fcc0000000000 */
[----:B--2---:R-:W1:Y:S02]  /*01e0*/  MUFU.RCP R0, R0 ;  /* 0x0000000000007308 */ /* 0x004e640000001000 */
[----:B-1----:R-:W-:Y:S01]  /*01f0*/  VIADD R2, R0, 0xffffffe ;  /* 0x0ffffffe00027836 */ /* 0x002fe20000000000 */
[----:B------:R-:W-:-:S05]  /*0200*/  IABS R0, R4 ;  /* 0x0000000400007213 */ /* 0x000fca0000000000 */
[----:B------:R1:W2:Y:S01]  /*0210*/  F2I.FTZ.U32.TRUNC.NTZ R3, R2 ;  /* 0x0000000200037305 */ /* 0x0002a2000021f000 */
[----:B------:R-:W-:Y:S02]  /*0220*/  IMAD.MOV R0, RZ, RZ, -R0 ;  /* 0x000000ffff007224 */ /* 0x000fe400078e0a00 */
[----:B-1----:R-:W-:Y:S02]  /*0230*/  IMAD.MOV.U32 R2, RZ, RZ, RZ ;  /* 0x000000ffff027224 */ /* 0x002fe400078e00ff */
[----:B--2---:R-:W-:-:S04]  /*0240*/  IMAD.MOV R6, RZ, RZ, -R3 ;  /* 0x000000ffff067224 */ /* 0x004fc800078e0a03 */
[----:B------:R-:W-:-:S04]  /*0250*/  IMAD R9, R6, R7, RZ ;  /* 0x0000000706097224 */ /* 0x000fc800078e02ff */
[----:B------:R-:W-:-:S06]  /*0260*/  IMAD.HI.U32 R2, R3, R9, R2 ;  /* 0x0000000903027227 */ /* 0x000fcc00078e0002 */
[----:B------:R-:W-:-:S04]  /*0270*/  IMAD.HI.U32 R2, R2, R11, RZ ;  /* 0x0000000b02027227 */ /* 0x000fc800078e00ff */
[----:B------:R-:W-:-:S05]  /*0280*/  IMAD R0, R2, R0, R11 ;  /* 0x0000000002007224 */ /* 0x000fca00078e020b */
[----:B------:R-:W-:-:S13]  /*0290*/  ISETP.GT.U32.AND P1, PT, R7, R0, PT ;  /* 0x000000000700720c */ /* 0x000fda0003f24070 */
[----:B------:R-:W-:Y:S02]  /*02a0*/  @!P1 IMAD.IADD R0, R0, 0x1, -R7 ;  /* 0x0000000100009824 */ /* 0x000fe400078e0a07 */
[----:B------:R-:W-:Y:S01]  /*02b0*/  @!P1 VIADD R2, R2, 0x1 ;  /* 0x0000000102029836 */ /* 0x000fe20000000000 */
[----:B------:R-:W-:Y:S02]  /*02c0*/  ISETP.NE.AND P1, PT, R4, RZ, PT ;  /* 0x000000ff0400720c */ /* 0x000fe40003f25270 */
[----:B------:R-:W-:Y:S02]  /*02d0*/  ISETP.GE.U32.AND P0, PT, R0, R7, PT ;  /* 0x000000070000720c */ /* 0x000fe40003f06070 */
[----:B------:R-:W-:-:S04]  /*02e0*/  LOP3.LUT R0, R5, R4, RZ, 0x3c, !PT ;  /* 0x0000000405007212 */ /* 0x000fc800078e3cff */
[----:B------:R-:W-:Y:S01]  /*02f0*/  ISETP.GE.AND P2, PT, R0, RZ, PT ;  /* 0x000000ff0000720c */ /* 0x000fe20003f46270 */
[----:B------:R-:W-:-:S05]  /*0300*/  VIADD R0, R138, 0x7f ;  /* 0x0000007f8a007836 */ /* 0x000fca0000000000 */
[----:B------:R-:W-:Y:S01]  /*0310*/  SHF.R.S32.HI R3, RZ, 0x1f, R0 ;  /* 0x0000001fff037819 */ /* 0x000fe20000011400 */
[----:B------:R-:W-:-:S03]  /*0320*/  @P0 VIADD R2, R2, 0x1 ;  /* 0x0000000102020836 */ /* 0x000fc60000000000 */
[----:B------:R-:W-:-:S03]  /*0330*/  LEA.HI R3, R3, R0, RZ, 0x7 ;  /* 0x0000000003037211 */ /* 0x000fc600078f38ff */
[----:B------:R-:W-:Y:S01]  /*0340*/  @!P2 IMAD.MOV R2, RZ, RZ, -R2 ;  /* 0x000000ffff02a224 */ /* 0x000fe200078e0a02 */
[----:B------:R-:W-:-:S05]  /*0350*/  @!P1 LOP3.LUT R2, RZ, R4, RZ, 0x33, !PT ;  /* 0x00000004ff029212 */ /* 0x000fca00078e33ff */
[----:B------:R-:W-:Y:S02]  /*0360*/  IMAD.SHL.U32 R12, R2, 0x8, RZ ;  /* 0x00000008020c7824 */ /* 0x000fe400078e00ff */
[----:B------:R-:W-:-:S03]  /*0370*/  IMAD.MOV R2, RZ, RZ, -R2 ;  /* 0x000000ffff027224 */ /* 0x000fc600078e0a02 */
[----:B------:R-:W-:Y:S01]  /*0380*/  LEA.HI.SX32 R3, R3, -R12, 0x19 ;  /* 0x8000000c03037211 */ /* 0x000fe200078fcaff */
[----:B------:R-:W-:Y:S02]  /*0390*/  IMAD R19, R4, R2, R5 ;  /* 0x0000000204137224 */ /* 0x000fe400078e0205 */
[----:B------:R-:W-:Y:S01]  /*03a0*/  IMAD.MOV.U32 R2, RZ, RZ, RZ ;  /* 0x000000ffff027224 */ /* 0x000fe200078e00ff */
[----:B------:R-:W-:Y:S01]  /*03b0*/  VIMNMX R16, R3, 0x8, PT ;  /* 0x0000000803107848 */ /* 0x000fe20003fe0100 */
[----:B------:R-:W1:Y:S03]  /*03c0*/  I2F.RP R4, R14 ;  /* 0x0000000e00047306 */ /* 0x000e660000209400 */
[----:B------:R-:W-:-:S05]  /*03d0*/  IABS R7, R16 ;  /* 0x0000001000077213 */ /* 0x000fca0000000000 */
[----:B------:R-:W2:Y:S08]  /*03e0*/  I2F.RP R0, R7 ;  /* 0x0000000700007306 */ /* 0x000eb00000209400 */
[----:B-1----:R-:W1:Y:S08]  /*03f0*/  MUFU.RCP R4, R4 ;  /* 0x0000000400047308 */ /* 0x002e700000001000 */
[----:B--2---:R-:W2:Y:S01]  /*0400*/  MUFU.RCP R0, R0 ;  /* 0x0000000000007308 */ /* 0x004ea20000001000 */
[----:B-1----:R-:W-:-:S07]  /*0410*/  VIADD R10, R4, 0xffffffe ;  /* 0x0ffffffe040a7836 */ /* 0x002fce0000000000 */
[----:B------:R1:W-:Y:S01]  /*0420*/  F2I.FTZ.U32.TRUNC.NTZ R11, R10 ;  /* 0x0000000a000b7305 */ /* 0x0003e2000021f000 */
[----:B--2---:R-:W-:Y:S01]  /*0430*/  VIADD R3, R0, 0xffffffe ;  /* 0x0ffffffe00037836 */ /* 0x004fe20000000000 */
[----:B------:R-:W-:Y:S01]  /*0440*/  IABS R0, R19 ;  /* 0x0000001300007213 */ /* 0x000fe20000000000 */
[----:B-1----:R-:W-:-:S05]  /*0450*/  IMAD.MOV.U32 R10, RZ, RZ, RZ ;  /* 0x000000ffff0a7224 */ /* 0x002fca00078e00ff */
[----:B------:R-:W1:Y:S02]  /*0460*/  F2I.FTZ.U32.TRUNC.NTZ R3, R3 ;  /* 0x0000000300037305 */ /* 0x000e64000021f000 */
[----:B-1----:R-:W-:-:S04]  /*0470*/  IMAD.MOV R6, RZ, RZ, -R3 ;  /* 0x000000ffff067224 */ /* 0x002fc800078e0a03 */
[----:B------:R-:W-:Y:S01]  /*0480*/  IMAD R5, R6, R7, RZ ;  /* 0x0000000706057224 */ /* 0x000fe200078e02ff */
[----:B------:R-:W-:-:S03]  /*0490*/  IABS R6, R16 ;  /* 0x0000001000067213 */ /* 0x000fc60000000000 */
[----:B------:R-:W-:-:S04]  /*04a0*/  IMAD.HI.U32 R2, R3, R5, R2 ;  /* 0x0000000503027227 */ /* 0x000fc800078e0002 */
[----:B------:R-:W-:Y:S02]  /*04b0*/  IMAD.MOV.U32 R3, RZ, RZ, R0 ;  /* 0x000000ffff037224 */ /* 0x000fe400078e0000 */
[----:B------:R-:W-:Y:S02]  /*04c0*/  IMAD.MOV R0, RZ, RZ, -R6 ;  /* 0x000000ffff007224 */ /* 0x000fe400078e0a06 */
[----:B------:R-:W-:-:S04]  /*04d0*/  IMAD.HI.U32 R2, R2, R3, RZ ;  /* 0x0000000302027227 */ /* 0x000fc800078e00ff */
[----:B------:R-:W-:Y:S02]  /*04e0*/  IMAD R0, R2, R0, R3 ;  /* 0x0000000002007224 */ /* 0x000fe400078e0203 */
[----:B------:R-:W1:Y:S01]  /*04f0*/  I2F.RP R3, R13 ;  /* 0x0000000d00037306 */ /* 0x000e620000209400 */
[----:B------:R-:W-:Y:S02]  /*0500*/  IMAD.MOV R5, RZ, RZ, -R11 ;  /* 0x000000ffff057224 */ /* 0x000fe400078e0a0b */
[----:B------:R-:W-:Y:S02]  /*0510*/  ISETP.GT.U32.AND P1, PT, R7, R0, PT ;  /* 0x000000000700720c */ /* 0x000fe40003f24070 */
[----:B------:R-:W-:-:S04]  /*0520*/  IMAD R5, R5, R14, RZ ;  /* 0x0000000e05057224 */ /* 0x000fc800078e02ff */
[----:B------:R-:W-:Y:S01]  /*0530*/  IMAD.HI.U32 R10, R11, R5, R10 ;  /* 0x000000050b0a7227 */ /* 0x000fe200078e000a */
[----:B------:R-:W-:Y:S01]  /*0540*/  LOP3.LUT R5, R100, 0x40, RZ, 0xc0, !PT ;  /* 0x0000004064057812 */ /* 0x000fe200078ec0ff */
[----:B-1----:R-:W1:Y:S05]  /*0550*/  MUFU.RCP R3, R3 ;  /* 0x0000000300037308 */ /* 0x002e6a0000001000 */
[----:B------:R-:W-:Y:S02]  /*0560*/  @!P1 IMAD.IADD R0, R0, 0x1, -R7 ;  /* 0x0000000100009824 */ /* 0x000fe400078e0a07 */
[----:B------:R-:W-:Y:S01]  /*0570*/  @!P1 VIADD R2, R2, 0x1 ;  /* 0x0000000102029836 */ /* 0x000fe20000000000 */
[----:B------:R-:W-:-:S02]  /*0580*/  ISETP.NE.AND P1, PT, R16, RZ, PT ;  /* 0x000000ff1000720c */ /* 0x000fc40003f25270 */
[----:B------:R-:W-:Y:S01]  /*0590*/  ISETP.GE.U32.AND P0, PT, R0, R7, PT ;  /* 0x000000070000720c */ /* 0x000fe20003f06070 */
[----:B------:R-:W-:Y:S01]  /*05a0*/  IMAD.SHL.U32 R7, R100, 0x100, RZ ;  /* 0x0000010064077824 */ /* 0x000fe200078e00ff */
[----:B------:R-:W-:-:S04]  /*05b0*/  LOP3.LUT R0, R19, R16, RZ, 0x3c, !PT ;  /* 0x0000001013007212 */ /* 0x000fc800078e3cff */
[----:B------:R-:W-:Y:S01]  /*05c0*/  ISETP.GE.AND P2, PT, R0, RZ, PT ;  /* 0x000000ff0000720c */ /* 0x000fe20003f46270 */
[----:B-1----:R-:W-:-:S06]  /*05d0*/  VIADD R3, R3, 0xffffffe ;  /* 0x0ffffffe03037836 */ /* 0x002fcc0000000000 */
[----:B------:R-:W-:Y:S01]  /*05e0*/  @P0 VIADD R2, R2, 0x1 ;  /* 0x0000000102020836 */ /* 0x000fe20000000000 */
[----:B------:R1:W2:Y:S03]  /*05f0*/  F2I.FTZ.U32.TRUNC.NTZ R17, R3 ;  /* 0x0000000300117305 */ /* 0x0002a6000021f000 */
[----:B------:R-:W-:Y:S02]  /*0600*/  IMAD.MOV.U32 R18, RZ, RZ, R2 ;  /* 0x000000ffff127224 */ /* 0x000fe400078e0002 */
[----:B------:R-:W-:Y:S02]  /*0610*/  IMAD.SHL.U32 R2, R15, 0x80, RZ ;  /* 0x000000800f027824 */ /* 0x000fe400078e00ff */
[----:B------:R-:W-:Y:S01]  /*0620*/  @!P2 IMAD.MOV R18, RZ, RZ, -R18 ;  /* 0x000000ffff12a224 */ /* 0x000fe200078e0a12 */
[----:B------:R-:W-:Y:S02]  /*0630*/  @!P1 LOP3.LUT R18, RZ, R16, RZ, 0x33, !PT ;  /* 0x00000010ff129212 */ /* 0x000fe400078e33ff */
[----:B------:R-:W-:Y:S01]  /*0640*/  LEA.HI R6, R5, R2, RZ, 0x1c ;  /* 0x0000000205067211 */ /* 0x000fe200078fe0ff */
[----:B------:R-:W-:-:S02]  /*0650*/  IMAD.SHL.U32 R5, R100, 0x10, RZ ;  /* 0x0000001064057824 */ /* 0x000fc400078e00ff */
[----:B------:R-:W-:-:S03]  /*0660*/  IMAD.SHL.U32 R0, R18, 0x40, RZ ;  /* 0x0000004012007824 */ /* 0x000fc600078e00ff */
[----:B------:R-:W-:Y:S01]  /*0670*/  LOP3.LUT R5, R5, 0x70, RZ, 0xc0, !PT ;  /* 0x0000007005057812 */ /* 0x000fe200078ec0ff */
[C---:B------:R-:W-:Y:S02]  /*0680*/  VIADD R21, R0.reuse, 0x3f ;  /* 0x0000003f00157836 */ /* 0x040fe40000000000 */
[----:B------:R-:W-:Y:S02]  /*0690*/  VIADD R20, R0, 0x1 ;  /* 0x0000000100147836 */ /* 0x000fe40000000000 */
[----:B-1----:R-:W-:Y:S01]  /*06a0*/  IMAD.IADD R3, R5, 0x1, R6 ;  /* 0x0000000105037824 */ /* 0x002fe200078e0206 */
[----:B------:R-:W-:Y:S01]  /*06b0*/  IABS R89, R21 ;  /* 0x0000001500597213 */ /* 0x000fe20000000000 */
[----:B--2---:R-:W-:Y:S01]  /*06c0*/  IMAD.MOV R6, RZ, RZ, -R17 ;  /* 0x000000ffff067224 */ /* 0x004fe200078e0a11 */
[----:B------:R-:W-:Y:S01]  /*06d0*/  IABS R75, R20 ;  /* 0x00000014004b7213 */ /* 0x000fe20000000000 */
[----:B------:R-:W-:Y:S01]  /*06e0*/  IMAD.MOV R5, RZ, RZ, -R18 ;  /* 0x000000ffff057224 */ /* 0x000fe200078e0a12 */
[----:B------:R-:W-:Y:S01]  /*06f0*/  ISETP.GE.AND P3, PT, R20, RZ, PT ;  /* 0x000000ff1400720c */ /* 0x000fe20003f66270 */
[----:B------:R-:W-:-:S04]  /*0700*/  IMAD.HI.U32 R4, R10, R89, RZ ;  /* 0x000000590a047227 */ /* 0x000fc800078e00ff */
[----:B------:R-:W-:Y:S02]  /*0710*/  IMAD.MOV R4, RZ, RZ, -R4 ;  /* 0x000000ffff047224 */ /* 0x000fe400078e0a04 */
[----:B------:R-:W-:-:S04]  /*0720*/  IMAD.HI.U32 R2, R10, R75, RZ ;  /* 0x0000004b0a027227 */ /* 0x000fc800078e00ff */
[----:B------:R-:W-:Y:S02]  /*0730*/  IMAD R89, R14, R4, R89 ;  /* 0x000000040e597224 */ /* 0x000fe400078e0259 */
[----:B------:R-:W-:Y:S01]  /*0740*/  IMAD.MOV R9, RZ, RZ, -R2 ;  /* 0x000000ffff097224 */ /* 0x000fe200078e0a02 */
[----:B------:R-:W-:Y:S01]  /*0750*/  LOP3.LUT R2, R7, 0x607c, R8, 0xc8, !PT ;  /* 0x0000607c07027812 */ /* 0x000fe200078ec808 */
[----:B------:R-:W-:Y:S01]  /*0760*/  VIADD R8, R0, 0x2 ;  /* 0x0000000200087836 */ /* 0x000fe20000000000 */
[C---:B------:R-:W-:Y:S01]  /*0770*/  ISETP.GT.U32.AND P0, PT, R14.reuse, R89, PT ;  /* 0x000000590e00720c */ /* 0x040fe20003f04070 */
[----:B------:R-:W-:Y:S02]  /*0780*/  IMAD R75, R14, R9, R75 ;  /* 0x000000090e4b7224 */ /* 0x000fe400078e024b */
[----:B------:R-:W-:Y:S01]  /*0790*/  VIADD R18, R0, 0x3 ;  /* 0x0000000300127836 */ /* 0x000fe20000000000 */
[----:B------:R-:W-:Y:S01]  /*07a0*/  IABS R9, R8 ;  /* 0x0000000800097213 */ /* 0x000fe20000000000 */
[----:B------:R-:W-:Y:S01]  /*07b0*/  IMAD.MOV.U32 R4, RZ, RZ, R6 ;  /* 0x000000ffff047224 */ /* 0x000fe200078e0006 */
[----:B------:R-:W-:Y:S01]  /*07c0*/  ISETP.GT.U32.AND P1, PT, R14, R75, PT ;  /* 0x0000004b0e00720c */ /* 0x000fe20003f24070 */
[----:B------:R-:W-:Y:S01]  /*07d0*/  IMAD R5, R16, R5, R19 ;  /* 0x0000000510057224 */ /* 0x000fe200078e0213 */
[----:B------:R-:W-:Y:S01]  /*07e0*/  IABS R11, R18 ;  /* 0x00000012000b7213 */ /* 0x000fe20000000000 */
[----:B------:R-:W-:Y:S01]  /*07f0*/  IMAD R7, R4, R13, RZ ;  /* 0x0000000d04077224 */ /* 0x000fe200078e02ff */
[----:B------:R-:W-:Y:S01]  /*0800*/  ISETP.GE.AND P2, PT, R18, RZ, PT ;  /* 0x000000ff1200720c */ /* 0x000fe20003f46270 */
[----:B------:R-:W-:-:S04]  /*0810*/  IMAD.HI.U32 R4, R10, R9, RZ ;  /* 0x000000090a047227 */ /* 0x000fc800078e00ff */
[----:B------:R-:W-:Y:S01]  /*0820*/  @!P0 IMAD.IADD R89, R89, 0x1, -R14 ;  /* 0x0000000159598824 */ /* 0x000fe200078e0a0e */
[----:B------:R-:W-:Y:S01]  /*0830*/  ISETP.GE.AND P0, PT, R8, RZ, PT ;  /* 0x000000ff0800720c */ /* 0x000fe20003f06270 */
[----:B------:R-:W-:-:S03]  /*0840*/  IMAD.HI.U32 R6, R10, R11, RZ ;  /* 0x0000000b0a067227 */ /* 0x000fc600078e00ff */
[C---:B------:R-:W-:Y:S01]  /*0850*/  ISETP.GT.U32.AND P6, PT, R14.reuse, R89, PT ;  /* 0x000000590e00720c */ /* 0x040fe20003fc4070 */
[----:B------:R-:W-:Y:S02]  /*0860*/  IMAD.MOV R4, RZ, RZ, -R4 ;  /* 0x000000ffff047224 */ /* 0x000fe400078e0a04 */
[----:B------:R-:W-:Y:S02]  /*0870*/  IMAD.MOV R6, RZ, RZ, -R6 ;  /* 0x000000ffff067224 */ /* 0x000fe400078e0a06 */
[C---:B------:R-:W-:Y:S02]  /*0880*/  IMAD R74, R14.reuse, R4, R9 ;  /* 0x000000040e4a7224 */ /* 0x040fe400078e0209 */
[C---:B------:R-:W-:Y:S02]  /*0890*/  IMAD R72, R14.reuse, R6, R11 ;  /* 0x000000060e487224 */ /* 0x040fe400078e020b */
[--C-:B------:R-:W-:Y:S01]  /*08a0*/  @!P1 IMAD.IADD R75, R75, 0x1, -R14.reuse ;  /* 0x000000014b4b9824 */ /* 0x100fe200078e0a0e */
[----:B------:R-:W-:Y:S01]  /*08b0*/  ISETP.GT.U32.AND P5, PT, R14, R74, PT ;  /* 0x0000004a0e00720c */ /* 0x000fe20003fa4070 */
[----:B------:R-:W-:Y:S01]  /*08c0*/  VIADD R8, R0, 0x4 ;  /* 0x0000000400087836 */ /* 0x000fe20000000000 */
[----:B------:R-:W-:Y:S01]  /*08d0*/  ISETP.GT.U32.AND P1, PT, R14, R72, PT ;  /* 0x000000480e00720c */ /* 0x000fe20003f24070 */
[----:B------:R-:W-:Y:S01]  /*08e0*/  @!P6 IMAD.IADD R89, R89, 0x1, -R14 ;  /* 0x000000015959e824 */ /* 0x000fe200078e0a0e */
[----:B------:R-:W-:Y:S01]  /*08f0*/  ISETP.GE.AND P6, PT, R21, RZ, PT ;  /* 0x000000ff1500720c */ /* 0x000fe20003fc6270 */
[----:B------:R-:W-:Y:S01]  /*0900*/  IMAD.MOV.U32 R16, RZ, RZ, RZ ;  /* 0x000000ffff107224 */ /* 0x000fe200078e00ff */
[----:B------:R-:W-:Y:S01]  /*0910*/  IABS R71, R8 ;  /* 0x0000000800477213 */ /* 0x000fe20000000000 */
[----:B------:R-:W-:Y:S01]  /*0920*/  VIADD R11, R0, 0x5 ;  /* 0x00000005000b7836 */ /* 0x000fe20000000000 */
[----:B------:R-:W-:Y:S01]  /*0930*/  ISETP.GT.U32.AND P4, PT, R14, R75, PT ;  /* 0x0000004b0e00720c */ /* 0x000fe20003f84070 */
[----:B------:R-:W-:-:S03]  /*0940*/  IMAD.HI.U32 R16, R17, R7, R16 ;  /* 0x0000000711107227 */ /* 0x000fc600078e0010 */
[----:B------:R-:W-:Y:S01]  /*0950*/  IABS R7, R11 ;  /* 0x0000000b00077213 */ /* 0x000fe20000000000 */
[--C-:B------:R-:W-:Y:S02]  /*0960*/  @!P5 IMAD.IADD R74, R74, 0x1, -R14.reuse ;  /* 0x000000014a4ad824 */ /* 0x100fe400078e0a0e */
[----:B------:R-:W-:Y:S01]  /*0970*/  @!P1 IMAD.IADD R72, R72, 0x1, -R14 ;  /* 0x0000000148489824 */ /* 0x000fe200078e0a0e */
[----:B------:R-:W-:Y:S01]  /*0980*/  ISETP.GE.AND P1, PT, R11, RZ, PT ;  /* 0x000000ff0b00720c */ /* 0x000fe20003f26270 */
[----:B------:R-:W-:Y:S01]  /*0990*/  IMAD.HI.U32 R4, R10, R71, RZ ;  /* 0x000000470a047227 */ /* 0x000fe200078e00ff */
[----:B------:R-:W-:-:S03]  /*09a0*/  ISETP.GT.U32.AND P5, PT, R14, R74, PT ;  /* 0x0000004a0e00720c */ /* 0x000fc60003fa4070 */
[----:B------:R-:W-:Y:S01]  /*09b0*/  @!P6 IMAD.MOV R89, RZ, RZ, -R89 ;  /* 0x000000ffff59e224 */ /* 0x000fe200078e0a59 */
[----:B------:R-:W-:Y:S01]  /*09c0*/  ISETP.GT.U32.AND P6, PT, R14, R72, PT ;  /* 0x000000480e00720c */ /* 0x000fe20003fc4070 */
[----:B------:R-:W-:-:S04]  /*09d0*/  IMAD.HI.U32 R6, R10, R7, RZ ;  /* 0x000000070a067227 */ /* 0x000fc800078e00ff */
[----:B------:R-:W-:Y:S02]  /*09e0*/  IMAD.MOV R4, RZ, RZ, -R4 ;  /* 0x000000ffff047224 */ /* 0x000fe400078e0a04 */
[----:B------:R-:W-:Y:S02]  /*09f0*/  IMAD.MOV R6, RZ, RZ, -R6 ;  /* 0x000000ffff067224 */ /* 0x000fe400078e0a06 */
[----:B------:R-:W-:Y:S02]  /*0a00*/  IMAD R71, R14, R4, R71 ;  /* 0x000000040e477224 */ /* 0x000fe400078e0247 */
[----:B------:R-:W-:Y:S02]  /*0a10*/  IMAD.IADD R5, R12, 0x1, R5 ;  /* 0x000000010c057824 */ /* 0x000fe400078e0205 */
[----:B------:R-:W-:Y:S02]  /*0a20*/  IMAD R70, R14, R6, R7 ;  /* 0x000000060e467224 */ /* 0x000fe400078e0207 */
[--C-:B------:R-:W-:Y:S01]  /*0a30*/  @!P5 IMAD.IADD R74, R74, 0x1, -R14.reuse ;  /* 0x000000014a4ad824 */ /* 0x100fe200078e0a0e */
[----:B------:R-:W-:Y:S01]  /*0a40*/  ISETP.GT.U32.AND P5, PT, R14, R71, PT ;  /* 0x000000470e00720c */ /* 0x000fe20003fa4070 */
[----:B------:R-:W-:Y:S01]  /*0a50*/  VIADD R12, R0, 0x6 ;  /* 0x00000006000c7836 */ /* 0x000fe20000000000 */
[----:B------:R-:W-:Y:S01]  /*0a60*/  R2UR UR4, R5 ;  /* 0x00000000050472ca */ /* 0x000fe200000e0000 */
[--C-:B------:R-:W-:Y:S01]  /*0a70*/  @!P6 IMAD.IADD R72, R72, 0x1, -R14.reuse ;  /* 0x000000014848e824 */ /* 0x100fe200078e0a0e */
[----:B------:R-:W-:Y:S01]  /*0a80*/  ISETP.GT.U32.AND P6, PT, R14, R70, PT ;  /* 0x000000460e00720c */ /* 0x000fe20003fc4070 */
[----:B------:R-:W-:Y:S01]  /*0a90*/  @!P4 IMAD.IADD R75, R75, 0x1, -R14 ;  /* 0x000000014b4bc824 */ /* 0x000fe200078e0a0e */
[----:B------:R-:W-:Y:S01]  /*0aa0*/  IABS R9, R12 ;  /* 0x0000000c00097213 */ /* 0x000fe20000000000 */
[----:B------:R-:W-:Y:S01]  /*0ab0*/  VIADD R11, R0, 0x8 ;  /* 0x00000008000b7836 */ /* 0x000fe20000000000 */
[----:B------:R-:W-:Y:S01]  /*0ac0*/  ISETP.GE.AND P4, PT, R8, RZ, PT ;  /* 0x000000ff0800720c */ /* 0x000fe20003f86270 */
[----:B------:R-:W-:-:S02]  /*0ad0*/  VIADD R8, R0, 0x7 ;  /* 0x0000000700087836 */ /* 0x000fc40000000000 */
[----:B------:R-:W-:Y:S01]  /*0ae0*/  IMAD.HI.U32 R4, R10, R9, RZ ;  /* 0x000000090a047227 */ /* 0x000fe200078e00ff */
[----:B------:R-:W-:Y:S02]  /*0af0*/  IABS R7, R11 ;  /* 0x0000000b00077213 */ /* 0x000fe40000000000 */
[----:B------:R-:W-:Y:S01]  /*0b00*/  IABS R67, R8 ;  /* 0x0000000800437213 */ /* 0x000fe20000000000 */
[----:B------:R-:W-:Y:S01]  /*0b10*/  @!P5 IMAD.IADD R71, R71, 0x1, -R14 ;  /* 0x000000014747d824 */ /* 0x000fe200078e0a0e */
[----:B------:R-:W-:Y:S01]  /*0b20*/  ULEA UR4, UR4, UR5, 0x7 ;  /* 0x0000000504047291 */ /* 0x000fe2000f8e383f */
[----:B------:R-:W-:Y:S02]  /*0b30*/  IMAD.MOV R4, RZ, RZ, -R4 ;  /* 0x000000ffff047224 */ /* 0x000fe400078e0a04 */
[----:B------:R-:W-:Y:S01]  /*0b40*/  @!P6 IMAD.IADD R70, R70, 0x1, -R14 ;  /* 0x000000014646e824 */ /* 0x000fe200078e0a0e */
[C---:B------:R-:W-:Y:S01]  /*0b50*/  ISETP.GT.U32.AND P6, PT, R14.reuse, R71, PT ;  /* 0x000000470e00720c */ /* 0x040fe20003fc4070 */
[----:B------:R-:W-:Y:S01]  /*0b60*/  IMAD R68, R14, R4, R9 ;  /* 0x000000040e447224 */ /* 0x000fe200078e0209 */
[----:B------:R-:W-:Y:S01]  /*0b70*/  UMOV UR5, 0x400 ;  /* 0x0000040000057882 */ /* 0x000fe20000000000 */
[----:B------:R-:W-:Y:S01]  /*0b80*/  IMAD.HI.U32 R4, R10, R67, RZ ;  /* 0x000000430a047227 */ /* 0x000fe200078e00ff */
[----:B------:R-:W-:-:S02]  /*0b90*/  ULEA UR5, UR6, UR5, 0x18 ;  /* 0x0000000506057291 */ /* 0x000fc4000f8ec03f */
[----:B------:R-:W-:Y:S01]  /*0ba0*/  ISETP.GT.U32.AND P5, PT, R14, R68, PT ;  /* 0x000000440e00720c */ /* 0x000fe20003fa4070 */
[----:B------:R-:W-:Y:S01]  /*0bb0*/  VIADD R17, R0, 0x9 ;  /* 0x0000000900117836 */ /* 0x000fe20000000000 */
[----:B------:R-:W-:Y:S01]  /*0bc0*/  ULDC UR6, c[0x0][0x230] ;  /* 0x00008c0000067ab9 */ /* 0x000fe20000000800 */
[----:B------:R-:W-:Y:S02]  /*0bd0*/  IMAD.MOV R4, RZ, RZ, -R4 ;  /* 0x000000ffff047224 */ /* 0x000fe400078e0a04 */
[----:B------:R-:W-:Y:S01]  /*0be0*/  IMAD.HI.U32 R6, R10, R7, RZ ;  /* 0x000000070a067227 */ /* 0x000fe200078e00ff */
[----:B------:R-:W-:-:S03]  /*0bf0*/  IABS R9, R17 ;  /* 0x0000001100097213 */ /* 0x000fc60000000000 */
[----:B------:R-:W-:Y:S02]  /*0c00*/  IMAD R67, R14, R4, R67 ;  /* 0x000000040e437224 */ /* 0x000fe400078e0243 */
[----:B------:R-:W-:Y:S02]  /*0c10*/  @!P6 IMAD.IADD R71, R71, 0x1, -R14 ;  /* 0x000000014747e824 */ /* 0x000fe400078e0a0e */
[----:B------:R-:W-:Y:S01]  /*0c20*/  IMAD.HI.U32 R4, R10, R9, RZ ;  /* 0x000000090a047227 */ /* 0x000fe200078e00ff */
[----:B------:R-:W-:-:S03]  /*0c30*/  ISETP.GT.U32.AND P6, PT, R14, R67, PT ;  /* 0x000000430e00720c */ /* 0x000fc60003fc4070 */
[----:B------:R-:W-:Y:S02]  /*0c40*/  IMAD.MOV R6, RZ, RZ, -R6 ;  /* 0x000000ffff067224 */ /* 0x000fe400078e0a06 */
[----:B------:R-:W-:Y:S02]  /*0c50*/  IMAD.MOV R4, RZ, RZ, -R4 ;  /* 0x000000ffff047224 */ /* 0x000fe400078e0a04 */
[C---:B------:R-:W-:Y:S02]  /*0c60*/  IMAD R66, R14.reuse, R6, R7 ;  /* 0x000000060e427224 */ /* 0x040fe400078e0207 */
[C---:B------:R-:W-:Y:S02]  /*0c70*/  IMAD R64, R14.reuse, R4, R9 ;  /* 0x000000040e407224 */ /* 0x040fe400078e0209 */
[----:B------:R-:W-:Y:S01]  /*0c80*/  @!P4 IMAD.MOV R71, RZ, RZ, -R71 ;  /* 0x000000ffff47c224 */ /* 0x000fe200078e0a47 */
[C---:B------:R-:W-:Y:S01]  /*0c90*/  ISETP.GT.U32.AND P4, PT, R14.reuse, R66, PT ;  /* 0x000000420e00720c */ /* 0x040fe20003f84070 */
[----:B------:R-:W-:Y:S01]  /*0ca0*/  @!P6 IMAD.IADD R67, R67, 0x1, -R14 ;  /* 0x000000014343e824 */ /* 0x000fe200078e0a0e */
[----:B------:R-:W-:Y:S01]  /*0cb0*/  ISETP.GT.U32.AND P6, PT, R14, R64, PT ;  /* 0x000000400e00720c */ /* 0x000fe20003fc4070 */
[----:B------:R-:W-:-:S02]  /*0cc0*/  VIADD R18, R0, 0xa ;  /* 0x0000000a00127836 */ /* 0x000fc40000000000 */
[----:B------:R-:W-:Y:S01]  /*0cd0*/  @!P2 IMAD.MOV R72, RZ, RZ, -R72 ;  /* 0x000000ffff48a224 */ /* 0x000fe200078e0a48 */
[----:B------:R-:W-:Y:S01]  /*0ce0*/  ISETP.GE.AND P2, PT, R8, RZ, PT ;  /* 0x000000ff0800720c */ /* 0x000fe20003f46270 */
[----:B------:R-:W-:Y:S01]  /*0cf0*/  VIADD R8, R0, 0xb ;  /* 0x0000000b00087836 */ /* 0x000fe20000000000 */
[----:B------:R-:W-:Y:S01]  /*0d00*/  IABS R63, R18 ;  /* 0x00000012003f7213 */ /* 0x000fe20000000000 */
[----:B------:R-:W-:Y:S02]  /*0d10*/  @!P5 IMAD.IADD R68, R68, 0x1, -R14 ;  /* 0x000000014444d824 */ /* 0x000fe400078e0a0e */
[----:B------:R-:W-:Y:S01]  /*0d20*/  @!P0 IMAD.MOV R74, RZ, RZ, -R74 ;  /* 0x000000ffff4a8224 */ /* 0x000fe200078e0a4a */
[----:B------:R-:W-:Y:S01]  /*0d30*/  ISETP.GT.U32.AND P0, PT, R14, R70, PT ;  /* 0x000000460e00720c */ /* 0x000fe20003f04070 */
[--C-:B------:R-:W-:Y:S01]  /*0d40*/  @!P4 IMAD.IADD R66, R66, 0x1, -R14.reuse ;  /* 0x000000014242c824 */ /* 0x100fe200078e0a0e */
[----:B------:R-:W-:Y:S01]  /*0d50*/  IABS R7, R8 ;  /* 0x0000000800077213 */ /* 0x000fe20000000000 */
[----:B------:R-:W-:Y:S01]  /*0d60*/  @!P6 IMAD.IADD R64, R64, 0x1, -R14 ;  /* 0x000000014040e824 */ /* 0x000fe200078e0a0e */
[----:B------:R-:W-:Y:S01]  /*0d70*/  ISETP.GT.U32.AND P4, PT, R14, R67, PT ;  /* 0x000000430e00720c */ /* 0x000fe20003f84070 */
[----:B------:R-:W-:Y:S01]  /*0d80*/  IMAD.HI.U32 R6, R10, R63, RZ ;  /* 0x0000003f0a067227 */ /* 0x000fe200078e00ff */
[----:B------:R-:W-:-:S02]  /*0d90*/  ISETP.GT.U32.AND P5, PT, R14, R68, PT ;  /* 0x000000440e00720c */ /* 0x000fc40003fa4070 */
[----:B------:R-:W-:Y:S01]  /*0da0*/  ISETP.GT.U32.AND P6, PT, R14, R64, PT ;  /* 0x000000400e00720c */ /* 0x000fe20003fc4070 */
[----:B------:R-:W-:Y:S02]  /*0db0*/  IMAD.MOV R6, RZ, RZ, -R6 ;  /* 0x000000ffff067224 */ /* 0x000fe400078e0a06 */
[----:B------:R-:W-:-:S04]  /*0dc0*/  IMAD.HI.U32 R4, R10, R7, RZ ;  /* 0x000000070a047227 */ /* 0x000fc800078e00ff */
[----:B------:R-:W-:Y:S02]  /*0dd0*/  IMAD R63, R14, R6, R63 ;  /* 0x000000060e3f7224 */ /* 0x000fe400078e023f */
[----:B------:R-:W-:Y:S02]  /*0de0*/  IMAD.MOV R4, RZ, RZ, -R4 ;  /* 0x000000ffff047224 */ /* 0x000fe400078e0a04 */
[----:B------:R-:W-:Y:S01]  /*0df0*/  @!P3 IMAD.MOV R75, RZ, RZ, -R75 ;  /* 0x000000ffff4bb224 */ /* 0x000fe200078e0a4b */
[----:B------:R-:W-:Y:S01]  /*0e00*/  ISETP.GE.AND P3, PT, R12, RZ, PT ;  /* 0x000000ff0c00720c */ /* 0x000fe20003f66270 */
[--C-:B------:R-:W-:Y:S01]  /*0e10*/  @!P0 IMAD.IADD R70, R70, 0x1, -R14.reuse ;  /* 0x0000000146468824 */ /* 0x100fe200078e0a0e */
[----:B------:R-:W-:Y:S01]  /*0e20*/  ISETP.GE.AND P0, PT, R11, RZ, PT ;  /* 0x000000ff0b00720c */ /* 0x000fe20003f06270 */
[----:B------:R-:W-:Y:S01]  /*0e30*/  @!P4 IMAD.IADD R67, R67, 0x1, -R14 ;  /* 0x000000014343c824 */ /* 0x000fe200078e0a0e */
[C---:B------:R-:W-:Y:S01]  /*0e40*/  ISETP.GT.U32.AND P4, PT, R14.reuse, R63, PT ;  /* 0x0000003f0e00720c */ /* 0x040fe20003f84070 */
[----:B------:R-:W-:-:S02]  /*0e50*/  IMAD R62, R14, R4, R7 ;  /* 0x000000040e3e7224 */ /* 0x000fc400078e0207 */
[C---:B------:R-:W-:Y:S02]  /*0e60*/  VIADD R12, R0.reuse, 0xd ;  /* 0x0000000d000c7836 */ /* 0x040fe40000000000 */
[----:B------:R-:W-:Y:S02]  /*0e70*/  VIADD R11, R0, 0xc ;  /* 0x0000000c000b7836 */ /* 0x000fe40000000000 */
[--C-:B------:R-:W-:Y:S01]  /*0e80*/  @!P5 IMAD.IADD R68, R68, 0x1, -R14.reuse ;  /* 0x000000014444d824 */ /* 0x100fe200078e0a0e */
[----:B------:R-:W-:Y:S01]  /*0e90*/  ISETP.GE.AND P5, PT, R17, RZ, PT ;  /* 0x000000ff1100720c */ /* 0x000fe20003fa6270 */
[----:B------:R-:W-:Y:S01]  /*0ea0*/  @!P6 IMAD.IADD R64, R64, 0x1, -R14 ;  /* 0x000000014040e824 */ /* 0x000fe200078e0a0e */
[----:B------:R-:W-:Y:S01]  /*0eb0*/  ISETP.GT.U32.AND P6, PT, R14, R62, PT ;  /* 0x0000003e0e00720c */ /* 0x000fe20003fc4070 */
[----:B------:R-:W-:Y:S01]  /*0ec0*/  VIADD R17, R0, 0xe ;  /* 0x0000000e00117836 */ /* 0x000fe20000000000 */
[----:B------:R-:W-:Y:S01]  /*0ed0*/  IABS R9, R12 ;  /* 0x0000000c00097213 */ /* 0x000fe20000000000 */
[----:B------:R-:W-:Y:S01]  /*0ee0*/  @!P1 IMAD.MOV R70, RZ, RZ, -R70 ;  /* 0x000000ffff469224 */ /* 0x000fe200078e0a46 */
[----:B------:R-:W-:Y:S01]  /*0ef0*/  IABS R61, R11 ;  /* 0x0000000b003d7213 */ /* 0x000fe20000000000 */
[----:B------:R-:W-:Y:S01]  /*0f00*/  @!P4 IMAD.IADD R63, R63, 0x1, -R14 ;  /* 0x000000013f3fc824 */ /* 0x000fe200078e0a0e */
[----:B------:R-:W-:Y:S01]  /*0f10*/  ISETP.GT.U32.AND P1, PT, R14, R66, PT ;  /* 0x000000420e00720c */ /* 0x000fe20003f24070 */
[----:B------:R-:W-:Y:S01]  /*0f20*/  IMAD.HI.U32 R6, R10, R9, RZ ;  /* 0x000000090a067227 */ /* 0x000fe200078e00ff */
[----:B------:R-:W-:-:S02]  /*0f30*/  IABS R59, R17 ;  /* 0x00000011003b7213 */ /* 0x000fc40000000000 */
[----:B------:R-:W-:Y:S01]  /*0f40*/  ISETP.GE.AND P4, PT, R8, RZ, PT ;  /* 0x000000ff0800720c */ /* 0x000fe20003f86270 */
[----:B------:R-:W-:-:S04]  /*0f50*/  IMAD.HI.U32 R4, R10, R61, RZ ;  /* 0x0000003d0a047227 */ /* 0x000fc800078e00ff */
[----:B------:R-:W-:Y:S02]  /*0f60*/  IMAD.MOV R6, RZ, RZ, -R6 ;  /* 0x000000ffff067224 */ /* 0x000fe400078e0a06 */
[----:B------:R-:W-:-:S04]  /*0f70*/  IMAD.HI.U32 R7, R10, R59, RZ ;  /* 0x0000003b0a077227 */ /* 0x000fc800078e00ff */
[----:B------:R-:W-:Y:S02]  /*0f80*/  IMAD.MOV R4, RZ, RZ, -R4 ;  /* 0x000000ffff047224 */ /* 0x000fe400078e0a04 */
[----:B------:R-:W-:Y:S01]  /*0f90*/  @!P6 IMAD.IADD R62, R62, 0x1, -R14 ;  /* 0x000000013e3ee824 */ /* 0x000fe200078e0a0e */
[C---:B------:R-:W-:Y:S01]  /*0fa0*/  ISETP.GT.U32.AND P6, PT, R14.reuse, R63, PT ;  /* 0x0000003f0e00720c */ /* 0x040fe20003fc4070 */
[C---:B------:R-:W-:Y:S02]  /*0fb0*/  IMAD R60, R14.reuse, R6, R9 ;  /* 0x000000060e3c7224 */ /* 0x040fe400078e0209 */
[----:B------:R-:W-:Y:S02]  /*0fc0*/  IMAD.MOV R7, RZ, RZ, -R7 ;  /* 0x000000ffff077224 */ /* 0x000fe400078e0a07 */
[----:B------:R-:W-:Y:S02]  /*0fd0*/  IMAD R61, R14, R4, R61 ;  /* 0x000000040e3d7224 */ /* 0x000fe400078e023d */
[----:B------:R-:W-:-:S02]  /*0fe0*/  VIADD R6, R0, 0xf ;  /* 0x0000000f00067836 */ /* 0x000fc40000000000 */
[----:B------:R-:W-:Y:S01]  /*0ff0*/  @!P1 IMAD.IADD R66, R66, 0x1, -R14 ;  /* 0x0000000142429824 */ /* 0x000fe200078e0a0e */
[----:B------:R-:W-:Y:S01]  /*1000*/  ISETP.GE.AND P1, PT, R18, RZ, PT ;  /* 0x000000ff1200720c */ /* 0x000fe20003f26270 */
[C---:B------:R-:W-:Y:S01]  /*1010*/  IMAD R59, R14.reuse, R7, R59 ;  /* 0x000000070e3b7224 */ /* 0x040fe200078e023b */
[----:B------:R-:W-:Y:S01]  /*1020*/  IABS R7, R6 ;  /* 0x0000000600077213 */ /* 0x000fe20000000000 */
[----:B------:R-:W-:Y:S01]  /*1030*/  @!P3 IMAD.MOV R68, RZ, RZ, -R68 ;  /* 0x000000ffff44b224 */ /* 0x000fe200078e0a44 */
[C---:B------:R-:W-:Y:S01]  /*1040*/  ISETP.GT.U32.AND P3, PT, R14.reuse, R62, PT ;  /* 0x0000003e0e00720c */ /* 0x040fe20003f64070 */
[----:B------:R-:W-:Y:S01]  /*1050*/  @!P2 IMAD.MOV R67, RZ, RZ, -R67 ;  /* 0x000000ffff43a224 */ /* 0x000fe200078e0a43 */
[C---:B------:R-:W-:Y:S01]  /*1060*/  ISETP.GT.U32.AND P2, PT, R14.reuse, R61, PT ;  /* 0x0000003d0e00720c */ /* 0x040fe20003f44070 */
[----:B------:R-:W-:Y:S01]  /*1070*/  @!P0 IMAD.MOV R66, RZ, RZ, -R66 ;  /* 0x000000ffff428224 */ /* 0x000fe200078e0a42 */
[----:B------:R-:W-:Y:S01]  /*1080*/  ISETP.GT.U32.AND P0, PT, R14, R60, PT ;  /* 0x0000003c0e00720c */ /* 0x000fe20003f04070 */
[----:B------:R-:W-:-:S04]  /*1090*/  IMAD.HI.U32 R4, R10, R7, RZ ;  /* 0x000000070a047227 */ /* 0x000fc800078e00ff */
[----:B------:R-:W-:Y:S01]  /*10a0*/  @!P6 IMAD.IADD R63, R63, 0x1, -R14 ;  /* 0x000000013f3fe824 */ /* 0x000fe200078e0a0e */
[----:B------:R-:W-:Y:S01]  /*10b0*/  ISETP.GT.U32.AND P6, PT, R14, R59, PT ;  /* 0x0000003b0e00720c */ /* 0x000fe20003fc4070 */
[----:B------:R-:W-:Y:S02]  /*10c0*/  IMAD.MOV R58, RZ, RZ, -R4 ;  /* 0x000000ffff3a7224 */ /* 0x000fe400078e0a04 */
[----:B------:R-:W-:Y:S02]  /*10d0*/  VIADD R8, R0, 0x10 ;  /* 0x0000001000087836 */ /* 0x000fe40000000000 */
[--C-:B------:R-:W-:Y:S01]  /*10e0*/  @!P3 IMAD.IADD R62, R62, 0x1, -R14.reuse ;  /* 0x000000013e3eb824 */ /* 0x100fe200078e0a0e */
[----:B------:R-:W-:Y:S01]  /*10f0*/  ISETP.GE.AND P3, PT, R12, RZ, PT ;  /* 0x000000ff0c00720c */ /* 0x000fe20003f66270 */
[--C-:B------:R-:W-:Y:S01]  /*1100*/  @!P2 IMAD.IADD R61, R61, 0x1, -R14.reuse ;  /* 0x000000013d3da824 */ /* 0x100fe200078e0a0e */
[----:B------:R-:W-:Y:S01]  /*1110*/  IABS R9, R8 ;  /* 0x0000000800097213 */ /* 0x000fe20000000000 */
[----:B------:R-:W-:Y:S01]  /*1120*/  IMAD R58, R14, R58, R7 ;  /* 0x0000003a0e3a7224 */ /* 0x000fe200078e0207 */
[----:B------:R-:W-:Y:S01]  /*1130*/  ISETP.GE.AND P2, PT, R17, RZ, PT ;  /* 0x000000ff1100720c */ /* 0x000fe20003f46270 */
[----:B------:R-:W-:Y:S01]  /*1140*/  @!P0 IMAD.IADD R60, R60, 0x1, -R14 ;  /* 0x000000013c3c8824 */ /* 0x000fe200078e0a0e */
[C---:B------:R-:W-:Y:S01]  /*1150*/  ISETP.GT.U32.AND P0, PT, R14.reuse, R61, PT ;  /* 0x0000003d0e00720c */ /* 0x040fe20003f04070 */
[----:B------:R-:W-:Y:S01]  /*1160*/  @!P4 IMAD.MOV R62, RZ, RZ, -R62 ;  /* 0x000000ffff3ec224 */ /* 0x000fe200078e0a3e */
[C---:B------:R-:W-:Y:S01]  /*1170*/  ISETP.GT.U32.AND P4, PT, R14.reuse, R58, PT ;  /* 0x0000003a0e00720c */ /* 0x040fe20003f84070 */
[----:B------:R-:W-:Y:S01]  /*1180*/  @!P5 IMAD.MOV R64, RZ, RZ, -R64 ;  /* 0x000000ffff40d224 */ /* 0x000fe200078e0a40 */
[----:B------:R-:W-:Y:S01]  /*1190*/  ISETP.GE.AND P5, PT, R11, RZ, PT ;  /* 0x000000ff0b00720c */ /* 0x000fe20003fa6270 */
[----:B------:R-:W-:Y:S01]  /*11a0*/  @!P6 IMAD.IADD R59, R59, 0x1, -R14 ;  /* 0x000000013b3be824 */ /* 0x000fe200078e0a0e */
[----:B------:R-:W-:Y:S01]  /*11b0*/  ISETP.GT.U32.AND P6, PT, R14, R60, PT ;  /* 0x0000003c0e00720c */ /* 0x000fe20003fc4070 */
[----:B------:R-:W-:-:S04]  /*11c0*/  IMAD.HI.U32 R4, R10, R9, RZ ;  /* 0x000000090a047227 */ /* 0x000fc800078e00ff */
[----:B------:R-:W-:Y:S02]  /*11d0*/  IMAD.MOV R4, RZ, RZ, -R4 ;  /* 0x000000ffff047224 */ /* 0x000fe400078e0a04 */
[----:B------:R-:W-:Y:S02]  /*11e0*/  VIADD R12, R0, 0x12 ;  /* 0x00000012000c7836 */ /* 0x000fe40000000000 */
[----:B------:R-:W-:Y:S01]  /*11f0*/  @!P1 IMAD.MOV R63, RZ, RZ, -R63 ;  /* 0x000000ffff3f9224 */ /* 0x000fe200078e0a3f */
[C---:B------:R-:W-:Y:S01]  /*1200*/  ISETP.GT.U32.AND P1, PT, R14.reuse, R59, PT ;  /* 0x0000003b0e00720c */ /* 0x040fe20003f24070 */
[----:B------:R-:W-:Y:S01]  /*1210*/  IMAD R56, R14, R4, R9 ;  /* 0x000000040e387224 */ /* 0x000fe200078e0209 */
[----:B------:R-:W-:Y:S01]  /*1220*/  IABS R7, R12 ;  /* 0x0000000c00077213 */ /* 0x000fe20000000000 */
[--C-:B------:R-:W-:Y:S01]  /*1230*/  @!P0 IMAD.IADD R61, R61, 0x1, -R14.reuse ;  /* 0x000000013d3d8824 */ /* 0x100fe200078e0a0e */
[----:B------:R-:W-:Y:S01]  /*1240*/  ISETP.GE.AND P0, PT, R6, RZ, PT ;  /* 0x000000ff0600720c */ /* 0x000fe20003f06270 */
[----:B------:R-:W-:-:S02]  /*1250*/  @!P4 IMAD.IADD R58, R58, 0x1, -R14 ;  /* 0x000000013a3ac824 */ /* 0x000fc400078e0a0e */
[----:B------:R-:W-:Y:S02]  /*1260*/  VIADD R11, R0, 0x11 ;  /* 0x00000011000b7836 */ /* 0x000fe40000000000 */
[----:B------:R-:W-:Y:S01]  /*1270*/  @!P6 IMAD.IADD R60, R60, 0x1, -R14 ;  /* 0x000000013c3ce824 */ /* 0x000fe200078e0a0e */
[C---:B------:R-:W-:Y:S01]  /*1280*/  ISETP.GT.U32.AND P6, PT, R14.reuse, R56, PT ;  /* 0x000000380e00720c */ /* 0x040fe20003fc4070 */
[----:B------:R-:W-:Y:S01]  /*1290*/  @!P5 IMAD.MOV R61, RZ, RZ, -R61 ;  /* 0x000000ffff3dd224 */ /* 0x000fe200078e0a3d */
[----:B------:R-:W-:Y:S01]  /*12a0*/  ISETP.GT.U32.AND P5, PT, R14, R58, PT ;  /* 0x0000003a0e00720c */ /* 0x000fe20003fa4070 */
[----:B------:R-:W-:Y:S01]  /*12b0*/  IMAD.HI.U32 R6, R10, R7, RZ ;  /* 0x000000070a067227 */ /* 0x000fe200078e00ff */
[----:B------:R-:W-:Y:S02]  /*12c0*/  IABS R55, R11 ;  /* 0x0000000b00377213 */ /* 0x000fe40000000000 */
[----:B------:R-:W-:Y:S01]  /*12d0*/  ISETP.GE.AND P4, PT, R11, RZ, PT ;  /* 0x000000ff0b00720c */ /* 0x000fe20003f86270 */
[----:B------:R-:W-:-:S02]  /*12e0*/  IMAD.MOV R6, RZ, RZ, -R6 ;  /* 0x000000ffff067224 */ /* 0x000fc400078e0a06 */
[----:B------:R-:W-:Y:S01]  /*12f0*/  @!P1 IMAD.IADD R59, R59, 0x1, -R14 ;  /* 0x000000013b3b9824 */ /* 0x000fe200078e0a0e */
[----:B------:R-:W-:Y:S01]  /*1300*/  ISETP.GE.AND P1, PT, R8, RZ, PT ;  /* 0x000000ff0800720c */ /* 0x000fe20003f26270 */
[----:B------:R-:W-:Y:S02]  /*1310*/  VIADD R8, R0, 0x13 ;  /* 0x0000001300087836 */ /* 0x000fe40000000000 */
[----:B------:R-:W-:-:S03]  /*1320*/  IMAD.HI.U32 R4, R10, R55, RZ ;  /* 0x000000370a047227 */ /* 0x000fc600078e00ff */
[----:B------:R-:W-:Y:S01]  /*1330*/  IABS R9, R8 ;  /* 0x0000000800097213 */ /* 0x000fe20000000000 */
[----:B------:R-:W-:Y:S02]  /*1340*/  IMAD R54, R14, R6, R7 ;  /* 0x000000060e367224 */ /* 0x000fe400078e0207 */
[----:B------:R-:W-:Y:S02]  /*1350*/  IMAD.MOV R4, RZ, RZ, -R4 ;  /* 0x000000ffff047224 */ /* 0x000fe400078e0a04 */
[--C-:B------:R-:W-:Y:S02]  /*1360*/  @!P6 IMAD.IADD R56, R56, 0x1, -R14.reuse ;  /* 0x000000013838e824 */ /* 0x100fe400078e0a0e */
[----:B------:R-:W-:Y:S01]  /*1370*/  @!P5 IMAD.IADD R58, R58, 0x1, -R14 ;  /* 0x000000013a3ad824 */ /* 0x000fe200078e0a0e */
[C---:B------:R-:W-:Y:S01]  /*1380*/  ISETP.GT.U32.AND P5, PT, R14.reuse, R54, PT ;  /* 0x000000360e00720c */ /* 0x040fe20003fa4070 */
[C---:B------:R-:W-:Y:S01]  /*1390*/  IMAD R55, R14.reuse, R4, R55 ;  /* 0x000000040e377224 */ /* 0x040fe200078e0237 */
[----:B------:R-:W-:Y:S01]  /*13a0*/  ISETP.GT.U32.AND P6, PT, R14, R56, PT ;  /* 0x000000380e00720c */ /* 0x000fe20003fc4070 */
[----:B------:R-:W-:-:S04]  /*13b0*/  IMAD.HI.U32 R4, R10, R9, RZ ;  /* 0x000000090a047227 */ /* 0x000fc800078e00ff */
[----:B------:R-:W-:Y:S02]  /*13c0*/  IMAD.MOV R4, RZ, RZ, -R4 ;  /* 0x000000ffff047224 */ /* 0x000fe400078e0a04 */
[----:B------:R-:W-:Y:S01]  /*13d0*/  @!P3 IMAD.MOV R60, RZ, RZ, -R60 ;  /* 0x000000ffff3cb224 */ /* 0x000fe200078e0a3c */
[C---:B------:R-:W-:Y:S01]  /*13e0*/  ISETP.GT.U32.AND P3, PT, R14.reuse, R55, PT ;  /* 0x000000370e00720c */ /* 0x040fe20003f64070 */
[----:B------:R-:W-:Y:S02]  /*13f0*/  IMAD R52, R14, R4, R9 ;  /* 0x000000040e347224 */ /* 0x000fe400078e0209 */
[----:B------:R-:W-:Y:S02]  /*1400*/  VIADD R4, R0, 0x14 ;  /* 0x0000001400047836 */ /* 0x000fe40000000000 */
[--C-:B------:R-:W-:Y:S02]  /*1410*/  @!P5 IMAD.IADD R54, R54, 0x1, -R14.reuse ;  /* 0x000000013636d824 */ /* 0x100fe400078e0a0e */
[----:B------:R-:W-:Y:S01]  /*1420*/  @!P6 IMAD.IADD R56, R56, 0x1, -R14 ;  /* 0x000000013838e824 */ /* 0x000fe200078e0a0e */
[----:B------:R-:W-:Y:S01]  /*1430*/  IABS R51, R4 ;  /* 0x0000000400337213 */ /* 0x000fe20000000000 */
[----:B------:R-:W-:Y:S01]  /*1440*/  @!P2 IMAD.MOV R59, RZ, RZ, -R59 ;  /* 0x000000ffff3ba224 */ /* 0x000fe200078e0a3b */
[----:B------:R-:W-:Y:S01]  /*1450*/  ISETP.GT.U32.AND P5, PT, R14, R54, PT ;  /* 0x000000360e00720c */ /* 0x000fe20003fa4070 */
[----:B------:R-:W-:Y:S01]  /*1460*/  @!P0 IMAD.MOV R58, RZ, RZ, -R58 ;  /* 0x000000ffff3a8224 */ /* 0x000fe200078e0a3a */
[----:B------:R-:W-:Y:S01]  /*1470*/  ISETP.GE.AND P2, PT, R12, RZ, PT ;  /* 0x000000ff0c00720c */ /* 0x000fe20003f46270 */
[----:B------:R-:W-:Y:S01]  /*1480*/  @!P1 IMAD.MOV R56, RZ, RZ, -R56 ;  /* 0x000000ffff389224 */ /* 0x000fe200078e0a38 */
[----:B------:R-:W-:Y:S01]  /*1490*/  ISETP.GE.AND P0, PT, R4, RZ, PT ;  /* 0x000000ff0400720c */ /* 0x000fe20003f06270 */
[----:B------:R-:W-:Y:S01]  /*14a0*/  IMAD.HI.U32 R4, R10, R51, RZ ;  /* 0x000000330a047227 */ /* 0x000fe200078e00ff */
[----:B------:R-:W-:-:S02]  /*14b0*/  ISETP.GT.U32.AND P1, PT, R14, R52, PT ;  /* 0x000000340e00720c */ /* 0x000fc40003f24070 */
[----:B------:R-:W-:Y:S01]  /*14c0*/  ISETP.GE.AND P6, PT, R8, RZ, PT ;  /* 0x000000ff0800720c */ /* 0x000fe20003fc6270 */
[----:B------:R-:W-:Y:S02]  /*14d0*/  IMAD.MOV R4, RZ, RZ, -R4 ;  /* 0x000000ffff047224 */ /* 0x000fe400078e0a04 */
[----:B------:R-:W-:Y:S02]  /*14e0*/  VIADD R8, R0, 0x15 ;  /* 0x0000001500087836 */ /* 0x000fe40000000000 */
[--C-:B------:R-:W-:Y:S02]  /*14f0*/  @!P3 IMAD.IADD R55, R55, 0x1, -R14.reuse ;  /* 0x000000013737b824 */ /* 0x100fe400078e0a0e */
[--C-:B------:R-:W-:Y:S01]  /*1500*/  @!P5 IMAD.IADD R54, R54, 0x1, -R14.reuse ;  /* 0x000000013636d824 */ /* 0x100fe200078e0a0e */
[----:B------:R-:W-:Y:S01]  /*1510*/  IABS R9, R8 ;  /* 0x0000000800097213 */ /* 0x000fe20000000000 */
[C---:B------:R-:W-:Y:S01]  /*1520*/  IMAD R51, R14.reuse, R4, R51 ;  /* 0x000000040e337224 */ /* 0x040fe200078e0233 */
[----:B------:R-:W-:Y:S01]  /*1530*/  ISETP.GT.U32.AND P3, PT, R14, R55, PT ;  /* 0x000000370e00720c */ /* 0x000fe20003f64070 */
[----:B------:R-:W-:-:S02]  /*1540*/  @!P1 IMAD.IADD R52, R52, 0x1, -R14 ;  /* 0x0000000134349824 */ /* 0x000fc400078e0a0e */
[----:B------:R-:W-:Y:S01]  /*1550*/  @!P2 IMAD.MOV R54, RZ, RZ, -R54 ;  /* 0x000000ffff36a224 */ /* 0x000fe200078e0a36 */
[----:B------:R-:W-:Y:S01]  /*1560*/  ISETP.GT.U32.AND P2, PT, R14, R51, PT ;  /* 0x000000330e00720c */ /* 0x000fe20003f44070 */
[----:B------:R-:W-:Y:S01]  /*1570*/  VIADD R12, R0, 0x16 ;  /* 0x00000016000c7836 */ /* 0x000fe20000000000 */
[----:B------:R-:W-:Y:S01]  /*1580*/  ISETP.GT.U32.AND P1, PT, R14, R52, PT ;  /* 0x000000340e00720c */ /* 0x000fe20003f24070 */
[----:B------:R-:W-:-:S03]  /*1590*/  IMAD.HI.U32 R6, R10, R9, RZ ;  /* 0x000000090a067227 */ /* 0x000fc600078e00ff */
[----:B------:R-:W-:Y:S01]  /*15a0*/  IABS R11, R12 ;  /* 0x0000000c000b7213 */ /* 0x000fe20000000000 */
[----:B------:R-:W-:Y:S01]  /*15b0*/  IMAD.MOV R6, RZ, RZ, -R6 ;  /* 0x000000ffff067224 */ /* 0x000fe200078e0a06 */
[----:B------:R-:W-:Y:S01]  /*15c0*/  ISETP.GE.AND P5, PT, R12, RZ, PT ;  /* 0x000000ff0c00720c */ /* 0x000fe20003fa6270 */
[----:B------:R-:W-:Y:S02]  /*15d0*/  VIADD R4, R0, 0x17 ;  /* 0x0000001700047836 */ /* 0x000fe40000000000 */
[--C-:B------:R-:W-:Y:S01]  /*15e0*/  @!P3 IMAD.IADD R55, R55, 0x1, -R14.reuse ;  /* 0x000000013737b824 */ /* 0x100fe200078e0a0e */
[----:B------:R-:W-:Y:S01]  /*15f0*/  ISETP.GE.AND P3, PT, R8, RZ, PT ;  /* 0x000000ff0800720c */ /* 0x000fe20003f66270 */
[----:B------:R-:W-:Y:S01]  /*1600*/  IMAD R50, R14, R6, R9 ;  /* 0x000000060e327224 */ /* 0x000fe200078e0209 */
[----:B------:R-:W-:Y:S01]  /*1610*/  IABS R47, R4 ;  /* 0x00000004002f7213 */ /* 0x000fe20000000000 */
[----:B------:R-:W-:Y:S02]  /*1620*/  @!P2 IMAD.IADD R51, R51, 0x1, -R14 ;  /* 0x000000013333a824 */ /* 0x000fe400078e0a0e */
[----:B------:R-:W-:-:S03]  /*1630*/  IMAD.HI.U32 R7, R10, R11, RZ ;  /* 0x0000000b0a077227 */ /* 0x000fc600078e00ff */
[----:B------:R-:W-:Y:S01]  /*1640*/  ISETP.GT.U32.AND P2, PT, R14, R51, PT ;  /* 0x000000330e00720c */ /* 0x000fe20003f44070 */
[----:B------:R-:W-:Y:S01]  /*1650*/  @!P4 IMAD.MOV R55, RZ, RZ, -R55 ;  /* 0x000000ffff37c224 */ /* 0x000fe200078e0a37 */
[----:B------:R-:W-:Y:S01]  /*1660*/  ISETP.GE.AND P4, PT, R4, RZ, PT ;  /* 0x000000ff0400720c */ /* 0x000fe20003f86270 */
[----:B------:R-:W-:Y:S01]  /*1670*/  @!P1 IMAD.IADD R52, R52, 0x1, -R14 ;  /* 0x0000000134349824 */ /* 0x000fe200078e0a0e */
[----:B------:R-:W-:Y:S01]  /*1680*/  ISETP.GT.U32.AND P1, PT, R14, R50, PT ;  /* 0x000000320e00720c */ /* 0x000fe20003f24070 */
[----:B------:R-:W-:Y:S02]  /*1690*/  IMAD.MOV R7, RZ, RZ, -R7 ;  /* 0x000000ffff077224 */ /* 0x000fe400078e0a07 */
[----:B------:R-:W-:-:S04]  /*16a0*/  IMAD.HI.U32 R4, R10, R47, RZ ;  /* 0x0000002f0a047227 */ /* 0x000fc800078e00ff */
[----:B------:R-:W-:Y:S02]  /*16b0*/  IMAD R48, R14, R7, R11 ;  /* 0x000000070e307224 */ /* 0x000fe400078e020b */
[----:B------:R-:W-:Y:S02]  /*16c0*/  IMAD.MOV R4, RZ, RZ, -R4 ;  /* 0x000000ffff047224 */ /* 0x000fe400078e0a04 */
[----:B------:R-:W-:Y:S02]  /*16d0*/  VIADD R8, R0, 0x18 ;  /* 0x0000001800087836 */ /* 0x000fe40000000000 */
[----:B------:R-:W-:Y:S01]  /*16e0*/  @!P6 IMAD.MOV R52, RZ, RZ, -R52 ;  /* 0x000000ffff34e224 */ /* 0x000fe200078e0a34 */
[C---:B------:R-:W-:Y:S01]  /*16f0*/  ISETP.GT.U32.AND P6, PT, R14.reuse, R48, PT ;  /* 0x000000300e00720c */ /* 0x040fe20003fc4070 */
[----:B------:R-:W-:Y:S01]  /*1700*/  IMAD R47, R14, R4, R47 ;  /* 0x000000040e2f7224 */ /* 0x000fe200078e022f */
[----:B------:R-:W-:Y:S01]  /*1710*/  IABS R9, R8 ;  /* 0x0000000800097213 */ /* 0x000fe20000000000 */
[----:B------:R-:W-:-:S02]  /*1720*/  VIADD R12, R0, 0x19 ;  /* 0x00000019000c7836 */ /* 0x000fc40000000000 */
[--C-:B------:R-:W-:Y:S02]  /*1730*/  @!P1 IMAD.IADD R50, R50, 0x1, -R14.reuse ;  /* 0x0000000132329824 */ /* 0x100fe400078e0a0e */
[----:B------:R-:W-:Y:S01]  /*1740*/  @!P2 IMAD.IADD R51, R51, 0x1, -R14 ;  /* 0x000000013333a824 */ /* 0x000fe200078e0a0e */
[----:B------:R-:W-:Y:S01]  /*1750*/  ISETP.GT.U32.AND P2, PT, R14, R47, PT ;  /* 0x0000002f0e00720c */ /* 0x000fe20003f44070 */
[----:B------:R-:W-:Y:S01]  /*1760*/  VIADD R18, R0, 0x1a ;  /* 0x0000001a00127836 */ /* 0x000fe20000000000 */
[----:B------:R-:W-:Y:S01]  /*1770*/  IABS R11, R12 ;  /* 0x0000000c000b7213 */ /* 0x000fe20000000000 */
[----:B------:R-:W-:Y:S01]  /*1780*/  IMAD.HI.U32 R6, R10, R9, RZ ;  /* 0x000000090a067227 */ /* 0x000fe200078e00ff */
[----:B------:R-:W-:Y:S02]  /*1790*/  ISETP.GT.U32.AND P1, PT, R14, R50, PT ;  /* 0x000000320e00720c */ /* 0x000fe40003f24070 */
[----:B------:R-:W-:Y:S01]  /*17a0*/  IABS R43, R18 ;  /* 0x00000012002b7213 */ /* 0x000fe20000000000 */
[----:B------:R-:W-:-:S04]  /*17b0*/  IMAD.HI.U32 R7, R10, R11, RZ ;  /* 0x0000000b0a077227 */ /* 0x000fc800078e00ff */
[----:B------:R-:W-:Y:S02]  /*17c0*/  IMAD.MOV R6, RZ, RZ, -R6 ;  /* 0x000000ffff067224 */ /* 0x000fe400078e0a06 */
[--C-:B------:R-:W-:Y:S02]  /*17d0*/  @!P6 IMAD.IADD R48, R48, 0x1, -R14.reuse ;  /* 0x000000013030e824 */ /* 0x100fe400078e0a0e */
[----:B------:R-:W-:Y:S02]  /*17e0*/  IMAD.MOV R7, RZ, RZ, -R7 ;  /* 0x000000ffff077224 */ /* 0x000fe400078e0a07 */
[C---:B------:R-:W-:Y:S02]  /*17f0*/  IMAD R46, R14.reuse, R6, R9 ;  /* 0x000000060e2e7224 */ /* 0x040fe400078e0209 */
[----:B------:R-:W-:Y:S01]  /*1800*/  @!P2 IMAD.IADD R47, R47, 0x1, -R14 ;  /* 0x000000012f2fa824 */ /* 0x000fe200078e0a0e */
[----:B------:R-:W-:Y:S01]  /*1810*/  ISETP.GT.U32.AND P2, PT, R14, R48, PT ;  /* 0x000000300e00720c */ /* 0x000fe20003f44070 */
[----:B------:R-:W-:-:S04]  /*1820*/  IMAD.HI.U32 R4, R10, R43, RZ ;  /* 0x0000002b0a047227 */ /* 0x000fc800078e00ff */
[----:B------:R-:W-:Y:S02]  /*1830*/  IMAD R44, R14, R7, R11 ;  /* 0x000000070e2c7224 */ /* 0x000fe400078e020b */
[----:B------:R-:W-:Y:S01]  /*1840*/  @!P1 IMAD.IADD R50, R50, 0x1, -R14 ;  /* 0x0000000132329824 */ /* 0x000fe200078e0a0e */
[C---:B------:R-:W-:Y:S01]  /*1850*/  ISETP.GT.U32.AND P1, PT, R14.reuse, R46, PT ;  /* 0x0000002e0e00720c */ /* 0x040fe20003f24070 */
[----:B------:R-:W-:Y:S01]  /*1860*/  IMAD.MOV R4, RZ, RZ, -R4 ;  /* 0x000000ffff047224 */ /* 0x000fe200078e0a04 */
[----:B------:R-:W-:Y:S01]  /*1870*/  ISETP.GT.U32.AND P6, PT, R14, R44, PT ;  /* 0x0000002c0e00720c */ /* 0x000fe20003fc4070 */
[----:B------:R-:W-:Y:S02]  /*1880*/  VIADD R19, R0, 0x1b ;  /* 0x0000001b00137836 */ /* 0x000fe40000000000 */
[----:B------:R-:W-:Y:S02]  /*1890*/  IMAD R43, R14, R4, R43 ;  /* 0x000000040e2b7224 */ /* 0x000fe400078e022b */
[----:B------:R-:W-:Y:S01]  /*18a0*/  @!P2 IMAD.IADD R48, R48, 0x1, -R14 ;  /* 0x000000013030a824 */ /* 0x000fe200078e0a0e */
[----:B------:R-:W-:Y:S01]  /*18b0*/  IABS R17, R19 ;  /* 0x0000001300117213 */ /* 0x000fe20000000000 */
[----:B------:R-:W-:Y:S01]  /*18c0*/  VIADD R20, R0, 0x1e ;  /* 0x0000001e00147836 */ /* 0x000fe20000000000 */
[----:B------:R-:W-:Y:S01]  /*18d0*/  ISETP.GT.U32.AND P2, PT, R14, R43, PT ;  /* 0x0000002b0e00720c */ /* 0x000fe20003f44070 */
[----:B------:R-:W-:-:S02]  /*18e0*/  VIADD R11, R0, 0x1c ;  /* 0x0000001c000b7836 */ /* 0x000fc40000000000 */
[--C-:B------:R-:W-:Y:S01]  /*18f0*/  @!P1 IMAD.IADD R46, R46, 0x1, -R14.reuse ;  /* 0x000000012e2e9824 */ /* 0x100fe200078e0a0e */
[----:B------:R-:W-:Y:S01]  /*1900*/  ISETP.GT.U32.AND P1, PT, R14, R47, PT ;  /* 0x0000002f0e00720c */ /* 0x000fe20003f24070 */
[----:B------:R-:W-:Y:S01]  /*1910*/  IMAD.HI.U32 R6, R10, R17, RZ ;  /* 0x000000110a067227 */ /* 0x000fe200078e00ff */
[----:B------:R-:W-:Y:S02]  /*1920*/  IABS R9, R20 ;  /* 0x0000001400097213 */ /* 0x000fe40000000000 */
[----:B------:R-:W-:Y:S01]  /*1930*/  IABS R7, R11 ;  /* 0x0000000b00077213 */ /* 0x000fe20000000000 */
[----:B------:R-:W-:Y:S02]  /*1940*/  @!P6 IMAD.IADD R44, R44, 0x1, -R14 ;  /* 0x000000012c2ce824 */ /* 0x000fe400078e0a0e */
[----:B------:R-:W-:Y:S02]  /*1950*/  IMAD.MOV R6, RZ, RZ, -R6 ;  /* 0x000000ffff067224 */ /* 0x000fe400078e0a06 */
[----:B------:R-:W-:Y:S01]  /*1960*/  @!P2 IMAD.IADD R43, R43, 0x1, -R14 ;  /* 0x000000012b2ba824 */ /* 0x000fe200078e0a0e */
[C---:B------:R-:W-:Y:S01]  /*1970*/  ISETP.GT.U32.AND P6, PT, R14.reuse, R44, PT ;  /* 0x0000002c0e00720c */ /* 0x040fe20003fc4070 */
[----:B------:R-:W-:Y:S01]  /*1980*/  IMAD R42, R14, R6, R17 ;  /* 0x000000060e2a7224 */ /* 0x000fe200078e0211 */
[----:B------:R-:W-:Y:S01]  /*1990*/  ISETP.GE.AND P2, PT, R12, RZ, PT ;  /* 0x000000ff0c00720c */ /* 0x000fe20003f46270 */
[----:B------:R-:W-:-:S04]  /*19a0*/  IMAD.HI.U32 R6, R10, R9, RZ ;  /* 0x000000090a067227 */ /* 0x000fc800078e00ff */
[----:B------:R-:W-:Y:S01]  /*19b0*/  @!P1 IMAD.IADD R47, R47, 0x1, -R14 ;  /* 0x000000012f2f9824 */ /* 0x000fe200078e0a0e */
[C---:B------:R-:W-:Y:S01]  /*19c0*/  ISETP.GT.U32.AND P1, PT, R14.reuse, R42, PT ;  /* 0x0000002a0e00720c */ /* 0x040fe20003f24070 */
[----:B------:R-:W-:Y:S02]  /*19d0*/  IMAD.MOV R6, RZ, RZ, -R6 ;  /* 0x000000ffff067224 */ /* 0x000fe400078e0a06 */
[----:B------:R-:W-:Y:S01]  /*19e0*/  @!P0 IMAD.MOV R51, RZ, RZ, -R51 ;  /* 0x000000ffff338224 */ /* 0x000fe200078e0a33 */
[----:B------:R-:W-:Y:S01]  /*19f0*/  ISETP.GT.U32.AND P0, PT, R14, R46, PT ;  /* 0x0000002e0e00720c */ /* 0x000fe20003f04070 */
[----:B------:R-:W-:Y:S02]  /*1a00*/  VIADD R17, R0, 0x1d ;  /* 0x0000001d00117836 */ /* 0x000fe40000000000 */
[----:B------:R-:W-:-:S03]  /*1a10*/  IMAD.HI.U32 R4, R10, R7, RZ ;  /* 0x000000070a047227 */ /* 0x000fc600078e00ff */
[----:B------:R-:W-:Y:S01]  /*1a20*/  IABS R39, R17 ;  /* 0x0000001100277213 */ /* 0x000fe20000000000 */
[----:B------:R-:W-:Y:S02]  /*1a30*/  @!P6 IMAD.IADD R44, R44, 0x1, -R14 ;  /* 0x000000012c2ce824 */ /* 0x000fe400078e0a0e */
[C---:B------:R-:W-:Y:S02]  /*1a40*/  IMAD R38, R14.reuse, R6, R9 ;  /* 0x000000060e267224 */ /* 0x040fe400078e0209 */
[----:B------:R-:W-:Y:S02]  /*1a50*/  IMAD.MOV R4, RZ, RZ, -R4 ;  /* 0x000000ffff047224 */ /* 0x000fe400078e0a04 */
[----:B------:R-:W-:Y:S01]  /*1a60*/  @!P3 IMAD.MOV R50, RZ, RZ, -R50 ;  /* 0x000000ffff32b224 */ /* 0x000fe200078e0a32 */
[C---:B------:R-:W-:Y:S01]  /*1a70*/  ISETP.GT.U32.AND P3, PT, R14.reuse, R43, PT ;  /* 0x0000002b0e00720c */ /* 0x040fe20003f64070 */
[----:B------:R-:W-:Y:S01]  /*1a80*/  @!P2 IMAD.MOV R44, RZ, RZ, -R44 ;  /* 0x000000ffff2ca224 */ /* 0x000fe200078e0a2c */
[C---:B------:R-:W-:Y:S01]  /*1a90*/  ISETP.GT.U32.AND P2, PT, R14.reuse, R38, PT ;  /* 0x000000260e00720c */ /* 0x040fe20003f44070 */
[----:B------:R-:W-:-:S02]  /*1aa0*/  IMAD R40, R14, R4, R7 ;  /* 0x000000040e287224 */ /* 0x000fc400078e0207 */
[----:B------:R-:W-:Y:S01]  /*1ab0*/  @!P1 IMAD.IADD R42, R42, 0x1, -R14 ;  /* 0x000000012a2a9824 */ /* 0x000fe200078e0a0e */
[----:B------:R-:W-:Y:S01]  /*1ac0*/  ISETP.GE.AND P1, PT, R18, RZ, PT ;  /* 0x000000ff1200720c */ /* 0x000fe20003f26270 */
[----:B------:R-:W-:Y:S01]  /*1ad0*/  IMAD.HI.U32 R4, R10, R39, RZ ;  /* 0x000000270a047227 */ /* 0x000fe200078e00ff */
[----:B------:R-:W-:-:S03]  /*1ae0*/  ISETP.GT.U32.AND P6, PT, R14, R40, PT ;  /* 0x000000280e00720c */ /* 0x000fc60003fc4070 */
[----:B------:R-:W-:Y:S01]  /*1af0*/  @!P0 IMAD.IADD R46, R46, 0x1, -R14 ;  /* 0x000000012e2e8824 */ /* 0x000fe200078e0a0e */
[----:B------:R-:W-:Y:S01]  /*1b00*/  ISETP.GE.AND P0, PT, R8, RZ, PT ;  /* 0x000000ff0800720c */ /* 0x000fe20003f06270 */
[----:B------:R-:W-:Y:S02]  /*1b10*/  IMAD.MOV R4, RZ, RZ, -R4 ;  /* 0x000000ffff047224 */ /* 0x000fe400078e0a04 */
[----:B------:R-:W-:Y:S02]  /*1b20*/  VIADD R8, R0, 0x1f ;  /* 0x0000001f00087836 */ /* 0x000fe40000000000 */
[----:B------:R-:W-:Y:S02]  /*1b30*/  IMAD R39, R14, R4, R39 ;  /* 0x000000040e277224 */ /* 0x000fe400078e0227 */
[--C-:B------:R-:W-:Y:S01]  /*1b40*/  @!P3 IMAD.IADD R43, R43, 0x1, -R14.reuse ;  /* 0x000000012b2bb824 */ /* 0x100fe200078e0a0e */
[----:B------:R-:W-:Y:S01]  /*1b50*/  IABS R7, R8 ;  /* 0x0000000800077213 */ /* 0x000fe20000000000 */
[----:B------:R-:W-:Y:S01]  /*1b60*/  @!P2 IMAD.IADD R38, R38, 0x1, -R14 ;  /* 0x000000012626a824 */ /* 0x000fe200078e0a0e */
[----:B------:R-:W-:Y:S01]  /*1b70*/  ISETP.GE.AND P3, PT, R11, RZ, PT ;  /* 0x000000ff0b00720c */ /* 0x000fe20003f66270 */
[----:B------:R-:W-:Y:S01]  /*1b80*/  @!P4 IMAD.MOV R47, RZ, RZ, -R47 ;  /* 0x000000ffff2fc224 */ /* 0x000fe200078e0a2f */
[C---:B------:R-:W-:Y:S01]  /*1b90*/  ISETP.GT.U32.AND P4, PT, R14.reuse, R39, PT ;  /* 0x000000270e00720c */ /* 0x040fe20003f84070 */
[----:B------:R-:W-:Y:S01]  /*1ba0*/  @!P1 IMAD.MOV R43, RZ, RZ, -R43 ;  /* 0x000000ffff2b9224 */ /* 0x000fe200078e0a2b */
[----:B------:R-:W-:Y:S01]  /*1bb0*/  ISETP.GT.U32.AND P1, PT, R14, R38, PT ;  /* 0x000000260e00720c */ /* 0x000fe20003f24070 */
[----:B------:R-:W-:-:S04]  /*1bc0*/  IMAD.HI.U32 R4, R10, R7, RZ ;  /* 0x000000070a047227 */ /* 0x000fc800078e00ff */
[----:B------:R-:W-:Y:S01]  /*1bd0*/  @!P6 IMAD.IADD R40, R40, 0x1, -R14 ;  /* 0x000000012828e824 */ /* 0x000fe200078e0a0e */
[C---:B------:R-:W-:Y:S01]  /*1be0*/  ISETP.GT.U32.AND P6, PT, R14.reuse, R42, PT ;  /* 0x0000002a0e00720c */ /* 0x040fe20003fc4070 */
[----:B------:R-:W-:Y:S02]  /*1bf0*/  IMAD.MOV R4, RZ, RZ, -R4 ;  /* 0x000000ffff047224 */ /* 0x000fe400078e0a04 */
[----:B------:R-:W-:Y:S01]  /*1c00*/  @!P5 IMAD.MOV R48, RZ, RZ, -R48 ;  /* 0x000000ffff30d224 */ /* 0x000fe200078e0a30 */
[C---:B------:R-:W-:Y:S01]  /*1c10*/  ISETP.GT.U32.AND P5, PT, R14.reuse, R40, PT ;  /* 0x000000280e00720c */ /* 0x040fe20003fa4070 */
[----:B------:R-:W-:Y:S02]  /*1c20*/  IMAD R36, R14, R4, R7 ;  /* 0x000000040e247224 */ /* 0x000fe400078e0207 */
[----:B------:R-:W-:Y:S01]  /*1c30*/  @!P0 IMAD.MOV R46, RZ, RZ, -R46 ;  /* 0x000000ffff2e8224 */ /* 0x000fe200078e0a2e */
[----:B------:R-:W-:Y:S01]  /*1c40*/  ISETP.GE.AND P0, PT, R19, RZ, PT ;  /* 0x000000ff1300720c */ /* 0x000fe20003f06270 */
[--C-:B------:R-:W-:Y:S01]  /*1c50*/  @!P4 IMAD.IADD R39, R39, 0x1, -R14.reuse ;  /* 0x000000012727c824 */ /* 0x100fe200078e0a0e */
[----:B------:R-:W-:Y:S01]  /*1c60*/  ISETP.GE.AND P4, PT, R8, RZ, PT ;  /* 0x000000ff0800720c */ /* 0x000fe20003f86270 */
[----:B------:R-:W-:Y:S01]  /*1c70*/  @!P1 IMAD.IADD R38, R38, 0x1, -R14 ;  /* 0x0000000126269824 */ /* 0x000fe200078e0a0e */
[----:B------:R-:W-:Y:S01]  /*1c80*/  ISETP.GT.U32.AND P1, PT, R14, R36, PT ;  /* 0x000000240e00720c */ /* 0x000fe20003f24070 */
[----:B------:R-:W-:Y:S01]  /*1c90*/  VIADD R4, R0, 0x20 ;  /* 0x0000002000047836 */ /* 0x000fe20000000000 */
[----:B------:R-:W-:Y:S01]  /*1ca0*/  ISETP.GT.U32.AND P2, PT, R14, R39, PT ;  /* 0x000000270e00720c */ /* 0x000fe20003f44070 */
[----:B------:R-:W-:-:S02]  /*1cb0*/  VIADD R6, R0, 0x21 ;  /* 0x0000002100067836 */ /* 0x000fc40000000000 */
[--C-:B------:R-:W-:Y:S01]  /*1cc0*/  @!P6 IMAD.IADD R42, R42, 0x1, -R14.reuse ;  /* 0x000000012a2ae824 */ /* 0x100fe200078e0a0e */
[----:B------:R-:W-:Y:S01]  /*1cd0*/  IABS R35, R4 ;  /* 0x0000000400237213 */ /* 0x000fe20000000000 */
[----:B------:R-:W-:Y:S01]  /*1ce0*/  @!P5 IMAD.IADD R40, R40, 0x1, -R14 ;  /* 0x000000012828d824 */ /* 0x000fe200078e0a0e */
[----:B------:R-:W-:Y:S01]  /*1cf0*/  IABS R9, R6 ;  /* 0x0000000600097213 */ /* 0x000fe20000000000 */
[----:B------:R-:W-:Y:S01]  /*1d00*/  VIADD R7, R0, 0x22 ;  /* 0x0000002200077836 */ /* 0x000fe20000000000 */
[----:B------:R-:W-:Y:S01]  /*1d10*/  ISETP.GE.AND P5, PT, R20, RZ, PT ;  /* 0x000000ff1400720c */ /* 0x000fe20003fa6270 */
[----:B------:R-:W-:Y:S01]  /*1d20*/  @!P0 IMAD.MOV R42, RZ, RZ, -R42 ;  /* 0x000000ffff2a8224 */ /* 0x000fe200078e0a2a */
[----:B------:R-:W-:Y:S01]  /*1d30*/  ISETP.GE.AND P0, PT, R4, RZ, PT ;  /* 0x000000ff0400720c */ /* 0x000fe20003f06270 */
[----:B------:R-:W-:Y:S01]  /*1d40*/  @!P3 IMAD.MOV R40, RZ, RZ, -R40 ;  /* 0x000000ffff28b224 */ /* 0x000fe200078e0a28 */
[----:B------:R-:W-:Y:S01]  /*1d50*/  ISETP.GE.AND P3, PT, R6, RZ, PT ;  /* 0x000000ff0600720c */ /* 0x000fe20003f66270 */
[----:B------:R-:W-:Y:S01]  /*1d60*/  @!P1 IMAD.IADD R36, R36, 0x1, -R14 ;  /* 0x0000000124249824 */ /* 0x000fe200078e0a0e */
[----:B------:R-:W-:Y:S01]  /*1d70*/  IABS R11, R7 ;  /* 0x00000007000b7213 */ /* 0x000fe20000000000 */
[----:B------:R-:W-:Y:S01]  /*1d80*/  IMAD.HI.U32 R4, R10, R35, RZ ;  /* 0x000000230a047227 */ /* 0x000fe200078e00ff */
[----:B------:R-:W-:-:S02]  /*1d90*/  ISETP.GE.AND P6, PT, R17, RZ, PT ;  /* 0x000000ff1100720c */ /* 0x000fc40003fc6270 */
[----:B------:R-:W-:Y:S01]  /*1da0*/  ISETP.GT.U32.AND P1, PT, R14, R36, PT ;  /* 0x000000240e00720c */ /* 0x000fe20003f24070 */
[----:B------:R-:W-:-:S04]  /*1db0*/  IMAD.HI.U32 R6, R10, R9, RZ ;  /* 0x000000090a067227 */ /* 0x000fc800078e00ff */
[----:B------:R-:W-:Y:S01]  /*1dc0*/  @!P2 IMAD.IADD R39, R39, 0x1, -R14 ;  /* 0x000000012727a824 */ /* 0x000fe200078e0a0e */
[----:B------:R-:W-:Y:S01]  /*1dd0*/  ISETP.GE.AND P2, PT, R7, RZ, PT ;  /* 0x000000ff0700720c */ /* 0x000fe20003f46270 */
[----:B------:R-:W-:Y:S02]  /*1de0*/  IMAD.MOV R7, RZ, RZ, -R4 ;  /* 0x000000ffff077224 */ /* 0x000fe400078e0a04 */
[----:B------:R-:W-:Y:S02]  /*1df0*/  VIADD R8, R0, 0x23 ;  /* 0x0000002300087836 */ /* 0x000fe40000000000 */
[----:B------:R-:W-:-:S03]  /*1e00*/  IMAD.HI.U32 R4, R10, R11, RZ ;  /* 0x0000000b0a047227 */ /* 0x000fc600078e00ff */
[----:B------:R-:W-:Y:S01]  /*1e10*/  IABS R31, R8 ;  /* 0x00000008001f7213 */ /* 0x000fe20000000000 */
[----:B------:R-:W-:Y:S02]  /*1e20*/  IMAD.MOV R6, RZ, RZ, -R6 ;  /* 0x000000ffff067224 */ /* 0x000fe400078e0a06 */
[----:B------:R-:W-:Y:S02]  /*1e30*/  IMAD.MOV R32, RZ, RZ, -R4 ;  /* 0x000000ffff207224 */ /* 0x000fe400078e0a04 */
[----:B------:R-:W-:Y:S02]  /*1e40*/  IMAD R34, R14, R6, R9 ;  /* 0x000000060e227224 */ /* 0x000fe400078e0209 */
[----:B------:R-:W-:Y:S02]  /*1e50*/  VIADD R12, R0, 0x24 ;  /* 0x00000024000c7836 */ /* 0x000fe40000000000 */
[C---:B------:R-:W-:Y:S02]  /*1e60*/  IMAD R32, R14.reuse, R32, R11 ;  /* 0x000000200e207224 */ /* 0x040fe400078e020b */
[----:B------:R-:W-:Y:S01]  /*1e70*/  @!P5 IMAD.MOV R38, RZ, RZ, -R38 ;  /* 0x000000ffff26d224 */ /* 0x000fe200078e0a26 */
[C---:B------:R-:W-:Y:S01]  /*1e80*/  ISETP.GT.U32.AND P5, PT, R14.reuse, R34, PT ;  /* 0x000000220e00720c */ /* 0x040fe20003fa4070 */
[----:B------:R-:W-:Y:S01]  /*1e90*/  IMAD R35, R14, R7, R35 ;  /* 0x000000070e237224 */ /* 0x000fe200078e0223 */
[----:B------:R-:W-:Y:S01]  /*1ea0*/  IABS R7, R12 ;  /* 0x0000000c00077213 */ /* 0x000fe20000000000 */
[----:B------:R-:W-:-:S04]  /*1eb0*/  IMAD.HI.U32 R4, R10, R31, RZ ;  /* 0x0000001f0a047227 */ /* 0x000fc800078e00ff */
[----:B------:R-:W-:Y:S01]  /*1ec0*/  @!P1 IMAD.IADD R36, R36, 0x1, -R14 ;  /* 0x0000000124249824 */ /* 0x000fe200078e0a0e */
[----:B------:R-:W-:Y:S01]  /*1ed0*/  ISETP.GT.U32.AND P1, PT, R14, R32, PT ;  /* 0x000000200e00720c */ /* 0x000fe20003f24070 */
[----:B------:R-:W-:Y:S02]  /*1ee0*/  IMAD.MOV R4, RZ, RZ, -R4 ;  /* 0x000000ffff047224 */ /* 0x000fe400078e0a04 */
[----:B------:R-:W-:Y:S02]  /*1ef0*/  VIADD R11, R0, 0x25 ;  /* 0x00000025000b7836 */ /* 0x000fe40000000000 */
[----:B------:R-:W-:-:S04]  /*1f00*/  IMAD.HI.U32 R6, R10, R7, RZ ;  /* 0x000000070a067227 */ /* 0x000fc800078e00ff */
[----:B------:R-:W-:Y:S01]  /*1f10*/  IMAD R31, R14, R4, R31 ;  /* 0x000000040e1f7224 */ /* 0x000fe200078e021f */
[----:B------:R-:W-:Y:S01]  /*1f20*/  IABS R4, R11 ;  /* 0x0000000b00047213 */ /* 0x000fe20000000000 */
[----:B------:R-:W-:Y:S02]  /*1f30*/  IMAD.MOV R6, RZ, RZ, -R6 ;  /* 0x000000ffff067224 */ /* 0x000fe400078e0a06 */
[----:B------:R-:W-:Y:S02]  /*1f40*/  @!P5 IMAD.IADD R34, R34, 0x1, -R14 ;  /* 0x000000012222d824 */ /* 0x000fe400078e0a0e */
[C---:B------:R-:W-:Y:S02]  /*1f50*/  IMAD R30, R14.reuse, R6, R7 ;  /* 0x000000060e1e7224 */ /* 0x040fe400078e0207 */
[----:B------:R-:W-:Y:S02]  /*1f60*/  IMAD.MOV.U32 R7, RZ, RZ, R4 ;  /* 0x000000ffff077224 */ /* 0x000fe400078e0004 */
[----:B------:R-:W-:Y:S01]  /*1f70*/  @!P6 IMAD.MOV R39, RZ, RZ, -R39 ;  /* 0x000000ffff27e224 */ /* 0x000fe200078e0a27 */
[----:B------:R-:W-:Y:S01]  /*1f80*/  ISETP.GT.U32.AND P6, PT, R14, R35, PT ;  /* 0x000000230e00720c */ /* 0x000fe20003fc4070 */
[----:B------:R-:W-:Y:S01]  /*1f90*/  @!P1 IMAD.IADD R32, R32, 0x1, -R14 ;  /* 0x0000000120209824 */ /* 0x000fe200078e0a0e */
[----:B------:R-:W-:Y:S01]  /*1fa0*/  ISETP.GT.U32.AND P1, PT, R14, R34, PT ;  /* 0x000000220e00720c */ /* 0x000fe20003f24070 */
[----:B------:R-:W-:-:S04]  /*1fb0*/  IMAD.HI.U32 R4, R10, R7, RZ ;  /* 0x000000070a047227 */ /* 0x000fc800078e00ff */
[C---:B------:R-:W-:Y:S02]  /*1fc0*/  VIADD R6, R0.reuse, 0x26 ;  /* 0x0000002600067836 */ /* 0x040fe40000000000 */
[----:B------:R-:W-:Y:S02]  /*1fd0*/  IMAD.MOV R4, RZ, RZ, -R4 ;  /* 0x000000ffff047224 */ /* 0x000fe400078e0a04 */
[----:B------:R-:W-:Y:S01]  /*1fe0*/  VIADD R17, R0, 0x27 ;  /* 0x0000002700117836 */ /* 0x000fe20000000000 */
[----:B------:R-:W-:Y:S01]  /*1ff0*/  IABS R27, R6 ;  /* 0x00000006001b7213 */ /* 0x000fe20000000000 */
[C---:B------:R-:W-:Y:S02]  /*2000*/  IMAD R28, R14.reuse, R4, R7 ;  /* 0x000000040e1c7224 */ /* 0x040fe400078e0207 */
[--C-:B------:R-:W-:Y:S01]  /*2010*/  @!P6 IMAD.IADD R35, R35, 0x1, -R14.reuse ;  /* 0x000000012323e824 */ /* 0x100fe200078e0a0e */
[----:B------:R-:W-:Y:S01]  /*2020*/  ISETP.GT.U32.AND P6, PT, R14, R31, PT ;  /* 0x0000001f0e00720c */ /* 0x000fe20003fc4070 */
[----:B------:R-:W-:Y:S01]  /*2030*/  @!P1 IMAD.IADD R34, R34, 0x1, -R14 ;  /* 0x0000000122229824 */ /* 0x000fe200078e0a0e */
[----:B------:R-:W-:Y:S01]  /*2040*/  ISETP.GT.U32.AND P1, PT, R14, R28, PT ;  /* 0x0000001c0e00720c */ /* 0x000fe20003f24070 */
[----:B------:R-:W-:Y:S01]  /*2050*/  IMAD.HI.U32 R4, R10, R27, RZ ;  /* 0x0000001b0a047227 */ /* 0x000fe200078e00ff */
[----:B------:R-:W-:-:S02]  /*2060*/  ISETP.GT.U32.AND P5, PT, R14, R35, PT ;  /* 0x000000230e00720c */ /* 0x000fc40003fa4070 */
[----:B------:R-:W-:Y:S01]  /*2070*/  IABS R7, R17 ;  /* 0x0000001100077213 */ /* 0x000fe20000000000 */
[----:B------:R-:W-:Y:S02]  /*2080*/  IMAD.MOV R4, RZ, RZ, -R4 ;  /* 0x000000ffff047224 */ /* 0x000fe400078e0a04 */
[----:B------:R-:W-:Y:S02]  /*2090*/  VIADD R18, R0, 0x28 ;  /* 0x0000002800127836 */ /* 0x000fe40000000000 */
[----:B------:R-:W-:Y:S02]  /*20a0*/  IMAD R27, R14, R4, R27 ;  /* 0x000000040e1b7224 */ /* 0x000fe400078e021b */
[----:B------:R-:W-:Y:S01]  /*20b0*/  IMAD.HI.U32 R4, R10, R7, RZ ;  /* 0x000000070a047227 */ /* 0x000fe200078e00ff */
[----:B------:R-:W-:-:S03]  /*20c0*/  IABS R9, R18 ;  /* 0x0000001200097213 */ /* 0x000fc60000000000 */
[----:B------:R-:W-:Y:S01]  /*20d0*/  @!P1 IMAD.IADD R28, R28, 0x1, -R14 ;  /* 0x000000011c1c9824 */ /* 0x000fe200078e0a0e */
[----:B------:R-:W-:Y:S01]  /*20e0*/  ISETP.GE.AND P1, PT, R11, RZ, PT ;  /* 0x000000ff0b00720c */ /* 0x000fe20003f26270 */
[----:B------:R-:W-:Y:S02]  /*20f0*/  IMAD.MOV R4, RZ, RZ, -R4 ;  /* 0x000000ffff047224 */ /* 0x000fe400078e0a04 */
[----:B------:R-:W-:Y:S01]  /*2100*/  @!P4 IMAD.MOV R36, RZ, RZ, -R36 ;  /* 0x000000ffff24c224 */ /* 0x000fe200078e0a24 */
[C---:B------:R-:W-:Y:S01]  /*2110*/  ISETP.GT.U32.AND P4, PT, R14.reuse, R32, PT ;  /* 0x000000200e00720c */ /* 0x040fe20003f84070 */
[--C-:B------:R-:W-:Y:S01]  /*2120*/  @!P5 IMAD.IADD R35, R35, 0x1, -R14.reuse ;  /* 0x000000012323d824 */ /* 0x100fe200078e0a0e */
[C---:B------:R-:W-:Y:S01]  /*2130*/  ISETP.GT.U32.AND P5, PT, R14.reuse, R30, PT ;  /* 0x0000001e0e00720c */ /* 0x040fe20003fa4070 */
[----:B------:R-:W-:Y:S02]  /*2140*/  @!P6 IMAD.IADD R31, R31, 0x1, -R14 ;  /* 0x000000011f1fe824 */ /* 0x000fe400078e0a0e */
[----:B------:R-:W-:Y:S01]  /*2150*/  @!P3 IMAD.MOV R34, RZ, RZ, -R34 ;  /* 0x000000ffff22b224 */ /* 0x000fe200078e0a22 */
[C---:B------:R-:W-:Y:S01]  /*2160*/  ISETP.GT.U32.AND P3, PT, R14.reuse, R28, PT ;  /* 0x0000001c0e00720c */ /* 0x040fe20003f64070 */
[C---:B------:R-:W-:Y:S01]  /*2170*/  IMAD R26, R14.reuse, R4, R7 ;  /* 0x000000040e1a7224 */ /* 0x040fe200078e0207 */
[----:B------:R-:W-:Y:S01]  /*2180*/  ISETP.GT.U32.AND P6, PT, R14, R31, PT ;  /* 0x0000001f0e00720c */ /* 0x000fe20003fc4070 */
[----:B------:R-:W-:-:S04]  /*2190*/  IMAD.HI.U32 R4, R10, R9, RZ ;  /* 0x000000090a047227 */ /* 0x000fc800078e00ff */
[----:B------:R-:W-:Y:S02]  /*21a0*/  IMAD.MOV R24, RZ, RZ, -R4 ;  /* 0x000000ffff187224 */ /* 0x000fe400078e0a04 */
[--C-:B------:R-:W-:Y:S01]  /*21b0*/  @!P4 IMAD.IADD R32, R32, 0x1, -R14.reuse ;  /* 0x000000012020c824 */ /* 0x100fe200078e0a0e */
[----:B------:R-:W-:Y:S01]  /*21c0*/  ISETP.GE.AND P4, PT, R8, RZ, PT ;  /* 0x000000ff0800720c */ /* 0x000fe20003f86270 */
[----:B------:R-:W-:Y:S02]  /*21d0*/  IMAD R24, R14, R24, R9 ;  /* 0x000000180e187224 */ /* 0x000fe400078e0209 */
[--C-:B------:R-:W-:Y:S01]  /*21e0*/  @!P5 IMAD.IADD R30, R30, 0x1, -R14.reuse ;  /* 0x000000011e1ed824 */ /* 0x100fe200078e0a0e */
[----:B------:R-:W-:Y:S01]  /*21f0*/  ISETP.GE.AND P5, PT, R12, RZ, PT ;  /* 0x000000ff0c00720c */ /* 0x000fe20003fa6270 */
[----:B------:R-:W-:Y:S01]  /*2200*/  @!P3 IMAD.IADD R28, R28, 0x1, -R14 ;  /* 0x000000011c1cb824 */ /* 0x000fe200078e0a0e */
[C---:B------:R-:W-:Y:S01]  /*2210*/  ISETP.GT.U32.AND P3, PT, R14.reuse, R24, PT ;  /* 0x000000180e00720c */ /* 0x040fe20003f64070 */
[----:B------:R-:W-:Y:S01]  /*2220*/  @!P0 IMAD.MOV R35, RZ, RZ, -R35 ;  /* 0x000000ffff238224 */ /* 0x000fe200078e0a23 */
[C---:B------:R-:W-:Y:S01]  /*2230*/  ISETP.GT.U32.AND P0, PT, R14.reuse, R30, PT ;  /* 0x0000001e0e00720c */ /* 0x040fe20003f04070 */
        /* <DEDUP_REMOVED lines=9> */
[--C-:B------:R-:W-:Y:S02]  /*22d0*/  @!P3 IMAD.IADD R24, R24, 0x1, -R14.reuse ;  /* 0x000000011818b824 */ /* 0x100fe400078e0a0e */
[--C-:B------:R-:W-:Y:S01]  /*22e0*/  @!P0 IMAD.IADD R30, R30, 0x1, -R14.reuse ;  /* 0x000000011e1e8824 */ /* 0x100fe200078e0a0e */
[----:B------:R-:W-:Y:S01]  /*22f0*/  ISETP.GE.AND P0, PT, R17, RZ, PT ;  /* 0x000000ff1100720c */ /* 0x000fe20003f06270 */
[----:B------:R-:W-:Y:S01]  /*2300*/  IMAD.HI.U32 R4, R10, R23, RZ ;  /* 0x000000170a047227 */ /* 0x000fe200078e00ff */
[----:B------:R-:W-:Y:S02]  /*2310*/  ISETP.GT.U32.AND P3, PT, R14, R24, PT ;  /* 0x000000180e00720c */ /* 0x000fe40003f64070 */
[----:B------:R-:W-:Y:S01]  /*2320*/  IABS R17, R7 ;  /* 0x0000000700117213 */ /* 0x000fe20000000000 */
[--C-:B------:R-:W-:Y:S01]  /*2330*/  @!P2 IMAD.IADD R26, R26, 0x1, -R14.reuse ;  /* 0x000000011a1aa824 */ /* 0x100fe200078e0a0e */
[----:B------:R-:W-:Y:S01]  /*2340*/  ISETP.GE.AND P2, PT, R8, RZ, PT ;  /* 0x000000ff0800720c */ /* 0x000fe20003f46270 */
[----:B------:R-:W-:-:S02]  /*2350*/  @!P6 IMAD.IADD R27, R27, 0x1, -R14 ;  /* 0x000000011b1be824 */ /* 0x000fc400078e0a0e */
[----:B------:R-:W-:Y:S02]  /*2360*/  IMAD.MOV R4, RZ, RZ, -R4 ;  /* 0x000000ffff047224 */ /* 0x000fe400078e0a04 */
[----:B------:R-:W-:Y:S01]  /*2370*/  @!P5 IMAD.MOV R30, RZ, RZ, -R30 ;  /* 0x000000ffff1ed224 */ /* 0x000fe200078e0a1e */
[C---:B------:R-:W-:Y:S01]  /*2380*/  ISETP.GT.U32.AND P5, PT, R14.reuse, R26, PT ;  /* 0x0000001a0e00720c */ /* 0x040fe20003fa4070 */
[C---:B------:R-:W-:Y:S01]  /*2390*/  IMAD R23, R14.reuse, R4, R23 ;  /* 0x000000040e177224 */ /* 0x040fe200078e0217 */
[----:B------:R-:W-:Y:S01]  /*23a0*/  ISETP.GT.U32.AND P6, PT, R14, R27, PT ;  /* 0x0000001b0e00720c */ /* 0x000fe20003fc4070 */
[C---:B------:R-:W-:Y:S02]  /*23b0*/  VIADD R4, R0.reuse, 0x2a ;  /* 0x0000002a00047836 */ /* 0x040fe40000000000 */
[----:B------:R-:W-:Y:S02]  /*23c0*/  VIADD R6, R0, 0x2b ;  /* 0x0000002b00067836 */ /* 0x000fe40000000000 */
[----:B------:R-:W-:Y:S01]  /*23d0*/  @!P1 IMAD.MOV R28, RZ, RZ, -R28 ;  /* 0x000000ffff1c9224 */ /* 0x000fe200078e0a1c */
[----:B------:R-:W-:Y:S01]  /*23e0*/  IABS R9, R4 ;  /* 0x0000000400097213 */ /* 0x000fe20000000000 */
[----:B------:R-:W-:Y:S01]  /*23f0*/  @!P3 IMAD.IADD R24, R24, 0x1, -R14 ;  /* 0x000000011818b824 */ /* 0x000fe200078e0a0e */
[----:B------:R-:W-:Y:S01]  /*2400*/  ISETP.GE.AND P1, PT, R4, RZ, PT ;  /* 0x000000ff0400720c */ /* 0x000fe20003f26270 */
[----:B------:R-:W-:Y:S01]  /*2410*/  VIADD R12, R0, 0x2d ;  /* 0x0000002d000c7836 */ /* 0x000fe20000000000 */
[----:B------:R-:W-:Y:S01]  /*2420*/  ISETP.GT.U32.AND P3, PT, R14, R23, PT ;  /* 0x000000170e00720c */ /* 0x000fe20003f64070 */
[----:B------:R-:W-:Y:S01]  /*2430*/  IMAD.HI.U32 R4, R10, R9, RZ ;  /* 0x000000090a047227 */ /* 0x000fe200078e00ff */
[----:B------:R-:W-:-:S02]  /*2440*/  IABS R11, R6 ;  /* 0x00000006000b7213 */ /* 0x000fc40000000000 */
[----:B------:R-:W-:Y:S01]  /*2450*/  IABS R19, R12 ;  /* 0x0000000c00137213 */ /* 0x000fe20000000000 */
[--C-:B------:R-:W-:Y:S01]  /*2460*/  @!P5 IMAD.IADD R26, R26, 0x1, -R14.reuse ;  /* 0x000000011a1ad824 */ /* 0x100fe200078e0a0e */
[----:B------:R-:W-:Y:S01]  /*2470*/  ISETP.GE.AND P5, PT, R7, RZ, PT ;  /* 0x000000ff0700720c */ /* 0x000fe20003fa6270 */
[----:B------:R-:W-:Y:S01]  /*2480*/  @!P6 IMAD.IADD R27, R27, 0x1, -R14 ;  /* 0x000000011b1be824 */ /* 0x000fe200078e0a0e */
[----:B------:R-:W-:Y:S01]  /*2490*/  ISETP.GE.AND P6, PT, R18, RZ, PT ;  /* 0x000000ff1200720c */ /* 0x000fe20003fc6270 */
[----:B------:R-:W-:-:S04]  /*24a0*/  IMAD.HI.U32 R7, R10, R17, RZ ;  /* 0x000000110a077227 */ /* 0x000fc800078e00ff */
[----:B------:R-:W-:Y:S02]  /*24b0*/  IMAD.MOV R4, RZ, RZ, -R4 ;  /* 0x000000ffff047224 */ /* 0x000fe400078e0a04 */
[----:B------:R-:W-:Y:S01]  /*24c0*/  @!P4 IMAD.MOV R27, RZ, RZ, -R27 ;  /* 0x000000ffff1bc224 */ /* 0x000fe200078e0a1b */
[----:B------:R-:W-:Y:S01]  /*24d0*/  ISETP.GE.AND P4, PT, R6, RZ, PT ;  /* 0x000000ff0600720c */ /* 0x000fe20003f86270 */
[----:B------:R-:W-:Y:S02]  /*24e0*/  IMAD.MOV R8, RZ, RZ, -R7 ;  /* 0x000000ffff087224 */ /* 0x000fe400078e0a07 */
[----:B------:R-:W-:-:S04]  /*24f0*/  IMAD.HI.U32 R6, R10, R11, RZ ;  /* 0x0000000b0a067227 */ /* 0x000fc800078e00ff */
[C---:B------:R-:W-:Y:S02]  /*2500*/  IMAD R7, R14.reuse, R4, R9 ;  /* 0x000000040e077224 */ /* 0x040fe400078e0209 */
[----:B------:R-:W-:Y:S02]  /*2510*/  IMAD.MOV R6, RZ, RZ, -R6 ;  /* 0x000000ffff067224 */ /* 0x000fe400078e0a06 */
[----:B------:R-:W-:Y:S02]  /*2520*/  @!P3 IMAD.IADD R23, R23, 0x1, -R14 ;  /* 0x000000011717b824 */ /* 0x000fe400078e0a0e */
[----:B------:R-:W-:Y:S01]  /*2530*/  @!P0 IMAD.MOV R26, RZ, RZ, -R26 ;  /* 0x000000ffff1a8224 */ /* 0x000fe200078e0a1a */
[C---:B------:R-:W-:Y:S01]  /*2540*/  ISETP.GT.U32.AND P0, PT, R14.reuse, R7, PT ;  /* 0x000000070e00720c */ /* 0x040fe20003f04070 */
[C---:B------:R-:W-:Y:S01]  /*2550*/  IMAD R9, R14.reuse, R6, R11 ;  /* 0x000000060e097224 */ /* 0x040fe200078e020b */
[----:B------:R-:W-:Y:S01]  /*2560*/  ISETP.GT.U32.AND P3, PT, R14, R23, PT ;  /* 0x000000170e00720c */ /* 0x000fe20003f64070 */
[----:B------:R-:W-:-:S02]  /*2570*/  VIADD R18, R0, 0x2e ;  /* 0x0000002e00127836 */ /* 0x000fc40000000000 */
[----:B------:R-:W-:Y:S01]  /*2580*/  @!P6 IMAD.MOV R24, RZ, RZ, -R24 ;  /* 0x000000ffff18e224 */ /* 0x000fe200078e0a18 */
[----:B------:R-:W-:Y:S01]  /*2590*/  ISETP.GT.U32.AND P6, PT, R14, R9, PT ;  /* 0x000000090e00720c */ /* 0x000fe20003fc4070 */
[----:B------:R-:W-:Y:S01]  /*25a0*/  IMAD.HI.U32 R4, R10, R19, RZ ;  /* 0x000000130a047227 */ /* 0x000fe200078e00ff */
[----:B------:R-:W-:-:S03]  /*25b0*/  IABS R21, R18 ;  /* 0x0000001200157213 */ /* 0x000fc60000000000 */
[----:B------:R-:W-:Y:S02]  /*25c0*/  VIADD R20, R0, 0x2f ;  /* 0x0000002f00147836 */ /* 0x000fe40000000000 */
[----:B------:R-:W-:Y:S02]  /*25d0*/  IMAD.MOV R4, RZ, RZ, -R4 ;  /* 0x000000ffff047224 */ /* 0x000fe400078e0a04 */
[----:B------:R-:W-:Y:S02]  /*25e0*/  @!P0 IMAD.IADD R7, R7, 0x1, -R14 ;  /* 0x0000000107078824 */ /* 0x000fe400078e0a0e */
[----:B------:R-:W-:-:S03]  /*25f0*/  IMAD.HI.U32 R6, R10, R21, RZ ;  /* 0x000000150a067227 */ /* 0x000fc600078e00ff */
[C---:B------:R-:W-:Y:S01]  /*2600*/  ISETP.GT.U32.AND P0, PT, R14.reuse, R7, PT ;  /* 0x000000070e00720c */ /* 0x040fe20003f04070 */
[C---:B------:R-:W-:Y:S01]  /*2610*/  IMAD R11, R14.reuse, R8, R17 ;  /* 0x000000080e0b7224 */ /* 0x040fe200078e0211 */
[----:B------:R-:W-:Y:S01]  /*2620*/  IABS R8, R20 ;  /* 0x0000001400087213 */ /* 0x000fe20000000000 */
[C---:B------:R-:W-:Y:S02]  /*2630*/  IMAD R17, R14.reuse, R4, R19 ;  /* 0x000000040e117224 */ /* 0x040fe400078e0213 */
[----:B------:R-:W-:Y:S01]  /*2640*/  @!P3 IMAD.IADD R23, R23, 0x1, -R14 ;  /* 0x000000011717b824 */ /* 0x000fe200078e0a0e */
[C---:B------:R-:W-:Y:S01]  /*2650*/  ISETP.GT.U32.AND P3, PT, R14.reuse, R11, PT ;  /* 0x0000000b0e00720c */ /* 0x040fe20003f64070 */
[----:B------:R-:W-:Y:S02]  /*2660*/  IMAD.MOV R6, RZ, RZ, -R6 ;  /* 0x000000ffff067224 */ /* 0x000fe400078e0a06 */
[----:B------:R-:W-:Y:S02]  /*2670*/  @!P6 IMAD.IADD R9, R9, 0x1, -R14 ;  /* 0x000000010909e824 */ /* 0x000fe400078e0a0e */
[----:B------:R-:W-:Y:S01]  /*2680*/  @!P2 IMAD.MOV R23, RZ, RZ, -R23 ;  /* 0x000000ffff17a224 */ /* 0x000fe200078e0a17 */
[C---:B------:R-:W-:Y:S01]  /*2690*/  ISETP.GT.U32.AND P2, PT, R14.reuse, R17, PT ;  /* 0x000000110e00720c */ /* 0x040fe20003f44070 */
[C---:B------:R-:W-:Y:S01]  /*26a0*/  IMAD R19, R14.reuse, R6, R21 ;  /* 0x000000060e137224 */ /* 0x040fe200078e0215 */
[----:B------:R-:W-:Y:S01]  /*26b0*/  ISETP.GT.U32.AND P6, PT, R14, R9, PT ;  /* 0x000000090e00720c */ /* 0x000fe20003fc4070 */
[----:B------:R-:W-:-:S02]  /*26c0*/  IMAD.MOV.U32 R21, RZ, RZ, R8 ;  /* 0x000000ffff157224 */ /* 0x000fc400078e0008 */
[----:B------:R-:W-:Y:S02]  /*26d0*/  VIADD R33, R0, 0x30 ;  /* 0x0000003000217836 */ /* 0x000fe40000000000 */
[----:B------:R-:W-:-:S03]  /*26e0*/  IMAD.HI.U32 R4, R10, R21, RZ ;  /* 0x000000150a047227 */ /* 0x000fc600078e00ff */
[----:B------:R-:W-:Y:S01]  /*26f0*/  IABS R25, R33 ;  /* 0x0000002100197213 */ /* 0x000fe20000000000 */
[----:B------:R-:W-:Y:S02]  /*2700*/  IMAD.MOV R4, RZ, RZ, -R4 ;  /* 0x000000ffff047224 */ /* 0x000fe400078e0a04 */
[--C-:B------:R-:W-:Y:S01]  /*2710*/  @!P0 IMAD.IADD R7, R7, 0x1, -R14.reuse ;  /* 0x0000000107078824 */ /* 0x100fe200078e0a0e */
[C---:B------:R-:W-:Y:S01]  /*2720*/  ISETP.GT.U32.AND P0, PT, R14.reuse, R19, PT ;  /* 0x000000130e00720c */ /* 0x040fe20003f04070 */
[----:B------:R-:W-:Y:S02]  /*2730*/  IMAD R21, R14, R4, R21 ;  /* 0x000000040e157224 */ /* 0x000fe400078e0215 */
[----:B------:R-:W-:Y:S02]  /*2740*/  IMAD.MOV.U32 R22, RZ, RZ, R7 ;  /* 0x000000ffff167224 */ /* 0x000fe400078e0007 */
[--C-:B------:R-:W-:Y:S01]  /*2750*/  @!P2 IMAD.IADD R17, R17, 0x1, -R14.reuse ;  /* 0x000000011111a824 */ /* 0x100fe200078e0a0e */
[----:B------:R-:W-:Y:S01]  /*2760*/  ISETP.GE.AND P2, PT, R12, RZ, PT ;  /* 0x000000ff0c00720c */ /* 0x000fe20003f46270 */
[----:B------:R-:W-:-:S02]  /*2770*/  @!P3 IMAD.IADD R11, R11, 0x1, -R14 ;  /* 0x000000010b0bb824 */ /* 0x000fc400078e0a0e */
[----:B------:R-:W-:Y:S01]  /*2780*/  @!P6 IMAD.IADD R9, R9, 0x1, -R14 ;  /* 0x000000010909e824 */ /* 0x000fe200078e0a0e */
[C---:B------:R-:W-:Y:S01]  /*2790*/  ISETP.GT.U32.AND P6, PT, R14.reuse, R21, PT ;  /* 0x000000150e00720c */ /* 0x040fe20003fc4070 */
[----:B------:R-:W-:Y:S01]  /*27a0*/  @!P1 IMAD.MOV R22, RZ, RZ, -R22 ;  /* 0x000000ffff169224 */ /* 0x000fe200078e0a16 */
[----:B------:R-:W-:Y:S01]  /*27b0*/  ISETP.GT.U32.AND P1, PT, R14, R17, PT ;  /* 0x000000110e00720c */ /* 0x000fe20003f24070 */
[----:B------:R-:W-:Y:S01]  /*27c0*/  IMAD.HI.U32 R4, R10, R25, RZ ;  /* 0x000000190a047227 */ /* 0x000fe200078e00ff */
[----:B------:R-:W-:-:S03]  /*27d0*/  ISETP.GT.U32.AND P3, PT, R14, R11, PT ;  /* 0x0000000b0e00720c */ /* 0x000fc60003f64070 */
[----:B------:R-:W-:Y:S02]  /*27e0*/  IMAD.MOV R4, RZ, RZ, -R4 ;  /* 0x000000ffff047224 */ /* 0x000fe400078e0a04 */
[--C-:B------:R-:W-:Y:S01]  /*27f0*/  @!P0 IMAD.IADD R19, R19, 0x1, -R14.reuse ;  /* 0x0000000113138824 */ /* 0x100fe200078e0a0e */
[----:B------:R-:W-:Y:S01]  /*2800*/  ISETP.GE.AND P0, PT, R20, RZ, PT ;  /* 0x000000ff1400720c */ /* 0x000fe20003f06270 */
[C---:B------:R-:W-:Y:S02]  /*2810*/  IMAD R7, R14.reuse, R4, R25 ;  /* 0x000000040e077224 */ /* 0x040fe400078e0219 */
[----:B------:R-:W-:Y:S02]  /*2820*/  IMAD.MOV.U32 R20, RZ, RZ, R9 ;  /* 0x000000ffff147224 */ /* 0x000fe400078e0009 */
[----:B------:R-:W-:Y:S02]  /*2830*/  @!P6 IMAD.IADD R21, R21, 0x1, -R14 ;  /* 0x000000011515e824 */ /* 0x000fe400078e0a0e */
[----:B------:R-:W-:Y:S01]  /*2840*/  @!P4 IMAD.MOV R20, RZ, RZ, -R20 ;  /* 0x000000ffff14c224 */ /* 0x000fe200078e0a14 */
[C---:B------:R-:W-:Y:S01]  /*2850*/  ISETP.GT.U32.AND P4, PT, R14.reuse, R19, PT ;  /* 0x000000130e00720c */ /* 0x040fe20003f84070 */
[--C-:B------:R-:W-:Y:S01]  /*2860*/  @!P1 IMAD.IADD R17, R17, 0x1, -R14.reuse ;  /* 0x0000000111119824 */ /* 0x100fe200078e0a0e */
[----:B------:R-:W-:Y:S01]  /*2870*/  ISETP.GT.U32.AND P1, PT, R14, R7, PT ;  /* 0x000000070e00720c */ /* 0x000fe20003f24070 */
[----:B------:R-:W-:Y:S01]  /*2880*/  @!P3 IMAD.IADD R11, R11, 0x1, -R14 ;  /* 0x000000010b0bb824 */ /* 0x000fe200078e0a0e */
[----:B------:R-:W-:Y:S01]  /*2890*/  ISETP.GE.AND P3, PT, R18, RZ, PT ;  /* 0x000000ff1200720c */ /* 0x000fe20003f66270 */
[----:B------:R-:W-:Y:S01]  /*28a0*/  VIADD R4, R0, 0x32 ;  /* 0x0000003200047836 */ /* 0x000fe20000000000 */
[----:B------:R-:W-:Y:S01]  /*28b0*/  ISETP.GT.U32.AND P6, PT, R14, R21, PT ;  /* 0x000000150e00720c */ /* 0x000fe20003fc4070 */
[----:B------:R-:W-:-:S02]  /*28c0*/  VIADD R8, R0, 0x31 ;  /* 0x0000003100087836 */ /* 0x000fc40000000000 */
[----:B------:R-:W-:Y:S01]  /*28d0*/  IMAD.MOV.U32 R80, RZ, RZ, R17 ;  /* 0x000000ffff507224 */ /* 0x000fe200078e0011 */
[----:B------:R-:W-:Y:S01]  /*28e0*/  IABS R9, R4 ;  /* 0x0000000400097213 */ /* 0x000fe20000000000 */
[----:B------:R-:W-:Y:S01]  /*28f0*/  VIADD R12, R0, 0x33 ;  /* 0x00000033000c7836 */ /* 0x000fe20000000000 */
[----:B------:R-:W-:Y:S01]  /*2900*/  IABS R29, R8 ;  /* 0x00000008001d7213 */ /* 0x000fe20000000000 */
[--C-:B------:R-:W-:Y:S01]  /*2910*/  @!P4 IMAD.IADD R19, R19, 0x1, -R14.reuse ;  /* 0x000000011313c824 */ /* 0x100fe200078e0a0e */
[----:B------:R-:W-:Y:S01]  /*2920*/  ISETP.GE.AND P4, PT, R8, RZ, PT ;  /* 0x000000ff0800720c */ /* 0x000fe20003f86270 */
[--C-:B------:R-:W-:Y:S01]  /*2930*/  @!P1 IMAD.IADD R7, R7, 0x1, -R14.reuse ;  /* 0x0000000107079824 */ /* 0x100fe200078e0a0e */
[----:B------:R-:W-:Y:S01]  /*2940*/  IABS R17, R0 ;  /* 0x0000000000117213 */ /* 0x000fe20000000000 */
[----:B------:R-:W-:Y:S01]  /*2950*/  @!P3 IMAD.MOV R19, RZ, RZ, -R19 ;  /* 0x000000ffff13b224 */ /* 0x000fe200078e0a13 */
[----:B------:R-:W-:Y:S01]  /*2960*/  ISETP.GE.AND P1, PT, R12, RZ, PT ;  /* 0x000000ff0c00720c */ /* 0x000fe20003f26270 */
[----:B------:R-:W-:Y:S01]  /*2970*/  @!P6 IMAD.IADD R21, R21, 0x1, -R14 ;  /* 0x000000011515e824 */ /* 0x000fe200078e0a0e */
[----:B------:R-:W-:Y:S01]  /*2980*/  ISETP.GE.AND P6, PT, R4, RZ, PT ;  /* 0x000000ff0400720c */ /* 0x000fe20003fc6270 */
[----:B------:R-:W-:Y:S01]  /*2990*/  IMAD.HI.U32 R4, R10, R9, RZ ;  /* 0x000000090a047227 */ /* 0x000fe200078e00ff */
[----:B------:R-:W-:-:S03]  /*29a0*/  ISETP.GT.U32.AND P3, PT, R14, R7, PT ;  /* 0x000000070e00720c */ /* 0x000fc60003f64070 */
[----:B------:R-:W-:Y:S02]  /*29b0*/  IMAD.MOV R4, RZ, RZ, -R4 ;  /* 0x000000ffff047224 */ /* 0x000fe400078e0a04 */
[----:B------:R-:W-:-:S04]  /*29c0*/  IMAD.HI.U32 R6, R10, R29, RZ ;  /* 0x0000001d0a067227 */ /* 0x000fc800078e00ff */
[C---:B------:R-:W-:Y:S02]  /*29d0*/  IMAD R9, R14.reuse, R4, R9 ;  /* 0x000000040e097224 */ /* 0x040fe400078e0209 */
[----:B------:R-:W-:Y:S02]  /*29e0*/  IMAD.MOV R6, RZ, RZ, -R6 ;  /* 0x000000ffff067224 */ /* 0x000fe400078e0a06 */
[----:B------:R-:W-:Y:S01]  /*29f0*/  @!P3 IMAD.IADD R7, R7, 0x1, -R14 ;  /* 0x000000010707b824 */ /* 0x000fe200078e0a0e */
[C---:B------:R-:W-:Y:S01]  /*2a00*/  ISETP.GT.U32.AND P3, PT, R14.reuse, R9, PT ;  /* 0x000000090e00720c */ /* 0x040fe20003f64070 */
[----:B------:R-:W-:Y:S02]  /*2a10*/  IMAD R25, R14, R6, R29 ;  /* 0x000000060e197224 */ /* 0x000fe400078e021d */
[----:B------:R-:W-:Y:S02]  /*2a20*/  @!P2 IMAD.MOV R80, RZ, RZ, -R80 ;  /* 0x000000ffff50a224 */ /* 0x000fe400078e0a50 */
[----:B------:R-:W-:Y:S01]  /*2a30*/  VIADD R4, R0, 0x34 ;  /* 0x0000003400047836 */ /* 0x000fe20000000000 */
[----:B------:R-:W-:Y:S01]  /*2a40*/  ISETP.GT.U32.AND P2, PT, R14, R25, PT ;  /* 0x000000190e00720c */ /* 0x000fe20003f44070 */
[----:B------:R-:W-:-:S02]  /*2a50*/  IMAD.MOV.U32 R82, RZ, RZ, R21 ;  /* 0x000000ffff527224 */ /* 0x000fc400078e0015 */
[----:B------:R-:W-:Y:S01]  /*2a60*/  IMAD.MOV.U32 R18, RZ, RZ, R11 ;  /* 0x000000ffff127224 */ /* 0x000fe200078e000b */
[----:B------:R-:W-:Y:S01]  /*2a70*/  IABS R21, R4 ;  /* 0x0000000400157213 */ /* 0x000fe20000000000 */
[----:B------:R-:W-:Y:S01]  /*2a80*/  @!P0 IMAD.MOV R82, RZ, RZ, -R82 ;  /* 0x000000ffff528224 */ /* 0x000fe200078e0a52 */
[----:B------:R-:W-:Y:S01]  /*2a90*/  ISETP.GE.AND P0, PT, R4, RZ, PT ;  /* 0x000000ff0400720c */ /* 0x000fe20003f06270 */
[----:B------:R-:W-:Y:S01]  /*2aa0*/  @!P3 IMAD.IADD R9, R9, 0x1, -R14 ;  /* 0x000000010909b824 */ /* 0x000fe200078e0a0e */
[----:B------:R-:W-:Y:S01]  /*2ab0*/  IABS R11, R12 ;  /* 0x0000000c000b7213 */ /* 0x000fe20000000000 */
[----:B------:R-:W-:-:S03]  /*2ac0*/  IMAD.HI.U32 R4, R10, R21, RZ ;  /* 0x000000150a047227 */ /* 0x000fc600078e00ff */
[----:B------:R-:W-:Y:S01]  /*2ad0*/  ISETP.GT.U32.AND P3, PT, R14, R9, PT ;  /* 0x000000090e00720c */ /* 0x000fe20003f64070 */
[----:B------:R-:W-:Y:S02]  /*2ae0*/  @!P2 IMAD.IADD R25, R25, 0x1, -R14 ;  /* 0x000000011919a824 */ /* 0x000fe400078e0a0e */
[----:B------:R-:W-:Y:S02]  /*2af0*/  IMAD.MOV R4, RZ, RZ, -R4 ;  /* 0x000000ffff047224 */ /* 0x000fe400078e0a04 */
[----:B------:R-:W-:Y:S01]  /*2b00*/  IMAD.HI.U32 R6, R10, R11, RZ ;  /* 0x0000000b0a067227 */ /* 0x000fe200078e00ff */
[----:B------:R-:W-:-:S03]  /*2b10*/  ISETP.GT.U32.AND P2, PT, R14, R25, PT ;  /* 0x000000190e00720c */ /* 0x000fc60003f44070 */
[C---:B------:R-:W-:Y:S01]  /*2b20*/  IMAD R21, R14.reuse, R4, R21 ;  /* 0x000000040e157224 */ /* 0x040fe200078e0215 */
[----:B------:R-:W-:Y:S01]  /*2b30*/  SHF.R.U32.HI R4, RZ, 0x6, R100 ;  /* 0x00000006ff047819 */ /* 0x000fe20000011664 */
[----:B------:R-:W-:Y:S02]  /*2b40*/  IMAD.MOV R6, RZ, RZ, -R6 ;  /* 0x000000ffff067224 */ /* 0x000fe400078e0a06 */
[--C-:B------:R-:W-:Y:S01]  /*2b50*/  @!P3 IMAD.IADD R9, R9, 0x1, -R14.reuse ;  /* 0x000000010909b824 */ /* 0x100fe200078e0a0e */
[C---:B------:R-:W-:Y:S01]  /*2b60*/  ISETP.GT.U32.AND P3, PT, R14.reuse, R21, PT ;  /* 0x000000150e00720c */ /* 0x040fe20003f64070 */
[----:B------:R-:W-:Y:S01]  /*2b70*/  IMAD R11, R14, R6, R11 ;  /* 0x000000060e0b7224 */ /* 0x000fe200078e020b */
[----:B------:R-:W-:Y:S01]  /*2b80*/  SGXT.U32 R4, R4, 0x1 ;  /* 0x000000010404781a */ /* 0x000fe20000000000 */
[----:B------:R-:W-:Y:S02]  /*2b90*/  VIADD R6, R0, 0x35 ;  /* 0x0000003500067836 */ /* 0x000fe40000000000 */
[----:B------:R-:W-:Y:S01]  /*2ba0*/  @!P2 IMAD.IADD R25, R25, 0x1, -R14 ;  /* 0x000000011919a824 */ /* 0x000fe200078e0a0e */
[----:B------:R-:W-:Y:S01]  /*2bb0*/  LOP3.LUT R143, R4, 0x4, RZ, 0xfc, !PT ;  /* 0x00000004048f7812 */ /* 0x000fe200078efcff */
[----:B------:R-:W-:Y:S01]  /*2bc0*/  IMAD.MOV.U32 R90, RZ, RZ, R9 ;  /* 0x000000ffff5a7224 */ /* 0x000fe200078e0009 */
[----:B------:R-:W-:Y:S01]  /*2bd0*/  ISETP.GE.AND P2, PT, R6, RZ, PT ;  /* 0x000000ff0600720c */ /* 0x000fe20003f46270 */
[----:B------:R-:W-:Y:S01]  /*2be0*/  IMAD.MOV.U32 R88, RZ, RZ, R25 ;  /* 0x000000ffff587224 */ /* 0x000fe200078e0019 */
[----:B------:R-:W-:Y:S01]  /*2bf0*/  IABS R6, R6 ;  /* 0x0000000600067213 */ /* 0x000fe20000000000 */
[----:B------:R-:W-:Y:S01]  /*2c00*/  @!P5 IMAD.MOV R18, RZ, RZ, -R18 ;  /* 0x000000ffff12d224 */ /* 0x000fe200078e0a12 */
[----:B------:R-:W-:Y:S01]  /*2c10*/  ISETP.GE.AND P5, PT, R33, RZ, PT ;  /* 0x000000ff2100720c */ /* 0x000fe20003fa6270 */
[----:B------:R-:W-:Y:S01]  /*2c20*/  @!P3 IMAD.IADD R21, R21, 0x1, -R14 ;  /* 0x000000011515b824 */ /* 0x000fe200078e0a0e */
[C---:B------:R-:W-:Y:S01]  /*2c30*/  LOP3.LUT R124, R4.reuse, 0x6, RZ, 0xfc, !PT ;  /* 0x00000006047c7812 */ /* 0x040fe200078efcff */
[----:B------:R-:W-:Y:S01]  /*2c40*/  IMAD.MOV.U32 R25, RZ, RZ, R6 ;  /* 0x000000ffff197224 */ /* 0x000fe200078e0006 */
[----:B------:R-:W-:Y:S01]  /*2c50*/  LOP3.LUT R125, R4, 0x8, RZ, 0xfc, !PT ;  /* 0x00000008047d7812 */ /* 0x000fe200078efcff */
[----:B------:R-:W-:Y:S01]  /*2c60*/  @!P6 IMAD.MOV R90, RZ, RZ, -R90 ;  /* 0x000000ffff5ae224 */ /* 0x000fe200078e0a5a */
[----:B------:R-:W-:Y:S01]  /*2c70*/  ISETP.GT.U32.AND P6, PT, R14, R21, PT ;  /* 0x000000150e00720c */ /* 0x000fe20003fc4070 */
[----:B------:R-:W-:Y:S01]  /*2c80*/  IMAD.MOV.U32 R86, RZ, RZ, R7 ;  /* 0x000000ffff567224 */ /* 0x000fe200078e0007 */
[----:B------:R-:W-:Y:S01]  /*2c90*/  LOP3.LUT R142, R4, 0xa, RZ, 0xfc, !PT ;  /* 0x0000000a048e7812 */ /* 0x000fe200078efcff */
[----:B------:R-:W-:Y:S01]  /*2ca0*/  IMAD.HI.U32 R7, R10, R25, RZ ;  /* 0x000000190a077227 */ /* 0x000fe200078e00ff */
[----:B------:R-:W-:-:S02]  /*2cb0*/  LOP3.LUT R141, R4, 0xc, RZ, 0xfc, !PT ;  /* 0x0000000c048d7812 */ /* 0x000fc400078efcff */
[----:B------:R-:W-:Y:S01]  /*2cc0*/  LOP3.LUT R140, R4, 0x10, RZ, 0xfc, !PT ;  /* 0x00000010048c7812 */ /* 0x000fe200078efcff */
[----:B------:R-:W-:Y:S01]  /*2cd0*/  VIADD R8, R0, 0x36 ;  /* 0x0000003600087836 */ /* 0x000fe20000000000 */
[----:B------:R-:W-:Y:S01]  /*2ce0*/  LOP3.LUT R134, R4, 0x16, RZ, 0xfc, !PT ;  /* 0x0000001604867812 */ /* 0x000fe200078efcff */
[----:B------:R-:W-:Y:S01]  /*2cf0*/  @!P4 IMAD.MOV R88, RZ, RZ, -R88 ;  /* 0x000000ffff58c224 */ /* 0x000fe200078e0a58 */
[----:B------:R-:W-:Y:S01]  /*2d00*/  ISETP.GT.U32.AND P4, PT, R14, R11, PT ;  /* 0x0000000b0e00720c */ /* 0x000fe20003f84070 */
[----:B------:R-:W-:Y:S01]  /*2d10*/  IMAD.MOV R7, RZ, RZ, -R7 ;  /* 0x000000ffff077224 */ /* 0x000fe200078e0a07 */
[----:B------:R-:W-:Y:S01]  /*2d20*/  IABS R29, R8 ;  /* 0x00000008001d7213 */ /* 0x000fe20000000000 */
[----:B------:R-:W-:Y:S01]  /*2d30*/  @!P5 IMAD.MOV R86, RZ, RZ, -R86 ;  /* 0x000000ffff56d224 */ /* 0x000fe200078e0a56 */
[----:B------:R-:W-:Y:S01]  /*2d40*/  ISETP.GE.AND P5, PT, R8, RZ, PT ;  /* 0x000000ff0800720c */ /* 0x000fe20003fa6270 */
[----:B------:R-:W-:Y:S01]  /*2d50*/  IMAD R25, R14, R7, R25 ;  /* 0x000000070e197224 */ /* 0x000fe200078e0219 */
[C---:B------:R-:W-:Y:S01]  /*2d60*/  LOP3.LUT R103, R4.reuse, 0x1a, RZ, 0xfc, !PT ;  /* 0x0000001a04677812 */ /* 0x040fe200078efcff */
[----:B------:R-:W-:Y:S01]  /*2d70*/  @!P6 IMAD.IADD R21, R21, 0x1, -R14 ;  /* 0x000000011515e824 */ /* 0x000fe200078e0a0e */
[----:B------:R-:W-:Y:S01]  /*2d80*/  LOP3.LUT R128, R4, 0x28, RZ, 0xfc, !PT ;  /* 0x0000002804807812 */ /* 0x000fe200078efcff */
[----:B------:R-:W-:Y:S01]  /*2d90*/  IMAD.HI.U32 R8, R10, R29, RZ ;  /* 0x0000001d0a087227 */ /* 0x000fe200078e00ff */
[----:B------:R-:W-:-:S02]  /*2da0*/  ISETP.GT.U32.AND P6, PT, R14, R25, PT ;  /* 0x000000190e00720c */ /* 0x000fc40003fc4070 */
[C---:B------:R-:W-:Y:S01]  /*2db0*/  LOP3.LUT R126, R4.reuse, 0x2a, RZ, 0xfc, !PT ;  /* 0x0000002a047e7812 */ /* 0x040fe200078efcff */
[----:B------:R-:W-:Y:S01]  /*2dc0*/  @!P4 IMAD.IADD R11, R11, 0x1, -R14 ;  /* 0x000000010b0bc824 */ /* 0x000fe200078e0a0e */
[C---:B------:R-:W-:Y:S01]  /*2dd0*/  LOP3.LUT R130, R4.reuse, 0x2c, RZ, 0xfc, !PT ;  /* 0x0000002c04827812 */ /* 0x040fe200078efcff */
[----:B------:R-:W-:Y:S01]  /*2de0*/  IMAD.MOV R8, RZ, RZ, -R8 ;  /* 0x000000ffff087224 */ /* 0x000fe200078e0a08 */
[----:B------:R-:W-:Y:S01]  /*2df0*/  LOP3.LUT R132, R4, 0x30, RZ, 0xfc, !PT ;  /* 0x0000003004847812 */ /* 0x000fe200078efcff */
[----:B------:R-:W-:Y:S01]  /*2e00*/  IMAD.HI.U32 R6, R10, R17, RZ ;  /* 0x000000110a067227 */ /* 0x000fe200078e00ff */
[----:B------:R-:W-:Y:S02]  /*2e10*/  ISETP.GT.U32.AND P4, PT, R14, R11, PT ;  /* 0x0000000b0e00720c */ /* 0x000fe40003f84070 */
[----:B------:R-:W-:Y:S01]  /*2e20*/  LOP3.LUT R239, R4, 0x42, RZ, 0xfc, !PT ;  /* 0x0000004204ef7812 */ /* 0x000fe200078efcff */
[----:B------:R-:W-:Y:S01]  /*2e30*/  IMAD R29, R14, R8, R29 ;  /* 0x000000080e1d7224 */ /* 0x000fe200078e021d */
[----:B------:R-:W-:Y:S01]  /*2e40*/  LOP3.LUT R105, R4, 0x36, RZ, 0xfc, !PT ;  /* 0x0000003604697812 */ /* 0x000fe200078efcff */
[----:B------:R-:W-:-:S02]  /*2e50*/  IMAD.MOV R6, RZ, RZ, -R6 ;  /* 0x000000ffff067224 */ /* 0x000fc400078e0a06 */
[----:B------:R-:W-:Y:S02]  /*2e60*/  VIADD R5, R0, 0x37 ;  /* 0x0000003700057836 */ /* 0x000fe40000000000 */
[--C-:B------:R-:W-:Y:S01]  /*2e70*/  @!P6 IMAD.IADD R25, R25, 0x1, -R14.reuse ;  /* 0x000000011919e824 */ /* 0x100fe200078e0a0e */
[C---:B------:R-:W-:Y:S01]  /*2e80*/  ISETP.GT.U32.AND P6, PT, R14.reuse, R29, PT ;  /* 0x0000001d0e00720c */ /* 0x040fe20003fc4070 */
[----:B------:R-:W-:Y:S01]  /*2e90*/  IMAD R17, R14, R6, R17 ;  /* 0x000000060e117224 */ /* 0x000fe200078e0211 */
[----:B------:R-:W-:Y:S01]  /*2ea0*/  IABS R33, R5 ;  /* 0x0000000500217213 */ /* 0x000fe20000000000 */
[C---:B------:R-:W-:Y:S02]  /*2eb0*/  VIADD R6, R0.reuse, 0x38 ;  /* 0x0000003800067836 */ /* 0x040fe40000000000 */
[----:B------:R-:W-:Y:S02]  /*2ec0*/  VIADD R76, R0, 0x39 ;  /* 0x00000039004c7836 */ /* 0x000fe40000000000 */
[----:B------:R-:W-:Y:S01]  /*2ed0*/  @!P4 IMAD.IADD R11, R11, 0x1, -R14 ;  /* 0x000000010b0bc824 */ /* 0x000fe200078e0a0e */
[----:B------:R-:W-:Y:S01]  /*2ee0*/  ISETP.GE.AND P3, PT, R6, RZ, PT ;  /* 0x000000ff0600720c */ /* 0x000fe20003f66270 */
[----:B------:R-:W-:Y:S01]  /*2ef0*/  VIADD R77, R0, 0x3a ;  /* 0x0000003a004d7836 */ /* 0x000fe20000000000 */
[----:B------:R-:W-:Y:S01]  /*2f00*/  IABS R37, R6 ;  /* 0x0000000600257213 */ /* 0x000fe20000000000 */
[----:B------:R-:W-:Y:S01]  /*2f10*/  IMAD.HI.U32 R6, R10, R33, RZ ;  /* 0x000000210a067227 */ /* 0x000fe200078e00ff */
[----:B------:R-:W-:-:S02]  /*2f20*/  IABS R45, R76 ;  /* 0x0000004c002d7213 */ /* 0x000fc40000000000 */
[----:B------:R-:W-:Y:S01]  /*2f30*/  IABS R49, R77 ;  /* 0x0000004d00317213 */ /* 0x000fe20000000000 */
[----:B------:R-:W-:Y:S01]  /*2f40*/  IMAD.MOV R12, RZ, RZ, -R6 ;  /* 0x000000ffff0c7224 */ /* 0x000fe200078e0a06 */
[----:B------:R-:W-:Y:S01]  /*2f50*/  ISETP.GE.AND P4, PT, R5, RZ, PT ;  /* 0x000000ff0500720c */ /* 0x000fe20003f86270 */
[----:B------:R-:W-:Y:S02]  /*2f60*/  IMAD.MOV.U32 R92, RZ, RZ, R11 ;  /* 0x000000ffff5c7224 */ /* 0x000fe400078e000b */
[----:B------:R-:W-:Y:S01]  /*2f70*/  @!P6 IMAD.IADD R29, R29, 0x1, -R14 ;  /* 0x000000011d1de824 */ /* 0x000fe200078e0a0e */
[C---:B------:R-:W-:Y:S01]  /*2f80*/  ISETP.GT.U32.AND P6, PT, R14.reuse, R25, PT ;  /* 0x000000190e00720c */ /* 0x040fe20003fc4070 */
[C---:B------:R-:W-:Y:S02]  /*2f90*/  IMAD R33, R14.reuse, R12, R33 ;  /* 0x0000000c0e217224 */ /* 0x040fe400078e0221 */
[----:B------:R-:W-:Y:S01]  /*2fa0*/  @!P1 IMAD.MOV R92, RZ, RZ, -R92 ;  /* 0x000000ffff5c9224 */ /* 0x000fe200078e0a5c */
[----:B------:R-:W-:Y:S01]  /*2fb0*/  ISETP.GT.U32.AND P1, PT, R14, R29, PT ;  /* 0x0000001d0e00720c */ /* 0x000fe20003f24070 */
[----:B------:R-:W-:-:S02]  /*2fc0*/  IMAD.MOV.U32 R94, RZ, RZ, R21 ;  /* 0x000000ffff5e7224 */ /* 0x000fc400078e0015 */
[----:B------:R-:W-:-:S04]  /*2fd0*/  IMAD.HI.U32 R7, R10, R37, RZ ;  /* 0x000000250a077227 */ /* 0x000fc800078e00ff */
[----:B------:R-:W-:-:S04]  /*2fe0*/  IMAD.HI.U32 R8, R10, R45, RZ ;  /* 0x0000002d0a087227 */ /* 0x000fc800078e00ff */
[----:B------:R-:W-:Y:S01]  /*2ff0*/  @!P0 IMAD.MOV R94, RZ, RZ, -R94 ;  /* 0x000000ffff5e8224 */ /* 0x000fe200078e0a5e */
[----:B------:R-:W-:Y:S01]  /*3000*/  ISETP.GT.U32.AND P0, PT, R14, R33, PT ;  /* 0x000000210e00720c */ /* 0x000fe20003f04070 */
[----:B------:R-:W-:Y:S02]  /*3010*/  IMAD.MOV R41, RZ, RZ, -R7 ;  /* 0x000000ffff297224 */ /* 0x000fe400078e0a07 */
[----:B------:R-:W-:-:S04]  /*3020*/  IMAD.HI.U32 R9, R10, R49, RZ ;  /* 0x000000310a097227 */ /* 0x000fc800078e00ff */
[----:B------:R-:W-:Y:S02]  /*3030*/  IMAD.MOV R8, RZ, RZ, -R8 ;  /* 0x000000ffff087224 */ /* 0x000fe400078e0a08 */
[C---:B------:R-:W-:Y:S02]  /*3040*/  IMAD R37, R14.reuse, R41, R37 ;  /* 0x000000290e257224 */ /* 0x040fe400078e0225 */
[----:B------:R-:W-:Y:S02]  /*3050*/  IMAD.MOV R9, RZ, RZ, -R9 ;  /* 0x000000ffff097224 */ /* 0x000fe400078e0a09 */
[----:B------:R-:W-:Y:S02]  /*3060*/  IMAD R41, R14, R8, R45 ;  /* 0x000000080e297224 */ /* 0x000fe400078e022d */
[C---:B------:R-:W-:Y:S02]  /*3070*/  VIADD R78, R0.reuse, 0x3b ;  /* 0x0000003b004e7836 */ /* 0x040fe40000000000 */
[----:B------:R-:W-:-:S02]  /*3080*/  VIADD R81, R0, 0x3d ;  /* 0x0000003d00517836 */ /* 0x000fc40000000000 */
[C---:B------:R-:W-:Y:S01]  /*3090*/  IMAD R45, R14.reuse, R9, R49 ;  /* 0x000000090e2d7224 */ /* 0x040fe200078e0231 */
[----:B------:R-:W-:Y:S01]  /*30a0*/  IABS R49, R78 ;  /* 0x0000004e00317213 */ /* 0x000fe20000000000 */
[--C-:B------:R-:W-:Y:S01]  /*30b0*/  @!P6 IMAD.IADD R25, R25, 0x1, -R14.reuse ;  /* 0x000000011919e824 */ /* 0x100fe200078e0a0e */
[C---:B------:R-:W-:Y:S01]  /*30c0*/  ISETP.GT.U32.AND P6, PT, R14.reuse, R37, PT ;  /* 0x000000250e00720c */ /* 0x040fe20003fc4070 */
[--C-:B------:R-:W-:Y:S01]  /*30d0*/  @!P1 IMAD.IADD R29, R29, 0x1, -R14.reuse ;  /* 0x000000011d1d9824 */ /* 0x100fe200078e0a0e */
[----:B------:R-:W-:Y:S01]  /*30e0*/  ISETP.GT.U32.AND P1, PT, R14, R41, PT ;  /* 0x000000290e00720c */ /* 0x000fe20003f24070 */
[----:B------:R-:W-:Y:S01]  /*30f0*/  @!P0 IMAD.IADD R33, R33, 0x1, -R14 ;  /* 0x0000000121218824 */ /* 0x000fe200078e0a0e */
[----:B------:R-:W-:Y:S01]  /*3100*/  IABS R57, R81 ;  /* 0x0000005100397213 */ /* 0x000fe20000000000 */
[----:B------:R-:W-:Y:S01]  /*3110*/  IMAD.HI.U32 R11, R10, R49, RZ ;  /* 0x000000310a0b7227 */ /* 0x000fe200078e00ff */
[----:B------:R-:W-:-:S03]  /*3120*/  ISETP.GT.U32.AND P0, PT, R14, R45, PT ;  /* 0x0000002d0e00720c */ /* 0x000fc60003f04070 */
[----:B------:R-:W-:Y:S02]  /*3130*/  VIADD R79, R0, 0x3c ;  /* 0x0000003c004f7836 */ /* 0x000fe40000000000 */
[----:B------:R-:W-:-:S03]  /*3140*/  IMAD.HI.U32 R21, R10, R57, RZ ;  /* 0x000000390a157227 */ /* 0x000fc600078e00ff */
[----:B------:R-:W-:Y:S01]  /*3150*/  IABS R53, R79 ;  /* 0x0000004f00357213 */ /* 0x000fe20000000000 */
[----:B------:R-:W-:Y:S02]  /*3160*/  VIADD R85, R0, 0x3e ;  /* 0x0000003e00557836 */ /* 0x000fe40000000000 */
[----:B------:R-:W-:Y:S02]  /*3170*/  IMAD.MOV R11, RZ, RZ, -R11 ;  /* 0x000000ffff0b7224 */ /* 0x000fe400078e0a0b */
[----:B----4-:R-:W-:Y:S01]  /*3180*/  IMAD R95, R4, R136, RZ ;  /* 0x00000088045f7224 */ /* 0x010fe200078e02ff */
[----:B------:R-:W-:Y:S01]  /*3190*/  IABS R69, R85 ;  /* 0x0000005500457213 */ /* 0x000fe20000000000 */
[----:B------:R-:W-:Y:S02]  /*31a0*/  IMAD.MOV R65, RZ, RZ, -R21 ;  /* 0x000000ffff417224 */ /* 0x000fe400078e0a15 */
[C---:B------:R-:W-:Y:S01]  /*31b0*/  IMAD R21, R14.reuse, R11, R49 ;  /* 0x0000000b0e157224 */ /* 0x040fe200078e0231 */
[----:B------:R-:W-:Y:S01]  /*31c0*/  STL [R1+0x58], R95 ;  /* 0x0000585f01007387 */ /* 0x000fe20000100800 */
[--C-:B------:R-:W-:Y:S01]  /*31d0*/  @!P6 IMAD.IADD R37, R37, 0x1, -R14.reuse ;  /* 0x000000012525e824 */ /* 0x100fe200078e0a0e */
[----:B------:R-:W-:Y:S01]  /*31e0*/  ISETP.GT.U32.AND P6, PT, R14, R33, PT ;  /* 0x000000210e00720c */ /* 0x000fe20003fc4070 */
[----:B------:R-:W-:-:S02]  /*31f0*/  @!P1 IMAD.IADD R41, R41, 0x1, -R14 ;  /* 0x0000000129299824 */ /* 0x000fc400078e0a0e */
[----:B------:R-:W-:Y:S01]  /*3200*/  IMAD.MOV.U32 R98, RZ, RZ, R29 ;  /* 0x000000ffff627224 */ /* 0x000fe200078e001d */
[----:B------:R-:W-:Y:S01]  /*3210*/  ISETP.GT.U32.AND P1, PT, R14, R37, PT ;  /* 0x000000250e00720c */ /* 0x000fe20003f24070 */
[----:B------:R-:W-:Y:S02]  /*3220*/  IMAD R5, R136, 0x2, R95 ;  /* 0x0000000288057824 */ /* 0x000fe400078e025f */
[----:B------:R-:W-:-:S04]  /*3230*/  IMAD.HI.U32 R12, R10, R53, RZ ;  /* 0x000000350a0c7227 */ /* 0x000fc800078e00ff */
[----:B------:R-:W-:Y:S01]  /*3240*/  @!P0 IMAD.IADD R45, R45, 0x1, -R14 ;  /* 0x000000012d2d8824 */ /* 0x000fe200078e0a0e */
[C---:B------:R-:W-:Y:S01]  /*3250*/  ISETP.GT.U32.AND P0, PT, R14.reuse, R41, PT ;  /* 0x000000290e00720c */ /* 0x040fe20003f04070 */
[----:B------:R-:W-:Y:S01]  /*3260*/  @!P5 IMAD.MOV R98, RZ, RZ, -R98 ;  /* 0x000000ffff62d224 */ /* 0x000fe200078e0a62 */
[----:B------:R-:W-:Y:S01]  /*3270*/  ISETP.GT.U32.AND P5, PT, R14, R21, PT ;  /* 0x000000150e00720c */ /* 0x000fe20003fa4070 */
[----:B------:R-:W-:-:S04]  /*3280*/  IMAD.HI.U32 R10, R10, R69, RZ ;  /* 0x000000450a0a7227 */ /* 0x000fc800078e00ff */
[C---:B------:R-:W-:Y:S02]  /*3290*/  IMAD R6, R136.reuse, 0x2, R5 ;  /* 0x0000000288067824 */ /* 0x040fe400078e0205 */
[----:B------:R-:W-:Y:S02]  /*32a0*/  IMAD.MOV R12, RZ, RZ, -R12 ;  /* 0x000000ffff0c7224 */ /* 0x000fe400078e0a0c */
[----:B------:R-:W-:Y:S02]  /*32b0*/  IMAD.MOV R73, RZ, RZ, -R10 ;  /* 0x000000ffff497224 */ /* 0x000fe400078e0a0a */
[----:B------:R-:W-:Y:S02]  /*32c0*/  IMAD R7, R136, 0x2, R6 ;  /* 0x0000000288077824 */ /* 0x000fe400078e0206 */
[C---:B------:R-:W-:Y:S02]  /*32d0*/  IMAD R49, R14.reuse, R12, R53 ;  /* 0x0000000c0e317224 */ /* 0x040fe400078e0235 */
[----:B------:R-:W-:-:S02]  /*32e0*/  IMAD R53, R14, R65, R57 ;  /* 0x000000410e357224 */ /* 0x000fc400078e0239 */
[----:B------:R-:W-:Y:S02]  /*32f0*/  IMAD R57, R14, R73, R69 ;  /* 0x000000490e397224 */ /* 0x000fe400078e0245 */
[----:B------:R-:W-:Y:S02]  /*3300*/  IMAD R238, R136, 0x2, R7 ;  /* 0x0000000288ee7824 */ /* 0x000fe400078e0207 */
[--C-:B------:R-:W-:Y:S01]  /*3310*/  @!P6 IMAD.IADD R33, R33, 0x1, -R14.reuse ;  /* 0x000000012121e824 */ /* 0x100fe200078e0a0e */
[C---:B------:R-:W-:Y:S01]  /*3320*/  ISETP.GT.U32.AND P6, PT, R14.reuse, R49, PT ;  /* 0x000000310e00720c */ /* 0x040fe20003fc4070 */
[--C-:B------:R-:W-:Y:S01]  /*3330*/  @!P1 IMAD.IADD R37, R37, 0x1, -R14.reuse ;  /* 0x0000000125259824 */ /* 0x100fe200078e0a0e */
[C---:B------:R-:W-:Y:S01]  /*3340*/  ISETP.GT.U32.AND P1, PT, R14.reuse, R53, PT ;  /* 0x000000350e00720c */ /* 0x040fe20003f24070 */
[--C-:B------:R-:W-:Y:S01]  /*3350*/  @!P0 IMAD.IADD R41, R41, 0x1, -R14.reuse ;  /* 0x0000000129298824 */ /* 0x100fe200078e0a0e */
[C---:B------:R-:W-:Y:S01]  /*3360*/  ISETP.GT.U32.AND P0, PT, R14.reuse, R57, PT ;  /* 0x000000390e00720c */ /* 0x040fe20003f04070 */
[----:B------:R-:W-:Y:S01]  /*3370*/  @!P5 IMAD.IADD R21, R21, 0x1, -R14 ;  /* 0x000000011515d824 */ /* 0x000fe200078e0a0e */
[----:B------:R-:W-:Y:S01]  /*3380*/  ISETP.GT.U32.AND P5, PT, R14, R17, PT ;  /* 0x000000110e00720c */ /* 0x000fe20003fa4070 */
[----:B------:R-:W-:-:S02]  /*3390*/  IMAD R8, R136, 0x2, R238 ;  /* 0x0000000288087824 */ /* 0x000fc400078e02ee */
[----:B------:R-:W-:Y:S02]  /*33a0*/  IMAD.MOV.U32 R96, RZ, RZ, R25 ;  /* 0x000000ffff607224 */ /* 0x000fe400078e0019 */
[C---:B------:R-:W-:Y:S02]  /*33b0*/  IMAD R9, R136.reuse, 0x2, R8 ;  /* 0x0000000288097824 */ /* 0x040fe400078e0208 */
[--C-:B------:R-:W-:Y:S01]  /*33c0*/  @!P6 IMAD.IADD R49, R49, 0x1, -R14.reuse ;  /* 0x000000013131e824 */ /* 0x100fe200078e0a0e */
[----:B------:R-:W-:Y:S01]  /*33d0*/  ISETP.GE.AND P6, PT, R77, RZ, PT ;  /* 0x000000ff4d00720c */ /* 0x000fe20003fc6270 */
[----:B------:R-:W-:Y:S02]  /*33e0*/  IMAD R10, R136, 0x4, R9 ;  /* 0x00000004880a7824 */ /* 0x000fe400078e0209 */
[----:B------:R-:W-:Y:S01]  /*33f0*/  @!P1 IMAD.IADD R53, R53, 0x1, -R14 ;  /* 0x0000000135359824 */ /* 0x000fe200078e0a0e */
[----:B------:R-:W-:Y:S01]  /*3400*/  ISETP.GT.U32.AND P1, PT, R14, R21, PT ;  /* 0x000000150e00720c */ /* 0x000fe20003f24070 */
[----:B------:R-:W-:-:S02]  /*3410*/  IMAD R11, R136, 0x2, R10 ;  /* 0x00000002880b7824 */ /* 0x000fc400078e020a */
[----:B------:R-:W-:Y:S02]  /*3420*/  IMAD.MOV.U32 R102, RZ, RZ, R33 ;  /* 0x000000ffff667224 */ /* 0x000fe400078e0021 */
[--C-:B------:R-:W-:Y:S01]  /*3430*/  @!P0 IMAD.IADD R57, R57, 0x1, -R14.reuse ;  /* 0x0000000139398824 */ /* 0x100fe200078e0a0e */
[C---:B------:R-:W-:Y:S01]  /*3440*/  ISETP.GT.U32.AND P0, PT, R14.reuse, R49, PT ;  /* 0x000000310e00720c */ /* 0x040fe20003f04070 */
[----:B------:R-:W-:Y:S02]  /*3450*/  IMAD.MOV.U32 R104, RZ, RZ, R37 ;  /* 0x000000ffff687224 */ /* 0x000fe400078e0025 */
[----:B------:R-:W-:Y:S01]  /*3460*/  @!P5 IMAD.IADD R17, R17, 0x1, -R14 ;  /* 0x000000011111d824 */ /* 0x000fe200078e0a0e */
[C---:B------:R-:W-:Y:S01]  /*3470*/  ISETP.GT.U32.AND P5, PT, R14.reuse, R57, PT ;  /* 0x000000390e00720c */ /* 0x040fe20003fa4070 */
[----:B------:R-:W-:Y:S01]  /*3480*/  @!P2 IMAD.MOV R96, RZ, RZ, -R96 ;  /* 0x000000ffff60a224 */ /* 0x000fe200078e0a60 */
[----:B------:R-:W-:Y:S01]  /*3490*/  ISETP.GT.U32.AND P2, PT, R14, R45, PT ;  /* 0x0000002d0e00720c */ /* 0x000fe20003f44070 */
[----:B------:R-:W-:Y:S01]  /*34a0*/  VIADD R87, R15, UR4 ;  /* 0x000000040f577c36 */ /* 0x000fe20008000000 */
[----:B------:R-:W-:Y:S01]  /*34b0*/  ULDC UR4, c[0x0][0x230] ;  /* 0x00008c0000047ab9 */ /* 0x000fe20000000800 */
[----:B------:R-:W-:-:S02]  /*34c0*/  IMAD R12, R136, 0x2, R11 ;  /* 0x00000002880c7824 */ /* 0x000fc400078e020b */
[----:B------:R-:W-:Y:S01]  /*34d0*/  @!P4 IMAD.MOV R102, RZ, RZ, -R102 ;  /* 0x000000ffff66c224 */ /* 0x000fe200078e0a66 */
[C---:B------:R-:W-:Y:S01]  /*34e0*/  ISETP.GT.U32.AND P4, PT, R14.reuse, R53, PT ;  /* 0x000000350e00720c */ /* 0x040fe20003f84070 */
[----:B------:R-:W-:Y:S01]  /*34f0*/  @!P3 IMAD.MOV R104, RZ, RZ, -R104 ;  /* 0x000000ffff68b224 */ /* 0x000fe200078e0a68 */
[----:B------:R-:W-:Y:S01]  /*3500*/  ISETP.GT.U32.AND P3, PT, R14, R17, PT ;  /* 0x000000110e00720c */ /* 0x000fe20003f64070 */
[----:B------:R-:W-:Y:S01]  /*3510*/  IMAD R183, R136, 0x2, R12 ;  /* 0x0000000288b77824 */ /* 0x000fe200078e020c */
[----:B------:R-:W-:Y:S01]  /*3520*/  IABS R15, R87 ;  /* 0x00000057000f7213 */ /* 0x000fe20000000000 */
[----:B------:R-:W-:Y:S01]  /*3530*/  @!P1 IMAD.IADD R21, R21, 0x1, -R14 ;  /* 0x0000000115159824 */ /* 0x000fe200078e0a0e */
[----:B------:R-:W-:Y:S01]  /*3540*/  ISETP.GE.AND P1, PT, R78, RZ, PT ;  /* 0x000000ff4e00720c */ /* 0x000fe20003f26270 */
[----:B------:R-:W-:Y:S01]  /*3550*/  IMAD R97, R136, 0x2, R183 ;  /* 0x0000000288617824 */ /* 0x000fe200078e02b7 */
[----:B------:R1:W-:Y:S01]  /*3560*/  STL [R1+0x1a4], R87 ;  /* 0x0001a45701007387 */ /* 0x0003e20000100800 */
[----:B------:R-:W-:-:S03]  /*3570*/  IMAD.HI.U32 R16, R16, R15, RZ ;  /* 0x0000000f10107227 */ /* 0x000fc600078e00ff */
[----:B------:R2:W-:Y:S01]  /*3580*/  STL [R1+0x1d8], R0 ;  /* 0x0001d80001007387 */ /* 0x0005e20000100800 */
[----:B------:R-:W-:Y:S01]  /*3590*/  @!P2 IMAD.IADD R45, R45, 0x1, -R14 ;  /* 0x000000012d2da824 */ /* 0x000fe200078e0a0e */
[----:B------:R-:W-:Y:S01]  /*35a0*/  ISETP.GE.AND P2, PT, R76, RZ, PT ;  /* 0x000000ff4c00720c */ /* 0x000fe20003f46270 */
[C---:B------:R-:W-:Y:S01]  /*35b0*/  IMAD R83, R136.reuse, 0x2, R97 ;  /* 0x0000000288537824 */ /* 0x040fe200078e0261 */
[----:B------:R-:W-:Y:S01]  /*35c0*/  STL [R1+0x1dc], R139 ;  /* 0x0001dc8b01007387 */ /* 0x000fe20000100800 */
[----:B------:R-:W-:Y:S02]  /*35d0*/  IMAD.MOV R16, RZ, RZ, -R16 ;  /* 0x000000ffff107224 */ /* 0x000fe400078e0a10 */
[--C-:B------:R-:W-:Y:S01]  /*35e0*/  @!P0 IMAD.IADD R49, R49, 0x1, -R14.reuse ;  /* 0x0000000131318824 */ /* 0x100fe200078e0a0e */
[----:B------:R-:W-:Y:S01]  /*35f0*/  ISETP.GE.AND P0, PT, R79, RZ, PT ;  /* 0x000000ff4f00720c */ /* 0x000fe20003f06270 */
[--C-:B------:R-:W-:Y:S01]  /*3600*/  @!P4 IMAD.IADD R53, R53, 0x1, -R14.reuse ;  /* 0x000000013535c824 */ /* 0x100fe200078e0a0e */
[----:B------:R-:W3:Y:S01]  /*3610*/  LDC.64 R78, c[0x0][0x230] ;  /* 0x00008c00ff4e7b82 */ /* 0x000ee20000000a00 */
[--C-:B------:R-:W-:Y:S01]  /*3620*/  @!P5 IMAD.IADD R57, R57, 0x1, -R14.reuse ;  /* 0x000000013939d824 */ /* 0x100fe200078e0a0e */
[----:B------:R-:W-:Y:S01]  /*3630*/  ISETP.GE.AND P4, PT, R81, RZ, PT ;  /* 0x000000ff5100720c */ /* 0x000fe20003f86270 */
[----:B------:R-:W-:Y:S01]  /*3640*/  @!P3 IMAD.IADD R17, R17, 0x1, -R14 ;  /* 0x000000011111b824 */ /* 0x000fe200078e0a0e */
[----:B------:R-:W-:Y:S01]  /*3650*/  ISETP.GE.AND P5, PT, R85, RZ, PT ;  /* 0x000000ff5500720c */ /* 0x000fe20003fa6270 */
[C---:B------:R-:W-:Y:S01]  /*3660*/  IMAD R84, R136.reuse, 0x2, R83 ;  /* 0x0000000288547824 */ /* 0x040fe200078e0253 */
[----:B------:R-:W-:Y:S01]  /*3670*/  ISETP.NE.AND P3, PT, R139, RZ, PT ;  /* 0x000000ff8b00720c */ /* 0x000fe20003f65270 */
[----:B------:R-:W-:Y:S01]  /*3680*/  IMAD R14, R13, R16, R15 ;  /* 0x000000100d0e7224 */ /* 0x000fe200078e020f */
[----:B------:R-:W-:Y:S01]  /*3690*/  LOP3.LUT R15, RZ, R139, RZ, 0x33, !PT ;  /* 0x0000008bff0f7212 */ /* 0x000fe200078e33ff */
[----:B------:R-:W-:Y:S01]  /*36a0*/  IMAD.MOV.U32 R108, RZ, RZ, R45 ;  /* 0x000000ffff6c7224 */ /* 0x000fe200078e002d */
[----:B------:R-:W-:Y:S01]  /*36b0*/  STL [R1+0x1e0], R138 ;  /* 0x0001e08a01007387 */ /* 0x000fe20000100800 */
[C---:B------:R-:W-:Y:S01]  /*36c0*/  IMAD R91, R136.reuse, 0x4, R84 ;  /* 0x00000004885b7824 */ /* 0x040fe200078e0254 */
[----:B------:R-:W-:Y:S01]  /*36d0*/  SEL R45, R15, R94, !P3 ;  /* 0x0000005e0f2d7207 */ /* 0x000fe20005800000 */
[----:B------:R-:W-:Y:S01]  /*36e0*/  @!P6 IMAD.MOV R108, RZ, RZ, -R108 ;  /* 0x000000ffff6ce224 */ /* 0x000fe200078e0a6c */
[----:B------:R-:W-:Y:S01]  /*36f0*/  ISETP.GT.U32.AND P6, PT, R13, R14, PT ;  /* 0x0000000e0d00720c */ /* 0x000fe20003fc4070 */
[C---:B------:R-:W-:Y:S01]  /*3700*/  IMAD R93, R136.reuse, 0x2, R91 ;  /* 0x00000002885d7824 */ /* 0x040fe200078e025b */
[C---:B------:R-:W-:Y:S01]  /*3710*/  SEL R16, R15.reuse, R18, !P3 ;  /* 0x000000120f107207 */ /* 0x040fe20005800000 */
[----:B------:R-:W-:Y:S01]  /*3720*/  IMAD.MOV.U32 R106, RZ, RZ, R41 ;  /* 0x000000ffff6a7224 */ /* 0x000fe200078e0029 */
[C---:B------:R-:W-:Y:S01]  /*3730*/  SEL R75, R15.reuse, R75, !P3 ;  /* 0x0000004b0f4b7207 */ /* 0x040fe20005800000 */
[C---:B------:R-:W-:Y:S01]  /*3740*/  IMAD R127, R136.reuse, 0x2, R93 ;  /* 0x00000002887f7824 */ /* 0x040fe200078e025d */
[C---:B------:R-:W-:Y:S01]  /*3750*/  SEL R74, R15.reuse, R74, !P3 ;  /* 0x0000004a0f4a7207 */ /* 0x040fe20005800000 */
[----:B------:R-:W-:Y:S01]  /*3760*/  IMAD.MOV.U32 R112, RZ, RZ, R49 ;  /* 0x000000ffff707224 */ /* 0x000fe200078e0031 */
[C---:B------:R-:W-:Y:S01]  /*3770*/  SEL R72, R15.reuse, R72, !P3 ;  /* 0x000000480f487207 */ /* 0x040fe20005800000 */
[----:B------:R-:W-:Y:S01]  /*3780*/  IMAD R129, R136, 0x2, R127 ;  /* 0x0000000288817824 */ /* 0x000fe200078e027f */
[C---:B------:R-:W-:Y:S01]  /*3790*/  SEL R71, R15.reuse, R71, !P3 ;  /* 0x000000470f477207 */ /* 0x040fe20005800000 */
[----:B------:R-:W-:Y:S01]  /*37a0*/  @!P2 IMAD.MOV R106, RZ, RZ, -R106 ;  /* 0x000000ffff6aa224 */ /* 0x000fe200078e0a6a */
[----:B------:R-:W-:Y:S01]  /*37b0*/  ISETP.GE.AND P2, PT, R0, RZ, PT ;  /* 0x000000ff0000720c */ /* 0x000fe20003f46270 */
[----:B------:R-:W-:Y:S01]  /*37c0*/  @!P6 IMAD.IADD R14, R14, 0x1, -R13 ;  /* 0x000000010e0ee824 */ /* 0x000fe200078e0a0d */
[C---:B------:R-:W-:Y:S01]  /*37d0*/  SEL R70, R15.reuse, R70, !P3 ;  /* 0x000000460f467207 */ /* 0x040fe20005800000 */
        /* <DEDUP_REMOVED lines=9> */
[----:B------:R-:W-:Y:S01]  /*3870*/  SEL R66, R15, R66, !P3 ;  /* 0x000000420f427207 */ /* 0x000fe20005800000 */
[----:B------:R-:W-:Y:S01]  /*3880*/  @!P2 IMAD.MOV R17, RZ, RZ, -R17 ;  /* 0x000000ffff11a224 */ /* 0x000fe200078e0a11 */
[----:B------:R-:W-:Y:S01]  /*3890*/  ISETP.GE.AND P2, PT, R87, RZ, PT ;  /* 0x000000ff5700720c */ /* 0x000fe20003f46270 */
[----:B------:R-:W-:Y:S01]  /*38a0*/  IMAD R179, R136, 0x4, R163 ;  /* 0x0000000488b37824 */ /* 0x000fe200078e02a3 */
[C---:B------:R-:W-:Y:S01]  /*38b0*/  SEL R64, R15.reuse, R64, !P3 ;  /* 0x000000400f407207 */ /* 0x040fe20005800000 */
[----:B------:R-:W-:Y:S01]  /*38c0*/  IMAD.MOV.U32 R114, RZ, RZ, R53 ;  /* 0x000000ffff727224 */ /* 0x000fe200078e0035 */
[C---:B------:R-:W-:Y:S01]  /*38d0*/  SEL R76, R15.reuse, R17, !P3 ;  /* 0x000000110f4c7207 */ /* 0x040fe20005800000 */
[----:B------:R-:W-:Y:S01]  /*38e0*/  @!P0 IMAD.IADD R14, R14, 0x1, -R13 ;  /* 0x000000010e0e8824 */ /* 0x000fe200078e0a0d */
[----:B------:R-:W-:Y:S01]  /*38f0*/  ISETP.NE.AND P0, PT, R138, RZ, PT ;  /* 0x000000ff8a00720c */ /* 0x000fe20003f05270 */
[C---:B------:R-:W-:Y:S01]  /*3900*/  IMAD R181, R136.reuse, 0x2, R179 ;  /* 0x0000000288b57824 */ /* 0x040fe200078e02b3 */
[C---:B------:R-:W-:Y:S01]  /*3910*/  SEL R17, R15.reuse, R80, !P3 ;  /* 0x000000500f117207 */ /* 0x040fe20005800000 */
[----:B------:R-:W-:Y:S01]  /*3920*/  IMAD.MOV.U32 R116, RZ, RZ, R57 ;  /* 0x000000ffff747224 */ /* 0x000fe200078e0039 */
[C---:B------:R-:W-:Y:S01]  /*3930*/  SEL R63, R15.reuse, R63, !P3 ;  /* 0x0000003f0f3f7207 */ /* 0x040fe20005800000 */
[----:B------:R-:W-:Y:S01]  /*3940*/  IMAD R99, R136, 0x2, R181 ;  /* 0x0000000288637824 */ /* 0x000fe200078e02b5 */
[C---:B------:R-:W-:Y:S01]  /*3950*/  SEL R62, R15.reuse, R62, !P3 ;  /* 0x0000003e0f3e7207 */ /* 0x040fe20005800000 */
[----:B------:R-:W-:Y:S01]  /*3960*/  @!P1 IMAD.MOV R110, RZ, RZ, -R110 ;  /* 0x000000ffff6e9224 */ /* 0x000fe200078e0a6e */
[C---:B------:R-:W-:Y:S01]  /*3970*/  SEL R61, R15.reuse, R61, !P3 ;  /* 0x0000003d0f3d7207 */ /* 0x040fe20005800000 */
[----:B------:R-:W-:Y:S01]  /*3980*/  @!P4 IMAD.MOV R114, RZ, RZ, -R114 ;  /* 0x000000ffff72c224 */ /* 0x000fe200078e0a72 */
[C---:B------:R-:W-:Y:S01]  /*3990*/  SEL R60, R15.reuse, R60, !P3 ;  /* 0x0000003c0f3c7207 */ /* 0x040fe20005800000 */
[----:B------:R-:W-:Y:S01]  /*39a0*/  @!P5 IMAD.MOV R116, RZ, RZ, -R116 ;  /* 0x000000ffff74d224 */ /* 0x000fe200078e0a74 */
[C---:B------:R-:W-:Y:S01]  /*39b0*/  SEL R59, R15.reuse, R59, !P3 ;  /* 0x0000003b0f3b7207 */ /* 0x040fe20005800000 */
[----:B---3--:R-:W-:Y:S01]  /*39c0*/  VIADD R19, R78, 0x7f ;  /* 0x0000007f4e137836 */ /* 0x008fe20000000000 */
[C---:B------:R-:W-:Y:S01]  /*39d0*/  SEL R58, R15.reuse, R58, !P3 ;  /* 0x0000003a0f3a7207 */ /* 0x040fe20005800000 */
[----:B------:R-:W-:Y:S01]  /*39e0*/  IMAD R94, R136, 0x2, R99 ;  /* 0x00000002885e7824 */ /* 0x000fe200078e0263 */
[C---:B------:R-:W-:Y:S01]  /*39f0*/  SEL R56, R15.reuse, R56, !P3 ;  /* 0x000000380f387207 */ /* 0x040fe20005800000 */
[----:B------:R-:W-:Y:S01]  /*3a00*/  IMAD.MOV.U32 R80, RZ, RZ, R14 ;  /* 0x000000ffff507224 */ /* 0x000fe200078e000e */
[----:B------:R-:W-:Y:S01]  /*3a10*/  SEL R55, R15, R55, !P3 ;  /* 0x000000370f377207 */ /* 0x000fe20005800000 */
[----:B------:R-:W-:Y:S01]  /*3a20*/  VIADD R249, R3, UR5 ;  /* 0x0000000503f97c36 */ /* 0x000fe20008000000 */
[C---:B------:R-:W-:Y:S01]  /*3a30*/  SEL R54, R15.reuse, R54, !P3 ;  /* 0x000000360f367207 */ /* 0x040fe20005800000 */
[----:B------:R-:W-:Y:S01]  /*3a40*/  @!P2 IMAD.MOV R80, RZ, RZ, -R80 ;  /* 0x000000ffff50a224 */ /* 0x000fe200078e0a50 */
[----:B------:R-:W-:-:S02]  /*3a50*/  SEL R52, R15, R52, !P3 ;  /* 0x000000340f347207 */ /* 0x000fc40005800000 */
[C---:B------:R-:W-:Y:S02]  /*3a60*/  SEL R51, R15.reuse, R51, !P3 ;  /* 0x000000330f337207 */ /* 0x040fe40005800000 */
[C---:B------:R-:W-:Y:S02]  /*3a70*/  SEL R50, R15.reuse, R50, !P3 ;  /* 0x000000320f327207 */ /* 0x040fe40005800000 */
[C---:B------:R-:W-:Y:S02]  /*3a80*/  SEL R48, R15.reuse, R48, !P3 ;  /* 0x000000300f307207 */ /* 0x040fe40005800000 */
[C---:B------:R-:W-:Y:S02]  /*3a90*/  SEL R47, R15.reuse, R47, !P3 ;  /* 0x0000002f0f2f7207 */ /* 0x040fe40005800000 */
[C---:B------:R-:W-:Y:S02]  /*3aa0*/  SEL R46, R15.reuse, R46, !P3 ;  /* 0x0000002e0f2e7207 */ /* 0x040fe40005800000 */
        /* <DEDUP_REMOVED lines=21> */
[C---:B------:R-:W-:Y:S01]  /*3c00*/  SEL R33, R15.reuse, R88, !P3 ;  /* 0x000000580f217207 */ /* 0x040fe20005800000 */
[C---:B------:R-:W-:Y:S01]  /*3c10*/  IMAD R88, R136.reuse, 0x2, R94 ;  /* 0x0000000288587824 */ /* 0x040fe200078e025e */
[C---:B------:R-:W-:Y:S02]  /*3c20*/  SEL R37, R15.reuse, R90, !P3 ;  /* 0x0000005a0f257207 */ /* 0x040fe40005800000 */
[C---:B------:R-:W-:Y:S01]  /*3c30*/  SEL R41, R15.reuse, R92, !P3 ;  /* 0x0000005c0f297207 */ /* 0x040fe20005800000 */
[----:B-1----:R-:W-:Y:S01]  /*3c40*/  IMAD R87, R136, 0x2, R88 ;  /* 0x0000000288577824 */ /* 0x002fe200078e0258 */
        /* <DEDUP_REMOVED lines=10> */
[----:B------:R-:W-:Y:S02]  /*3cf0*/  SEL R89, R15, R89, !P3 ;  /* 0x000000590f597207 */ /* 0x000fe40005800000 */
[----:B------:R-:W-:Y:S02]  /*3d00*/  ISETP.GT.AND P1, PT, R19, 0x7f, PT ;  /* 0x0000007f1300780c */ /* 0x000fe40003f24270 */
[----:B------:R-:W-:-:S02]  /*3d10*/  LOP3.LUT R15, R4, 0x2, RZ, 0xfc, !PT ;  /* 0x00000002040f7812 */ /* 0x000fc400078efcff */
[----:B------:R-:W-:Y:S02]  /*3d20*/  SEL R14, RZ, 0x4, !P1 ;  /* 0x00000004ff0e7807 */ /* 0x000fe40004800000 */
[----:B------:R-:W-:Y:S02]  /*3d30*/  @!P0 LOP3.LUT R80, RZ, R138, RZ, 0x33, !PT ;  /* 0x0000008aff508212 */ /* 0x000fe400078e33ff */
[-C--:B------:R-:W-:Y:S02]  /*3d40*/  ISETP.GE.AND P1, PT, R15, R78.reuse, PT ;  /* 0x0000004e0f00720c */ /* 0x080fe40003f26270 */
[----:B--2---:R-:W-:Y:S01]  /*3d50*/  LOP3.LUT R0, R4, 0x20, RZ, 0xfc, !PT ;  /* 0x0000002004007812 */ /* 0x004fe200078efcff */
[----:B------:R-:W-:Y:S01]  /*3d60*/  IMAD R79, R80, R79, RZ ;  /* 0x0000004f504f7224 */ /* 0x000fe200078e02ff */
[----:B------:R-:W-:Y:S01]  /*3d70*/  SEL R15, R14, RZ, !P1 ;  /* 0x000000ff0e0f7207 */ /* 0x000fe20004800000 */
[----:B------:R-:W-:Y:S01]  /*3d80*/  IMAD R80, R136, 0x2, R87 ;  /* 0x0000000288507824 */ /* 0x000fe200078e0257 */
[----:B------:R-:W-:-:S02]  /*3d90*/  ISETP.GE.AND P3, PT, R4, R78, PT ;  /* 0x0000004e0400720c */ /* 0x000fc40003f66270 */
[----:B------:R-:W-:Y:S01]  /*3da0*/  ISETP.NE.U32.AND P4, PT, R15, RZ, PT ;  /* 0x000000ff0f00720c */ /* 0x000fe20003f85070 */
[----:B------:R-:W-:Y:S01]  /*3db0*/  IMAD R15, R136, 0x4, R80 ;  /* 0x00000004880f7824 */ /* 0x000fe200078e0250 */
[----:B------:R-:W-:Y:S01]  /*3dc0*/  SEL R13, R14, RZ, !P3 ;  /* 0x000000ff0e0d7207 */ /* 0x000fe20005800000 */
[----:B------:R1:W-:Y:S01]  /*3dd0*/  STL [R1+0x1ac], R79 ;  /* 0x0001ac4f01007387 */ /* 0x0003e20000100800 */
[----:B------:R-:W-:Y:S01]  /*3de0*/  ISETP.GE.AND P0, PT, R0, R78, PT ;  /* 0x0000004e0000720c */ /* 0x000fe20003f06270 */
[----:B------:R-:W-:Y:S01]  /*3df0*/  IMAD R101, R136, 0x2, R15 ;  /* 0x0000000288657824 */ /* 0x000fe200078e020f */
[----:B------:R-:W-:Y:S01]  /*3e00*/  ISETP.NE.U32.AND P2, PT, R13, RZ, PT ;  /* 0x000000ff0d00720c */ /* 0x000fe20003f45070 */
[----:B------:R-:W-:Y:S01]  /*3e10*/  IMAD.SHL.U32 R0, R79, 0x4, RZ ;  /* 0x000000044f007824 */ /* 0x000fe200078e00ff */
[----:B------:R-:W-:Y:S01]  /*3e20*/  SEL R13, R14, RZ, !P0 ;  /* 0x000000ff0e0d7207 */ /* 0x000fe20004000000 */
[----:B------:R-:W-:Y:S01]  /*3e30*/  IMAD R131, R136, 0x2, R101 ;  /* 0x0000000288837824 */ /* 0x000fe200078e0265 */
[----:B------:R-:W-:-:S02]  /*3e40*/  LEA.HI R86, R100, 0xe, RZ, 0x1a ;  /* 0x0000000e64567811 */ /* 0x000fc400078fd0ff */
[----:B------:R-:W-:Y:S01]  /*3e50*/  IADD3 R236, P0, R0, UR22, RZ ;  /* 0x0000001600ec7c10 */ /* 0x000fe2000ff1e0ff */
[C---:B------:R-:W-:Y:S01]  /*3e60*/  IMAD R133, R136.reuse, 0x2, R131 ;  /* 0x0000000288857824 */ /* 0x040fe200078e0283 */
[----:B------:R-:W-:Y:S01]  /*3e70*/  ISETP.NE.U32.AND P3, PT, R13, RZ, PT ;  /* 0x000000ff0d00720c */ /* 0x000fe20003f65070 */
[----:B------:R-:W-:Y:S01]  /*3e80*/  STL [R1+0x1b0], R0 ;  /* 0x0001b00001007387 */ /* 0x000fe20000100800 */
[----:B------:R-:W-:Y:S01]  /*3e90*/  LEA.HI.X.SX32 R13, R79, UR23, 0x2, P0 ;  /* 0x000000174f0d7c11 */ /* 0x000fe200080f16ff */
[C---:B------:R-:W-:Y:S01]  /*3ea0*/  IMAD R151, R136.reuse, 0x2, R133 ;  /* 0x0000000288977824 */ /* 0x040fe200078e0285 */
[-C--:B------:R-:W-:Y:S02]  /*3eb0*/  LEA R108, P1, R93, R236.reuse, 0x2 ;  /* 0x000000ec5d6c7211 */ /* 0x080fe400078210ff */
[----:B------:R-:W-:Y:S01]  /*3ec0*/  LEA R106, P0, R91, R236, 0x2 ;  /* 0x000000ec5b6a7211 */ /* 0x000fe200078010ff */
[----:B------:R-:W-:Y:S01]  /*3ed0*/  IMAD R153, R136, 0x2, R151 ;  /* 0x0000000288997824 */ /* 0x000fe200078e0297 */
[----:B------:R-:W-:-:S02]  /*3ee0*/  LEA.HI.X.SX32 R109, R93, R13, 0x2, P1 ;  /* 0x0000000d5d6d7211 */ /* 0x000fc400008f16ff */
[-C--:B------:R-:W-:Y:S01]  /*3ef0*/  LEA R112, P1, R95, R236.reuse, 0x2 ;  /* 0x000000ec5f707211 */ /* 0x080fe200078210ff */
[C---:B------:R-:W-:Y:S01]  /*3f00*/  IMAD R167, R136.reuse, 0x2, R153 ;  /* 0x0000000288a77824 */ /* 0x040fe200078e0299 */
[-C--:B------:R-:W-:Y:S02]  /*3f10*/  LEA.HI.X.SX32 R107, R91, R13.reuse, 0x2, P0 ;  /* 0x0000000d5b6b7211 */ /* 0x080fe400000f16ff */
[-C--:B------:R-:W-:Y:S01]  /*3f20*/  LEA.HI.X.SX32 R113, R95, R13.reuse, 0x2, P1 ;  /* 0x0000000d5f717211 */ /* 0x080fe200008f16ff */
[----:B------:R-:W-:Y:S01]  /*3f30*/  IMAD R185, R136, 0x4, R167 ;  /* 0x0000000488b97824 */ /* 0x000fe200078e02a7 */
[C---:B------:R-:W-:Y:S02]  /*3f40*/  LEA R110, P0, R15.reuse, R236, 0x2 ;  /* 0x000000ec0f6e7211 */ /* 0x040fe400078010ff */
[----:B------:R-:W-:Y:S01]  /*3f50*/  ISETP.GE.AND P5, PT, R86, R78, PT ;  /* 0x0000004e5600720c */ /* 0x000fe20003fa6270 */
[----:B------:R-:W-:Y:S01]  /*3f60*/  IMAD R98, R136, 0x2, R185 ;  /* 0x0000000288627824 */ /* 0x000fe200078e02b9 */
[----:B------:R-:W-:Y:S01]  /*3f70*/  @!PT LDS RZ, [RZ] ;  /* 0x00000000fffff984 */ /* 0x000fe20000000800 */
[----:B------:R-:W-:Y:S01]  /*3f80*/  @!PT LDS RZ, [RZ] ;  /* 0x00000000fffff984 */ /* 0x000fe20000000800 */
[----:B------:R-:W-:Y:S01]  /*3f90*/  @!PT LDS RZ, [RZ] ;  /* 0x00000000fffff984 */ /* 0x000fe20000000800 */
[----:B------:R2:W-:Y:S01]  /*3fa0*/  LDGSTS.E [R249], desc[UR16][R112.64], P2 ;  /* 0x0000000070f97fae */ /* 0x0005e20009121850 */
[----:B------:R-:W-:-:S02]  /*3fb0*/  LEA.HI.X.SX32 R111, R15, R13, 0x2, P0 ;  /* 0x0000000d0f6f7211 */ /* 0x000fc400000f16ff */
[----:B------:R-:W-:Y:S01]  /*3fc0*/  IMAD R96, R136, 0x2, R98 ;  /* 0x0000000288607824 */ /* 0x000fe200078e0262 */
[C---:B------:R-:W-:Y:S01]  /*3fd0*/  LEA R114, P2, R5.reuse, R236, 0x2 ;  /* 0x000000ec05727211 */ /* 0x040fe200078410ff */
[----:B------:R2:W-:Y:S01]  /*3fe0*/  STL.64 [R1+0x1f8], R112 ;  /* 0x0001f87001007387 */ /* 0x0005e20000100a00 */
[----:B------:R-:W-:Y:S01]  /*3ff0*/  LOP3.LUT R15, R4, 0x22, RZ, 0xfc, !PT ;  /* 0x00000022040f7812 */ /* 0x000fe200078efcff */
[C---:B------:R-:W-:Y:S01]  /*4000*/  IMAD R95, R136.reuse, 0x2, R96 ;  /* 0x00000002885f7824 */ /* 0x040fe200078e0260 */
[-C--:B------:R-:W-:Y:S01]  /*4010*/  LEA.HI.X.SX32 R115, R5, R13.reuse, 0x2, P2 ;  /* 0x0000000d05737211 */ /* 0x080fe200010f16ff */
[----:B------:R3:W-:Y:S01]  /*4020*/  STL [R1+0x1e4], R5 ;  /* 0x0001e40501007387 */ /* 0x0007e20000100800 */
[-C--:B------:R-:W-:Y:S01]  /*4030*/  ISETP.GE.AND P2, PT, R15, R78.reuse, PT ;  /* 0x0000004e0f00720c */ /* 0x080fe20003f46270 */
[----:B------:R-:W-:Y:S01]  /*4040*/  IMAD R86, R136, 0x2, R95 ;  /* 0x0000000288567824 */ /* 0x000fe200078e025f */
[----:B-1----:R-:W-:Y:S01]  /*4050*/  LOP3.LUT R79, R4, 0x40, RZ, 0xfc, !PT ;  /* 0x00000040044f7812 */ /* 0x002fe200078efcff */
[----:B------:R1:W-:Y:S01]  /*4060*/  LDGSTS.E [R249+0x8], desc[UR16][R114.64], P4 ;  /* 0x0000800072f97fae */ /* 0x0003e2000a121850 */
[----:B------:R-:W-:Y:S01]  /*4070*/  SEL R122, R14, RZ, !P2 ;  /* 0x000000ff0e7a7207 */ /* 0x000fe20005000000 */
[C---:B------:R-:W-:Y:S01]  /*4080*/  IMAD R15, R136.reuse, 0x2, R86 ;  /* 0x00000002880f7824 */ /* 0x040fe200078e0256 */
[----:B------:R-:W-:Y:S01]  /*4090*/  ISETP.GE.AND P2, PT, R79, R78, PT ;  /* 0x0000004e4f00720c */ /* 0x000fe20003f46270 */
[----:B------:R1:W-:Y:S01]  /*40a0*/  STL [R1+0x1f4], R115 ;  /* 0x0001f47301007387 */ /* 0x0003e20000100800 */
[CC--:B------:R-:W-:Y:S01]  /*40b0*/  LEA R116, P4, R101.reuse, R236.reuse, 0x2 ;  /* 0x000000ec65747211 */ /* 0x0c0fe200078810ff */
[----:B------:R-:W-:Y:S01]  /*40c0*/  IMAD R79, R136, 0x2, R15 ;  /* 0x00000002884f7824 */ /* 0x000fe200078e020f */
[----:B------:R-:W-:Y:S01]  /*40d0*/  SEL R123, R14, RZ, !P2 ;  /* 0x000000ff0e7b7207 */ /* 0x000fe20005000000 */
[----:B------:R4:W-:Y:S01]  /*40e0*/  LDGSTS.E [R249+0x2000], desc[UR16][R106.64], P3 ;  /* 0x020000006af97fae */ /* 0x0009e20009921850 */
[----:B------:R-:W-:Y:S01]  /*40f0*/  LEA.HI.X.SX32 R117, R101, R13, 0x2, P4 ;  /* 0x0000000d65757211 */ /* 0x000fe200020f16ff */
[----:B------:R-:W-:Y:S01]  /*4100*/  IMAD R91, R136, 0x4, R79 ;  /* 0x00000004885b7824 */ /* 0x000fe200078e024f */
[C---:B------:R-:W-:Y:S01]  /*4110*/  LOP3.LUT R90, R4.reuse, 0x12, RZ, 0xfc, !PT ;  /* 0x00000012045a7812 */ /* 0x040fe200078efcff */
[----:B------:R4:W-:Y:S01]  /*4120*/  STL.64 [R1+0x200], R106 ;  /* 0x0002006a01007387 */ /* 0x0009e20000100a00 */
[----:B------:R-:W-:Y:S01]  /*4130*/  LOP3.LUT R138, R4, 0x14, RZ, 0xfc, !PT ;  /* 0x00000014048a7812 */ /* 0x000fe200078efcff */
[----:B------:R-:W-:Y:S01]  /*4140*/  IMAD R135, R136, 0x2, R91 ;  /* 0x0000000288877824 */ /* 0x000fe200078e025b */
[----:B------:R-:W-:-:S02]  /*4150*/  LEA R118, P2, R91, R236, 0x2 ;  /* 0x000000ec5b767211 */ /* 0x000fc400078410ff */
[----:B------:R-:W-:Y:S02]  /*4160*/  LOP3.LUT R104, R4, 0x18, RZ, 0xfc, !PT ;  /* 0x0000001804687812 */ /* 0x000fe400078efcff */
[----:B------:R-:W-:Y:S02]  /*4170*/  LEA R120, P4, R135, R236, 0x2 ;  /* 0x000000ec87787211 */ /* 0x000fe400078810ff */
[-C--:B------:R-:W-:Y:S02]  /*4180*/  LEA.HI.X.SX32 R119, R91, R13.reuse, 0x2, P2 ;  /* 0x0000000d5b777211 */ /* 0x080fe400010f16ff */
[-C--:B------:R-:W-:Y:S02]  /*4190*/  ISETP.GE.AND P2, PT, R143, R78.reuse, PT ;  /* 0x0000004e8f00720c */ /* 0x080fe40003f46270 */
[----:B------:R-:W-:Y:S01]  /*41a0*/  LEA.HI.X.SX32 R121, R135, R13, 0x2, P4 ;  /* 0x0000000d87797211 */ /* 0x000fe200020f16ff */
[----:B------:R-:W-:Y:S01]  /*41b0*/  IMAD R135, R136, 0x2, R135 ;  /* 0x0000000288877824 */ /* 0x000fe200078e0287 */
[----:B------:R-:W-:-:S02]  /*41c0*/  ISETP.GE.AND P4, PT, R124, R78, PT ;  /* 0x0000004e7c00720c */ /* 0x000fc40003f86270 */
[----:B------:R-:W-:Y:S01]  /*41d0*/  SEL R124, R14, RZ, !P2 ;  /* 0x000000ff0e7c7207 */ /* 0x000fe20005000000 */
[----:B------:R-:W-:Y:S01]  /*41e0*/  IMAD R155, R136, 0x2, R135 ;  /* 0x00000002889b7824 */ /* 0x000fe200078e0287 */
[-C--:B------:R-:W-:Y:S02]  /*41f0*/  ISETP.GE.AND P2, PT, R125, R78.reuse, PT ;  /* 0x0000004e7d00720c */ /* 0x080fe40003f46270 */
[----:B------:R-:W-:Y:S02]  /*4200*/  SEL R125, R14, RZ, !P4 ;  /* 0x000000ff0e7d7207 */ /* 0x000fe40006000000 */
[-C--:B------:R-:W-:Y:S02]  /*4210*/  ISETP.GE.AND P4, PT, R142, R78.reuse, PT ;  /* 0x0000004e8e00720c */ /* 0x080fe40003f86270 */
[----:B------:R-:W-:Y:S02]  /*4220*/  SEL R143, R14, RZ, !P2 ;  /* 0x000000ff0e8f7207 */ /* 0x000fe40005000000 */
[----:B------:R-:W-:-:S02]  /*4230*/  ISETP.GE.AND P2, PT, R141, R78, PT ;  /* 0x0000004e8d00720c */ /* 0x000fc40003f46270 */
[----:B------:R-:W-:Y:S02]  /*4240*/  SEL R144, R14, RZ, !P4 ;  /* 0x000000ff0e907207 */ /* 0x000fe40006000000 */
[-C--:B------:R-:W-:Y:S02]  /*4250*/  ISETP.GE.AND P4, PT, R140, R78.reuse, PT ;  /* 0x0000004e8c00720c */ /* 0x080fe40003f86270 */
[----:B------:R-:W-:Y:S02]  /*4260*/  SEL R162, R14, RZ, !P2 ;  /* 0x000000ff0ea27207 */ /* 0x000fe40005000000 */
[-C--:B------:R-:W-:Y:S02]  /*4270*/  ISETP.GE.AND P2, PT, R90, R78.reuse, PT ;  /* 0x0000004e5a00720c */ /* 0x080fe40003f46270 */
[----:B------:R-:W-:Y:S02]  /*4280*/  SEL R90, R14, RZ, !P5 ;  /* 0x000000ff0e5a7207 */ /* 0x000fe40006800000 */
[----:B------:R-:W-:-:S02]  /*4290*/  ISETP.GE.AND P5, PT, R138, R78, PT ;  /* 0x0000004e8a00720c */ /* 0x000fc40003fa6270 */
[----:B------:R-:W-:Y:S02]  /*42a0*/  SEL R172, R14, RZ, !P4 ;  /* 0x000000ff0eac7207 */ /* 0x000fe40006000000 */
[----:B------:R-:W-:Y:S02]  /*42b0*/  LEA.HI R82, R100, 0x2e, RZ, 0x1a ;  /* 0x0000002e64527811 */ /* 0x000fe400078fd0ff */
[-C--:B------:R-:W-:Y:S02]  /*42c0*/  ISETP.GE.AND P4, PT, R134, R78.reuse, PT ;  /* 0x0000004e8600720c */ /* 0x080fe40003f86270 */
[----:B------:R-:W-:Y:S02]  /*42d0*/  SEL R173, R14, RZ, !P2 ;  /* 0x000000ff0ead7207 */ /* 0x000fe40005000000 */
[----:B------:R-:W-:Y:S02]  /*42e0*/  LOP3.LUT R92, R4, 0x1c, RZ, 0xfc, !PT ;  /* 0x0000001c045c7812 */ /* 0x000fe400078efcff */
[----:B------:R-:W-:-:S02]  /*42f0*/  ISETP.GE.AND P2, PT, R104, R78, PT ;  /* 0x0000004e6800720c */ /* 0x000fc40003f46270 */
[----:B------:R-:W-:Y:S02]  /*4300*/  SEL R104, R14, RZ, !P5 ;  /* 0x000000ff0e687207 */ /* 0x000fe40006800000 */
[----:B------:R-:W-:Y:S02]  /*4310*/  LOP3.LUT R93, R4, 0x24, RZ, 0xfc, !PT ;  /* 0x00000024045d7812 */ /* 0x000fe400078efcff */
[-C--:B------:R-:W-:Y:S02]  /*4320*/  ISETP.GE.AND P5, PT, R103, R78.reuse, PT ;  /* 0x0000004e6700720c */ /* 0x080fe40003fa6270 */
[----:B------:R-:W-:Y:S02]  /*4330*/  LEA.HI R139, R100, 0x1e, RZ, 0x1a ;  /* 0x0000001e648b7811 */ /* 0x000fe400078fd0ff */
[----:B------:R-:W-:Y:S02]  /*4340*/  ISETP.GE.AND P0, PT, R82, R78, PT ;  /* 0x0000004e5200720c */ /* 0x000fe40003f06270 */
[----:B------:R-:W-:-:S02]  /*4350*/  SEL R103, R14, RZ, !P4 ;  /* 0x000000ff0e677207 */ /* 0x000fc40006000000 */
[----:B------:R-:W-:Y:S02]  /*4360*/  LOP3.LUT R82, R4, 0x26, RZ, 0xfc, !PT ;  /* 0x0000002604527812 */ /* 0x000fe400078efcff */
[-C--:B------:R-:W-:Y:S02]  /*4370*/  ISETP.GE.AND P4, PT, R92, R78.reuse, PT ;  /* 0x0000004e5c00720c */ /* 0x080fe40003f86270 */
[C---:B------:R-:W-:Y:S02]  /*4380*/  SEL R92, R14.reuse, RZ, !P2 ;  /* 0x000000ff0e5c7207 */ /* 0x040fe40005000000 */
[-C--:B------:R-:W-:Y:S02]  /*4390*/  ISETP.GE.AND P2, PT, R93, R78.reuse, PT ;  /* 0x0000004e5d00720c */ /* 0x080fe40003f46270 */
[----:B------:R-:W-:Y:S02]  /*43a0*/  ISETP.GE.AND P6, PT, R139, R78, PT ;  /* 0x0000004e8b00720c */ /* 0x000fe40003fc6270 */
[----:B------:R-:W-:-:S02]  /*43b0*/  SEL R93, R14, RZ, !P5 ;  /* 0x000000ff0e5d7207 */ /* 0x000fc40006800000 */
[-C--:B------:R-:W-:Y:S02]  /*43c0*/  ISETP.GE.AND P5, PT, R82, R78.reuse, PT ;  /* 0x0000004e5200720c */ /* 0x080fe40003fa6270 */
[----:B------:R-:W-:Y:S02]  /*43d0*/  SEL R82, R14, RZ, !P4 ;  /* 0x000000ff0e527207 */ /* 0x000fe40006000000 */
[-C--:B------:R-:W-:Y:S02]  /*43e0*/  ISETP.GE.AND P4, PT, R128, R78.reuse, PT ;  /* 0x0000004e8000720c */ /* 0x080fe40003f86270 */
[----:B------:R-:W-:Y:S02]  /*43f0*/  SEL R128, R14, RZ, !P6 ;  /* 0x000000ff0e807207 */ /* 0x000fe40007000000 */
[----:B------:R-:W-:Y:S02]  /*4400*/  ISETP.GE.AND P6, PT, R126, R78, PT ;  /* 0x0000004e7e00720c */ /* 0x000fe40003fc6270 */
[----:B--2---:R-:W-:-:S02]  /*4410*/  LOP3.LUT R112, R4, 0x34, RZ, 0xfc, !PT ;  /* 0x0000003404707812 */ /* 0x004fc400078efcff */
[----:B------:R-:W-:Y:S02]  /*4420*/  SEL R126, R14, RZ, !P2 ;  /* 0x000000ff0e7e7207 */ /* 0x000fe40005000000 */
[-C--:B------:R-:W-:Y:S02]  /*4430*/  ISETP.GE.AND P2, PT, R130, R78.reuse, PT ;  /* 0x0000004e8200720c */ /* 0x080fe40003f46270 */
[----:B------:R-:W-:Y:S02]  /*4440*/  LOP3.LUT R113, R4, 0x32, RZ, 0xfc, !PT ;  /* 0x0000003204717812 */ /* 0x000fe400078efcff */
[C---:B------:R-:W-:Y:S02]  /*4450*/  SEL R130, R14.reuse, RZ, !P5 ;  /* 0x000000ff0e827207 */ /* 0x040fe40006800000 */
[----:B------:R-:W-:Y:S02]  /*4460*/  SEL R146, R14, RZ, !P6 ;  /* 0x000000ff0e927207 */ /* 0x000fe40007000000 */
[----:B------:R-:W-:-:S02]  /*4470*/  ISETP.GE.AND P5, PT, R132, R78, PT ;  /* 0x0000004e8400720c */ /* 0x000fc40003fa6270 */
[-C--:B------:R-:W-:Y:S02]  /*4480*/  ISETP.GE.AND P6, PT, R112, R78.reuse, PT ;  /* 0x0000004e7000720c */ /* 0x080fe40003fc6270 */
[----:B------:R-:W-:Y:S02]  /*4490*/  LOP3.LUT R91, R4, 0x3a, RZ, 0xfc, !PT ;  /* 0x0000003a045b7812 */ /* 0x000fe400078efcff */
[----:B------:R-:W-:Y:S02]  /*44a0*/  SEL R145, R14, RZ, !P4 ;  /* 0x000000ff0e917207 */ /* 0x000fe40006000000 */
[----:B------:R-:W-:Y:S02]  /*44b0*/  ISETP.GE.AND P4, PT, R113, R78, PT ;  /* 0x0000004e7100720c */ /* 0x000fe40003f86270 */
[----:B------:R-:W-:Y:S02]  /*44c0*/  LEA.HI R0, R100, 0x3e, RZ, 0x1a ;  /* 0x0000003e64007811 */ /* 0x000fe400078fd0ff */
[----:B------:R-:W-:-:S02]  /*44d0*/  LOP3.LUT R102, R4, 0x38, RZ, 0xfc, !PT ;  /* 0x0000003804667812 */ /* 0x000fc400078efcff */
[----:B---3--:R-:W-:Y:S02]  /*44e0*/  LOP3.LUT R5, R4, 0x3c, RZ, 0xfc, !PT ;  /* 0x0000003c04057812 */ /* 0x008fe400078efcff */
[C---:B------:R-:W-:Y:S02]  /*44f0*/  SEL R174, R14.reuse, RZ, !P5 ;  /* 0x000000ff0eae7207 */ /* 0x040fe40006800000 */
[C---:B------:R-:W-:Y:S02]  /*4500*/  SEL R101, R14.reuse, RZ, !P6 ;  /* 0x000000ff0e657207 */ /* 0x040fe40007000000 */
[----:B------:R-:W-:Y:S02]  /*4510*/  SEL R161, R14, RZ, !P2 ;  /* 0x000000ff0ea17207 */ /* 0x000fe40005000000 */
[-C--:B------:R-:W-:Y:S02]  /*4520*/  ISETP.GE.AND P5, PT, R91, R78.reuse, PT ;  /* 0x0000004e5b00720c */ /* 0x080fe40003fa6270 */
[----:B------:R-:W-:Y:S01]  /*4530*/  ISETP.GE.AND P6, PT, R239, UR4, PT ;  /* 0x00000004ef007c0c */ /* 0x000fe2000bfc6270 */
[----:B------:R-:W-:Y:S01]  /*4540*/  ULDC UR4, c[0x0][0x230] ;  /* 0x00008c0000047ab9 */ /* 0x000fe20000000800 */
[----:B------:R-:W-:-:S02]  /*4550*/  ISETP.GE.AND P2, PT, R105, R78, PT ;  /* 0x0000004e6900720c */ /* 0x000fc40003f46270 */
[----:B-1----:R-:W-:Y:S02]  /*4560*/  LOP3.LUT R115, R4, 0x60, RZ, 0xfc, !PT ;  /* 0x0000006004737812 */ /* 0x002fe400078efcff */
[C---:B------:R-:W-:Y:S02]  /*4570*/  SEL R160, R14.reuse, RZ, !P0 ;  /* 0x000000ff0ea07207 */ /* 0x040fe40004000000 */
[----:B------:R-:W-:Y:S01]  /*4580*/  SEL R105, R14, RZ, !P4 ;  /* 0x000000ff0e697207 */ /* 0x000fe20006000000 */
[----:B------:R-:W-:Y:S01]  /*4590*/  STL.64 [R1+0x208], R114 ;  /* 0x0002087201007387 */ /* 0x000fe20000100a00 */
[-C--:B------:R-:W-:Y:S02]  /*45a0*/  ISETP.GE.AND P1, PT, R0, R78.reuse, PT ;  /* 0x0000004e0000720c */ /* 0x080fe40003f26270 */
[-C--:B------:R-:W-:Y:S01]  /*45b0*/  ISETP.GE.AND P0, PT, R102, R78.reuse, PT ;  /* 0x0000004e6600720c */ /* 0x080fe20003f06270 */
[----:B------:R-:W-:Y:S01]  /*45c0*/  STL.64 [R1+0x210], R108 ;  /* 0x0002106c01007387 */ /* 0x000fe20000100a00 */
[----:B------:R-:W-:-:S02]  /*45d0*/  ISETP.GE.AND P4, PT, R5, R78, PT ;  /* 0x0000004e0500720c */ /* 0x000fc40003f86270 */
[C---:B------:R-:W-:Y:S01]  /*45e0*/  SEL R78, R14.reuse, RZ, !P6 ;  /* 0x000000ff0e4e7207 */ /* 0x040fe20007000000 */
[----:B------:R-:W-:Y:S01]  /*45f0*/  STL.64 [R1+0x218], R110 ;  /* 0x0002186e01007387 */ /* 0x000fe20000100a00 */
[C---:B------:R-:W-:Y:S02]  /*4600*/  SEL R91, R14.reuse, RZ, !P5 ;  /* 0x000000ff0e5b7207 */ /* 0x040fe40006800000 */
[----:B------:R-:W-:Y:S01]  /*4610*/  SEL R102, R14, RZ, !P2 ;  /* 0x000000ff0e667207 */ /* 0x000fe20005000000 */
[----:B------:R-:W-:Y:S01]  /*4620*/  STL.64 [R1+0x220], R116 ;  /* 0x0002207401007387 */ /* 0x000fe20000100a00 */
[----:B------:R-:W-:Y:S01]  /*4630*/  ISETP.GE.AND P5, PT, R115, UR4, PT ;  /* 0x0000000473007c0c */ /* 0x000fe2000bfa6270 */
[----:B------:R-:W-:Y:S01]  /*4640*/  ULDC UR4, c[0x0][0x230] ;  /* 0x00008c0000047ab9 */ /* 0x000fe20000000800 */
[----:B------:R-:W-:Y:S01]  /*4650*/  ISETP.NE.U32.AND P2, PT, R90, RZ, PT ;  /* 0x000000ff5a00720c */ /* 0x000fe20003f45070 */
[----:B------:R-:W-:Y:S01]  /*4660*/  STL.64 [R1+0x228], R118 ;  /* 0x0002287601007387 */ /* 0x000fe20000100a00 */
[----:B------:R-:W-:-:S02]  /*4670*/  LOP3.LUT R5, R4, 0x62, RZ, 0xfc, !PT ;  /* 0x0000006204057812 */ /* 0x000fc400078efcff */
[----:B------:R-:W-:Y:S01]  /*4680*/  SEL R90, R14, RZ, !P0 ;  /* 0x000000ff0e5a7207 */ /* 0x000fe20004000000 */
[----:B------:R-:W-:Y:S01]  /*4690*/  STL.64 [R1+0x230], R120 ;  /* 0x0002307801007387 */ /* 0x000fe20000100a00 */
[----:B------:R-:W-:Y:S02]  /*46a0*/  ISETP.NE.U32.AND P0, PT, R122, RZ, PT ;  /* 0x000000ff7a00720c */ /* 0x000fe40003f05070 */
[----:B------:R-:W-:Y:S01]  /*46b0*/  ISETP.NE.U32.AND P6, PT, R78, RZ, PT ;  /* 0x000000ff4e00720c */ /* 0x000fe20003fc5070 */
[----:B------:R1:W-:Y:S01]  /*46c0*/  STL.64 [R1+0x1b8], R6 ;  /* 0x0001b80601007387 */ /* 0x0003e20000100a00 */
[C---:B------:R-:W-:Y:S02]  /*46d0*/  SEL R78, R14.reuse, RZ, !P4 ;  /* 0x000000ff0e4e7207 */ /* 0x040fe40006000000 */
[----:B------:R-:W-:Y:S02]  /*46e0*/  SEL R122, R14, RZ, !P5 ;  /* 0x000000ff0e7a7207 */ /* 0x000fe40006800000 */
[----:B------:R-:W-:Y:S01]  /*46f0*/  ISETP.GE.AND P4, PT, R5, UR4, PT ;  /* 0x0000000405007c0c */ /* 0x000fe2000bf86270 */
[----:B------:R-:W-:Y:S01]  /*4700*/  ULDC UR4, c[0x0][0x230] ;  /* 0x00008c0000047ab9 */ /* 0x000fe20000000800 */
[----:B------:R-:W-:-:S02]  /*4710*/  ISETP.NE.U32.AND P5, PT, R122, RZ, PT ;  /* 0x000000ff7a00720c */ /* 0x000fc40003fa5070 */
[----:B------:R-:W-:Y:S01]  /*4720*/  ISETP.NE.U32.AND P3, PT, R123, RZ, PT ;  /* 0x000000ff7b00720c */ /* 0x000fe20003f65070 */
[----:B------:R-:W-:Y:S01]  /*4730*/  LDGSTS.E [R249+0x2008], desc[UR16][R108.64], P0 ;  /* 0x020080006cf97fae */ /* 0x000fe20008121850 */
[----:B------:R-:W-:Y:S02]  /*4740*/  SEL R122, R14, RZ, !P4 ;  /* 0x000000ff0e7a7207 */ /* 0x000fe40006000000 */
[----:B----4-:R-:W-:Y:S02]  /*4750*/  LOP3.LUT R107, R4, 0x44, RZ, 0xfc, !PT ;  /* 0x00000044046b7812 */ /* 0x010fe400078efcff */
[----:B------:R-:W-:Y:S02]  /*4760*/  ISETP.NE.U32.AND P4, PT, R122, RZ, PT ;  /* 0x000000ff7a00720c */ /* 0x000fe40003f85070 */
[----:B------:R-:W-:Y:S02]  /*4770*/  LOP3.LUT R106, R4, 0x46, RZ, 0xfc, !PT ;  /* 0x00000046046a7812 */ /* 0x000fe400078efcff */
[----:B------:R-:W-:-:S02]  /*4780*/  SEL R159, R14, RZ, !P1 ;  /* 0x000000ff0e9f7207 */ /* 0x000fc40004800000 */
[----:B------:R-:W-:Y:S01]  /*4790*/  ISETP.NE.U32.AND P1, PT, R125, RZ, PT ;  /* 0x000000ff7d00720c */ /* 0x000fe20003f25070 */
[----:B------:R-:W-:Y:S01]  /*47a0*/  LDGSTS.E [R249+0x4000], desc[UR16][R110.64], P3 ;  /* 0x040000006ef97fae */ /* 0x000fe20009921850 */
[----:B------:R-:W-:Y:S02]  /*47b0*/  ISETP.NE.U32.AND P3, PT, R124, RZ, PT ;  /* 0x000000ff7c00720c */ /* 0x000fe40003f65070 */
[----:B------:R-:W-:Y:S01]  /*47c0*/  ISETP.NE.U32.AND P0, PT, R128, RZ, PT ;  /* 0x000000ff8000720c */ /* 0x000fe20003f05070 */
[----:B------:R-:W-:Y:S01]  /*47d0*/  LDGSTS.E [R249+0x4008], desc[UR16][R116.64], P6 ;  /* 0x0400800074f97fae */ /* 0x000fe2000b121850 */
[----:B------:R-:W-:Y:S02]  /*47e0*/  ISETP.NE.U32.AND P6, PT, R126, RZ, PT ;  /* 0x000000ff7e00720c */ /* 0x000fe40003fc5070 */
[----:B------:R-:W-:Y:S01]  /*47f0*/  LOP3.LUT R5, R3, 0x10, RZ, 0x3c, !PT ;  /* 0x0000001003057812 */ /* 0x000fe200078e3cff */
[----:B------:R-:W-:Y:S01]  /*4800*/  LDGSTS.E [R249+0x6000], desc[UR16][R118.64], P5 ;  /* 0x0600000076f97fae */ /* 0x000fe2000a921850 */
[----:B------:R-:W-:-:S02]  /*4810*/  LEA R122, P5, R6, R236, 0x2 ;  /* 0x000000ec067a7211 */ /* 0x000fc400078a10ff */
[----:B------:R-:W-:Y:S01]  /*4820*/  LOP3.LUT R138, R4, 0x58, RZ, 0xfc, !PT ;  /* 0x00000058048a7812 */ /* 0x000fe200078efcff */
[----:B------:R-:W-:Y:S01]  /*4830*/  LDGSTS.E [R249+0x6008], desc[UR16][R120.64], P4 ;  /* 0x0600800078f97fae */ /* 0x000fe2000a121850 */
[----:B------:R-:W-:Y:S01]  /*4840*/  LEA R124, P4, R7, R236, 0x2 ;  /* 0x000000ec077c7211 */ /* 0x000fe200078810ff */
[----:B------:R-:W-:Y:S01]  /*4850*/  VIADD R251, R5, UR5 ;  /* 0x0000000505fb7c36 */ /* 0x000fe20008000000 */
[-C--:B------:R-:W-:Y:S02]  /*4860*/  LEA.HI.X.SX32 R123, R6, R13.reuse, 0x2, P5 ;  /* 0x0000000d067b7211 */ /* 0x080fe400028f16ff */
[----:B------:R-:W-:Y:S01]  /*4870*/  ISETP.GE.AND P5, PT, R107, UR4, PT ;  /* 0x000000046b007c0c */ /* 0x000fe2000bfa6270 */
[----:B------:R-:W-:Y:S01]  /*4880*/  ULDC UR4, c[0x0][0x230] ;  /* 0x00008c0000047ab9 */ /* 0x000fe20000000800 */
[----:B------:R-:W-:Y:S01]  /*4890*/  LEA.HI.X.SX32 R125, R7, R13, 0x2, P4 ;  /* 0x0000000d077d7211 */ /* 0x000fe200020f16ff */
[----:B------:R-:W-:Y:S01]  /*48a0*/  LDGSTS.E [R251], desc[UR16][R122.64], P3 ;  /* 0x000000007afb7fae */ /* 0x000fe20009921850 */
[----:B------:R-:W-:Y:S01]  /*48b0*/  ISETP.GE.AND P4, PT, R106, UR6, PT ;  /* 0x000000066a007c0c */ /* 0x000fe2000bf86270 */
[----:B------:R-:W-:Y:S01]  /*48c0*/  ULDC UR6, c[0x0][0x230] ;  /* 0x00008c0000067ab9 */ /* 0x000fe20000000800 */
[----:B------:R-:W-:Y:S01]  /*48d0*/  SEL R128, R14, RZ, !P5 ;  /* 0x000000ff0e807207 */ /* 0x000fe20006800000 */
[----:B------:R-:W-:Y:S01]  /*48e0*/  LDGSTS.E [R251+0x8], desc[UR16][R124.64], P1 ;  /* 0x000080007cfb7fae */ /* 0x000fe20008921850 */
[----:B------:R-:W-:-:S02]  /*48f0*/  ISETP.NE.U32.AND P5, PT, R130, RZ, PT ;  /* 0x000000ff8200720c */ /* 0x000fc40003fa5070 */
[----:B------:R-:W-:Y:S01]  /*4900*/  SEL R130, R14, RZ, !P4 ;  /* 0x000000ff0e827207 */ /* 0x000fe20006000000 */
[----:B------:R-:W-:Y:S01]  /*4910*/  STL.64 [R1+0x238], R122 ;  /* 0x0002387a01007387 */ /* 0x000fe20000100a00 */
[CC--:B------:R-:W-:Y:S02]  /*4920*/  LEA R126, P4, R127.reuse, R236.reuse, 0x2 ;  /* 0x000000ec7f7e7211 */ /* 0x0c0fe400078810ff */
[----:B------:R-:W-:Y:S01]  /*4930*/  ISETP.NE.U32.AND P3, PT, R130, RZ, PT ;  /* 0x000000ff8200720c */ /* 0x000fe20003f65070 */
[----:B------:R-:W-:Y:S01]  /*4940*/  STL.64 [R1+0x240], R124 ;  /* 0x0002407c01007387 */ /* 0x000fe20000100a00 */
[----:B------:R-:W-:Y:S02]  /*4950*/  LEA.HI.X.SX32 R127, R127, R13, 0x2, P4 ;  /* 0x0000000d7f7f7211 */ /* 0x000fe400020f16ff */
[----:B------:R-:W-:Y:S02]  /*4960*/  ISETP.NE.U32.AND P1, PT, R128, RZ, PT ;  /* 0x000000ff8000720c */ /* 0x000fe40003f25070 */
[-C--:B------:R-:W-:Y:S01]  /*4970*/  LEA R128, P4, R129, R236.reuse, 0x2 ;  /* 0x000000ec81807211 */ /* 0x080fe200078810ff */
[----:B------:R-:W-:Y:S01]  /*4980*/  LDGSTS.E [R251+0x2000], desc[UR16][R126.64], P6 ;  /* 0x020000007efb7fae */ /* 0x000fe2000b121850 */
[----:B------:R-:W-:-:S02]  /*4990*/  LEA R130, P6, R131, R236, 0x2 ;  /* 0x000000ec83827211 */ /* 0x000fc400078c10ff */
[----:B-1----:R-:W-:Y:S01]  /*49a0*/  LOP3.LUT R6, R4, 0x64, RZ, 0xfc, !PT ;  /* 0x0000006404067812 */ /* 0x002fe200078efcff */
[----:B------:R-:W-:Y:S01]  /*49b0*/  STL.64 [R1+0x248], R126 ;  /* 0x0002487e01007387 */ /* 0x000fe20000100a00 */
[-C--:B------:R-:W-:Y:S02]  /*49c0*/  LEA.HI.X.SX32 R131, R131, R13.reuse, 0x2, P6 ;  /* 0x0000000d83837211 */ /* 0x080fe400030f16ff */
[-C--:B------:R-:W-:Y:S02]  /*49d0*/  LEA R134, P6, R135, R236.reuse, 0x2 ;  /* 0x000000ec87867211 */ /* 0x080fe400078c10ff */
[-C--:B------:R-:W-:Y:S02]  /*49e0*/  LEA.HI.X.SX32 R129, R129, R13.reuse, 0x2, P4 ;  /* 0x0000000d81817211 */ /* 0x080fe400020f16ff */
[-C--:B------:R-:W-:Y:S02]  /*49f0*/  LEA R132, P4, R133, R236.reuse, 0x2 ;  /* 0x000000ec85847211 */ /* 0x080fe400078810ff */
[-C--:B------:R-:W-:Y:S01]  /*4a00*/  LEA.HI.X.SX32 R135, R135, R13.reuse, 0x2, P6 ;  /* 0x0000000d87877211 */ /* 0x080fe200030f16ff */
[----:B------:R-:W-:Y:S01]  /*4a10*/  LDGSTS.E [R251+0x2008], desc[UR16][R128.64], P5 ;  /* 0x0200800080fb7fae */ /* 0x000fe2000a921850 */
[----:B------:R-:W-:Y:S01]  /*4a20*/  ISETP.GE.AND P6, PT, R6, UR4, PT ;  /* 0x0000000406007c0c */ /* 0x000fe2000bfc6270 */
[----:B------:R-:W-:Y:S01]  /*4a30*/  ULDC UR4, c[0x0][0x230] ;  /* 0x00008c0000047ab9 */ /* 0x000fe20000000800 */
[----:B------:R-:W-:Y:S01]  /*4a40*/  LEA.HI.X.SX32 R133, R133, R13, 0x2, P4 ;  /* 0x0000000d85857211 */ /* 0x000fe200020f16ff */
[----:B------:R-:W-:Y:S01]  /*4a50*/  LDGSTS.E [R251+0x4000], desc[UR16][R130.64], P1 ;  /* 0x0400000082fb7fae */ /* 0x000fe20008921850 */
[----:B------:R-:W-:-:S02]  /*4a60*/  LEA R140, P4, R155, R236, 0x2 ;  /* 0x000000ec9b8c7211 */ /* 0x000fc400078810ff */
[----:B------:R-:W-:Y:S01]  /*4a70*/  LOP3.LUT R5, R4, 0x66, RZ, 0xfc, !PT ;  /* 0x0000006604057812 */ /* 0x000fe200078efcff */
[----:B------:R-:W-:Y:S01]  /*4a80*/  LDGSTS.E [R251+0x4008], desc[UR16][R132.64], P3 ;  /* 0x0400800084fb7fae */ /* 0x000fe20009921850 */
[----:B------:R-:W-:Y:S02]  /*4a90*/  SEL R142, R14, RZ, !P6 ;  /* 0x000000ff0e8e7207 */ /* 0x000fe40007000000 */
[----:B------:R-:W-:Y:S01]  /*4aa0*/  LEA.HI.X.SX32 R141, R155, R13, 0x2, P4 ;  /* 0x0000000d9b8d7211 */ /* 0x000fe200020f16ff */
[----:B------:R-:W-:Y:S01]  /*4ab0*/  IMAD R155, R136, 0x2, R155 ;  /* 0x00000002889b7824 */ /* 0x000fe200078e029b */
[----:B------:R-:W-:Y:S01]  /*4ac0*/  ISETP.GE.AND P4, PT, R5, UR4, PT ;  /* 0x0000000405007c0c */ /* 0x000fe2000bf86270 */
[----:B------:R-:W-:Y:S01]  /*4ad0*/  ULDC UR4, c[0x0][0x230] ;  /* 0x00008c0000047ab9 */ /* 0x000fe20000000800 */
[----:B------:R-:W-:Y:S01]  /*4ae0*/  ISETP.NE.U32.AND P6, PT, R142, RZ, PT ;  /* 0x000000ff8e00720c */ /* 0x000fe20003fc5070 */
[----:B------:R-:W-:Y:S01]  /*4af0*/  IMAD R165, R136, 0x2, R155 ;  /* 0x0000000288a57824 */ /* 0x000fe200078e029b */
[----:B------:R-:W-:Y:S01]  /*4b00*/  SEL R142, R14, RZ, !P4 ;  /* 0x000000ff0e8e7207 */ /* 0x000fe20006000000 */
[----:B------:R-:W-:Y:S01]  /*4b10*/  STL.64 [R1+0x250], R128 ;  /* 0x0002508001007387 */ /* 0x000fe20000100a00 */
[----:B------:R-:W-:Y:S01]  /*4b20*/  ISETP.NE.U32.AND P5, PT, R143, RZ, PT ;  /* 0x000000ff8f00720c */ /* 0x000fe20003fa5070 */
[----:B------:R-:W-:Y:S01]  /*4b30*/  IMAD R188, R136, 0x2, R165 ;  /* 0x0000000288bc7824 */ /* 0x000fe200078e02a5 */
[----:B------:R-:W-:Y:S01]  /*4b40*/  ISETP.NE.U32.AND P1, PT, R142, RZ, PT ;  /* 0x000000ff8e00720c */ /* 0x000fe20003f25070 */
[----:B------:R-:W-:Y:S01]  /*4b50*/  STL.64 [R1+0x258], R130 ;  /* 0x0002588201007387 */ /* 0x000fe20000100a00 */
[----:B------:R-:W-:-:S02]  /*4b60*/  LOP3.LUT R6, R4, 0x48, RZ, 0xfc, !PT ;  /* 0x0000004804067812 */ /* 0x000fc400078efcff */
[----:B------:R-:W-:Y:S01]  /*4b70*/  LOP3.LUT R5, R3, 0x20, RZ, 0x3c, !PT ;  /* 0x0000002003057812 */ /* 0x000fe200078e3cff */
[----:B------:R1:W-:Y:S01]  /*4b80*/  STL [R1+0x1e8], R238 ;  /* 0x0001e8ee01007387 */ /* 0x0003e20000100800 */
[-C--:B------:R-:W-:Y:S02]  /*4b90*/  LEA R142, P3, R238, R236.reuse, 0x2 ;  /* 0x000000ecee8e7211 */ /* 0x080fe400078610ff */
[----:B------:R-:W-:Y:S01]  /*4ba0*/  ISETP.NE.U32.AND P4, PT, R144, RZ, PT ;  /* 0x000000ff9000720c */ /* 0x000fe20003f85070 */
[----:B------:R-:W-:Y:S01]  /*4bb0*/  LDGSTS.E [R251+0x6000], desc[UR16][R134.64], P6 ;  /* 0x0600000086fb7fae */ /* 0x000fe2000b121850 */
[----:B------:R-:W-:Y:S01]  /*4bc0*/  ISETP.GE.AND P6, PT, R6, UR4, PT ;  /* 0x0000000406007c0c */ /* 0x000fe2000bfc6270 */
[----:B------:R-:W-:Y:S01]  /*4bd0*/  VIADD R248, R5, UR5 ;  /* 0x0000000505f87c36 */ /* 0x000fe20008000000 */
[----:B------:R-:W-:Y:S01]  /*4be0*/  LEA.HI.X.SX32 R143, R238, R13, 0x2, P3 ;  /* 0x0000000dee8f7211 */ /* 0x000fe200018f16ff */
[----:B------:R-:W-:Y:S01]  /*4bf0*/  LDGSTS.E [R251+0x6008], desc[UR16][R140.64], P1 ;  /* 0x060080008cfb7fae */ /* 0x000fe20008921850 */
[----:B------:R-:W-:Y:S01]  /*4c00*/  ISETP.NE.U32.AND P3, PT, R145, RZ, PT ;  /* 0x000000ff9100720c */ /* 0x000fe20003f65070 */
[----:B------:R-:W-:Y:S01]  /*4c10*/  ULDC UR4, c[0x0][0x230] ;  /* 0x00008c0000047ab9 */ /* 0x000fe20000000800 */
[----:B------:R-:W-:Y:S01]  /*4c20*/  SEL R145, R14, RZ, !P6 ;  /* 0x000000ff0e917207 */ /* 0x000fe20007000000 */
[----:B------:R-:W-:Y:S01]  /*4c30*/  LDGSTS.E [R248], desc[UR16][R142.64], P5 ;  /* 0x000000008ef87fae */ /* 0x000fe2000a921850 */
[----:B------:R-:W-:-:S02]  /*4c40*/  LEA R144, P6, R8, R236, 0x2 ;  /* 0x000000ec08907211 */ /* 0x000fc400078c10ff */
[----:B------:R-:W-:Y:S02]  /*4c50*/  ISETP.NE.U32.AND P5, PT, R145, RZ, PT ;  /* 0x000000ff9100720c */ /* 0x000fe40003fa5070 */
[----:B------:R-:W-:Y:S02]  /*4c60*/  ISETP.NE.U32.AND P1, PT, R146, RZ, PT ;  /* 0x000000ff9200720c */ /* 0x000fe40003f25070 */
[-C--:B------:R-:W-:Y:S02]  /*4c70*/  LEA.HI.X.SX32 R145, R8, R13.reuse, 0x2, P6 ;  /* 0x0000000d08917211 */ /* 0x080fe400030f16ff */
[C---:B------:R-:W-:Y:S02]  /*4c80*/  LEA R146, P6, R147.reuse, R236, 0x2 ;  /* 0x000000ec93927211 */ /* 0x040fe400078c10ff */
[----:B------:R-:W-:Y:S01]  /*4c90*/  LOP3.LUT R5, R4, 0x4a, RZ, 0xfc, !PT ;  /* 0x0000004a04057812 */ /* 0x000fe200078efcff */
[----:B------:R-:W-:Y:S01]  /*4ca0*/  LDGSTS.E [R248+0x8], desc[UR16][R144.64], P4 ;  /* 0x0000800090f87fae */ /* 0x000fe2000a121850 */
[----:B------:R-:W-:-:S02]  /*4cb0*/  LEA.HI.X.SX32 R147, R147, R13, 0x2, P6 ;  /* 0x0000000d93937211 */ /* 0x000fc400030f16ff */
[-C--:B------:R-:W-:Y:S02]  /*4cc0*/  LEA R148, P4, R149, R236.reuse, 0x2 ;  /* 0x000000ec95947211 */ /* 0x080fe400078810ff */
[-C--:B------:R-:W-:Y:S01]  /*4cd0*/  LEA R150, P6, R151, R236.reuse, 0x2 ;  /* 0x000000ec97967211 */ /* 0x080fe200078c10ff */
[----:B------:R-:W-:Y:S01]  /*4ce0*/  LDGSTS.E [R248+0x2000], desc[UR16][R146.64], P3 ;  /* 0x0200000092f87fae */ /* 0x000fe20009921850 */
[-C--:B------:R-:W-:Y:S02]  /*4cf0*/  LEA.HI.X.SX32 R149, R149, R13.reuse, 0x2, P4 ;  /* 0x0000000d95957211 */ /* 0x080fe400020f16ff */
[----:B------:R-:W-:Y:S02]  /*4d00*/  LEA.HI.X.SX32 R151, R151, R13, 0x2, P6 ;  /* 0x0000000d97977211 */ /* 0x000fe400030f16ff */
[-C--:B------:R-:W-:Y:S01]  /*4d10*/  LEA R152, P4, R153, R236.reuse, 0x2 ;  /* 0x000000ec99987211 */ /* 0x080fe200078810ff */
[----:B------:R-:W-:Y:S01]  /*4d20*/  LDGSTS.E [R248+0x2008], desc[UR16][R148.64], P1 ;  /* 0x0200800094f87fae */ /* 0x000fe20008921850 */
[----:B------:R-:W-:-:S02]  /*4d30*/  LEA R154, P6, R155, R236, 0x2 ;  /* 0x000000ec9b9a7211 */ /* 0x000fc400078c10ff */
[-C--:B------:R-:W-:Y:S01]  /*4d40*/  LEA.HI.X.SX32 R153, R153, R13.reuse, 0x2, P4 ;  /* 0x0000000d99997211 */ /* 0x080fe200020f16ff */
[----:B------:R-:W-:Y:S01]  /*4d50*/  LDGSTS.E [R248+0x4000], desc[UR16][R150.64], P5 ;  /* 0x0400000096f87fae */ /* 0x000fe2000a921850 */
[----:B------:R-:W-:Y:S02]  /*4d60*/  LEA.HI.X.SX32 R155, R155, R13, 0x2, P6 ;  /* 0x0000000d9b9b7211 */ /* 0x000fe400030f16ff */
[----:B------:R-:W-:Y:S02]  /*4d70*/  LEA R156, P4, R165, R236, 0x2 ;  /* 0x000000eca59c7211 */ /* 0x000fe400078810ff */
[----:B------:R-:W-:Y:S01]  /*4d80*/  ISETP.GE.AND P6, PT, R5, UR4, PT ;  /* 0x0000000405007c0c */ /* 0x000fe2000bfc6270 */
[----:B------:R-:W-:Y:S01]  /*4d90*/  ULDC UR4, c[0x0][0x230] ;  /* 0x00008c0000047ab9 */ /* 0x000fe20000000800 */
[C---:B------:R-:W-:Y:S01]  /*4da0*/  LOP3.LUT R6, R4.reuse, 0x68, RZ, 0xfc, !PT ;  /* 0x0000006804067812 */ /* 0x040fe200078efcff */
[----:B------:R-:W-:Y:S01]  /*4db0*/  STL [R1+0x1f0], R155 ;  /* 0x0001f09b01007387 */ /* 0x000fe20000100800 */
[----:B------:R-:W-:-:S02]  /*4dc0*/  LOP3.LUT R5, R4, 0x6a, RZ, 0xfc, !PT ;  /* 0x0000006a04057812 */ /* 0x000fc400078efcff */
[----:B------:R-:W-:Y:S01]  /*4dd0*/  LEA.HI.X.SX32 R157, R165, R13, 0x2, P4 ;  /* 0x0000000da59d7211 */ /* 0x000fe200020f16ff */
[----:B------:R2:W-:Y:S01]  /*4de0*/  STL.64 [R1+0x1c0], R8 ;  /* 0x0001c00801007387 */ /* 0x0005e20000100a00 */
[----:B------:R-:W-:Y:S02]  /*4df0*/  SEL R158, R14, RZ, !P6 ;  /* 0x000000ff0e9e7207 */ /* 0x000fe40007000000 */
[----:B------:R-:W-:Y:S01]  /*4e00*/  ISETP.GE.AND P4, PT, R6, UR6, PT ;  /* 0x0000000606007c0c */ /* 0x000fe2000bf86270 */
[----:B------:R-:W-:Y:S01]  /*4e10*/  ULDC UR6, c[0x0][0x230] ;  /* 0x00008c0000067ab9 */ /* 0x000fe20000000800 */
[----:B------:R-:W-:Y:S01]  /*4e20*/  ISETP.GE.AND P3, PT, R5, UR7, PT ;  /* 0x0000000705007c0c */ /* 0x000fe2000bf66270 */
[----:B------:R-:W-:Y:S01]  /*4e30*/  ULDC UR7, c[0x0][0x230] ;  /* 0x00008c0000077ab9 */ /* 0x000fe20000000800 */
[----:B------:R-:W-:Y:S02]  /*4e40*/  ISETP.NE.U32.AND P6, PT, R158, RZ, PT ;  /* 0x000000ff9e00720c */ /* 0x000fe40003fc5070 */
[----:B------:R-:W-:-:S02]  /*4e50*/  SEL R158, R14, RZ, !P4 ;  /* 0x000000ff0e9e7207 */ /* 0x000fc40006000000 */
[----:B------:R-:W-:Y:S02]  /*4e60*/  ISETP.NE.U32.AND P4, PT, R160, RZ, PT ;  /* 0x000000ffa000720c */ /* 0x000fe40003f85070 */
[----:B------:R-:W-:Y:S02]  /*4e70*/  SEL R160, R14, RZ, !P3 ;  /* 0x000000ff0ea07207 */ /* 0x000fe40005800000 */
[----:B------:R-:W-:Y:S02]  /*4e80*/  ISETP.NE.U32.AND P3, PT, R158, RZ, PT ;  /* 0x000000ff9e00720c */ /* 0x000fe40003f65070 */
[----:B-1----:R-:W-:Y:S02]  /*4e90*/  LEA.HI R238, R100, 0x4e, RZ, 0x1a ;  /* 0x0000004e64ee7811 */ /* 0x002fe400078fd0ff */
[----:B------:R-:W-:Y:S01]  /*4ea0*/  ISETP.NE.U32.AND P1, PT, R160, RZ, PT ;  /* 0x000000ffa000720c */ /* 0x000fe20003f25070 */
[----:B------:R-:W-:Y:S01]  /*4eb0*/  LDGSTS.E [R248+0x4008], desc[UR16][R152.64], P6 ;  /* 0x0400800098f87fae */ /* 0x000fe2000b121850 */
[----:B------:R-:W-:Y:S01]  /*4ec0*/  ISETP.GE.AND P5, PT, R238, UR4, PT ;  /* 0x00000004ee007c0c */ /* 0x000fe2000bfa6270 */
[----:B------:R-:W-:Y:S01]  /*4ed0*/  ULDC UR4, c[0x0][0x230] ;  /* 0x00008c0000047ab9 */ /* 0x000fe20000000800 */
[----:B------:R-:W-:Y:S01]  /*4ee0*/  ISETP.NE.U32.AND P6, PT, R162, RZ, PT ;  /* 0x000000ffa200720c */ /* 0x000fe20003fc5070 */
[----:B--2---:R-:W-:Y:S01]  /*4ef0*/  IMAD R8, R238, R136, RZ ;  /* 0x00000088ee087224 */ /* 0x004fe200078e02ff */
[----:B------:R-:W-:-:S02]  /*4f00*/  LOP3.LUT R5, R3, 0x30, RZ, 0x3c, !PT ;  /* 0x0000003003057812 */ /* 0x000fc400078e3cff */
[----:B------:R-:W-:Y:S01]  /*4f10*/  SEL R160, R14, RZ, !P5 ;  /* 0x000000ff0ea07207 */ /* 0x000fe20006800000 */
[----:B------:R1:W-:Y:S01]  /*4f20*/  LDGSTS.E [R248+0x6000], desc[UR16][R154.64], P3 ;  /* 0x060000009af87fae */ /* 0x0003e20009921850 */
[----:B------:R-:W-:Y:S01]  /*4f30*/  LEA R158, P5, R9, R236, 0x2 ;  /* 0x000000ec099e7211 */ /* 0x000fe200078a10ff */
[----:B------:R-:W-:Y:S01]  /*4f40*/  VIADD R247, R5, UR5 ;  /* 0x0000000505f77c36 */ /* 0x000fe20008000000 */
[----:B------:R-:W-:Y:S01]  /*4f50*/  ISETP.NE.U32.AND P3, PT, R159, RZ, PT ;  /* 0x000000ff9f00720c */ /* 0x000fe20003f65070 */
[----:B------:R-:W-:Y:S01]  /*4f60*/  LDGSTS.E [R248+0x6008], desc[UR16][R156.64], P1 ;  /* 0x060080009cf87fae */ /* 0x000fe20008921850 */
[----:B------:R-:W-:Y:S01]  /*4f70*/  LEA.HI.X.SX32 R159, R9, R13, 0x2, P5 ;  /* 0x0000000d099f7211 */ /* 0x000fe200028f16ff */
[----:B------:R-:W-:Y:S01]  /*4f80*/  IMAD R9, R139, R136, RZ ;  /* 0x000000888b097224 */ /* 0x000fe200078e02ff */
[----:B------:R-:W-:Y:S02]  /*4f90*/  ISETP.NE.U32.AND P1, PT, R160, RZ, PT ;  /* 0x000000ffa000720c */ /* 0x000fe40003f25070 */
[----:B------:R-:W-:Y:S01]  /*4fa0*/  ISETP.NE.U32.AND P5, PT, R161, RZ, PT ;  /* 0x000000ffa100720c */ /* 0x000fe20003fa5070 */
[----:B------:R2:W-:Y:S01]  /*4fb0*/  LDGSTS.E [R247], desc[UR16][R158.64], P6 ;  /* 0x000000009ef77fae */ /* 0x0005e2000b121850 */
[----:B-1----:R-:W-:-:S05]  /*4fc0*/  LEA.HI R155, R100, 0xe, RZ, 0x1a ;  /* 0x0000000e649b7811 */ /* 0x002fca00078fd0ff */
[----:B------:R-:W-:-:S05]  /*4fd0*/  IMAD R5, R155, R136, RZ ;  /* 0x000000889b057224 */ /* 0x000fca00078e02ff */
[----:B------:R-:W-:Y:S01]  /*4fe0*/  STL [R1+0x5c], R5 ;  /* 0x00005c0501007387 */ /* 0x000fe20000100800 */
[----:B------:R-:W-:-:S03]  /*4ff0*/  LEA R160, P6, R5, R236, 0x2 ;  /* 0x000000ec05a07211 */ /* 0x000fc600078c10ff */
[----:B------:R2:W-:Y:S01]  /*5000*/  STL [R1+0x1ec], R159 ;  /* 0x0001ec9f01007387 */ /* 0x0005e20000100800 */
[----:B------:R-:W-:Y:S02]  /*5010*/  LEA.HI.X.SX32 R161, R5, R13, 0x2, P6 ;  /* 0x0000000d05a17211 */ /* 0x000fe400030f16ff */
[----:B------:R-:W-:-:S03]  /*5020*/  LEA R162, P6, R163, R236, 0x2 ;  /* 0x000000eca3a27211 */ /* 0x000fc600078c10ff */
[----:B------:R-:W-:Y:S01]  /*5030*/  LDGSTS.E [R247+0x8], desc[UR16][R160.64], P2 ;  /* 0x00008000a0f77fae */ /* 0x000fe20009121850 */
[-C--:B------:R-:W-:Y:S02]  /*5040*/  LEA.HI.X.SX32 R163, R163, R13.reuse, 0x2, P6 ;  /* 0x0000000da3a37211 */ /* 0x080fe400030f16ff */
[C---:B------:R-:W-:Y:S02]  /*5050*/  LEA R166, P6, R167.reuse, R236, 0x2 ;  /* 0x000000eca7a67211 */ /* 0x040fe400078c10ff */
[----:B--2---:R-:W-:Y:S01]  /*5060*/  LEA.HI R159, R100, 0x2e, RZ, 0x1a ;  /* 0x0000002e649f7811 */ /* 0x004fe200078fd0ff */
[----:B------:R-:W-:Y:S01]  /*5070*/  LDGSTS.E [R247+0x2000], desc[UR16][R162.64], P5 ;  /* 0x02000000a2f77fae */ /* 0x000fe2000a921850 */
[----:B------:R-:W-:Y:S02]  /*5080*/  LOP3.LUT R5, R4, 0x4c, RZ, 0xfc, !PT ;  /* 0x0000004c04057812 */ /* 0x000fe400078efcff */
[----:B------:R-:W-:Y:S01]  /*5090*/  LEA.HI.X.SX32 R167, R167, R13, 0x2, P6 ;  /* 0x0000000da7a77211 */ /* 0x000fe200030f16ff */
[----:B------:R-:W-:Y:S01]  /*50a0*/  IMAD R7, R159, R136, RZ ;  /* 0x000000889f077224 */ /* 0x000fe200078e02ff */
[----:B------:R-:W-:Y:S01]  /*50b0*/  ISETP.GE.AND P6, PT, R5, UR4, PT ;  /* 0x0000000405007c0c */ /* 0x000fe2000bfc6270 */
[----:B------:R-:W-:Y:S01]  /*50c0*/  ULDC UR4, c[0x0][0x230] ;  /* 0x00008c0000047ab9 */ /* 0x000fe20000000800 */
[----:B------:R-:W-:Y:S01]  /*50d0*/  LEA.HI R5, R100, 0x6e, RZ, 0x1a ;  /* 0x0000006e64057811 */ /* 0x000fe200078fd0ff */
[----:B------:R-:W-:Y:S01]  /*50e0*/  IMAD.SHL.U32 R6, R7, 0x4, RZ ;  /* 0x0000000407067824 */ /* 0x000fe200078e00ff */
[----:B------:R-:W-:-:S02]  /*50f0*/  SEL R170, R14, RZ, !P6 ;  /* 0x000000ff0eaa7207 */ /* 0x000fc40007000000 */
[----:B------:R-:W-:Y:S02]  /*5100*/  ISETP.GE.AND P6, PT, R5, UR7, PT ;  /* 0x0000000705007c0c */ /* 0x000fe4000bfc6270 */
[-C--:B------:R-:W-:Y:S01]  /*5110*/  IADD3 R164, P2, R6, R236.reuse, RZ ;  /* 0x000000ec06a47210 */ /* 0x080fe20007f5e0ff */
[----:B------:R1:W-:Y:S01]  /*5120*/  STL [R1+0x9c], R6 ;  /* 0x00009c0601007387 */ /* 0x0003e20000100800 */
[----:B------:R-:W-:Y:S02]  /*5130*/  SEL R175, R14, RZ, !P6 ;  /* 0x000000ff0eaf7207 */ /* 0x000fe40007000000 */
[----:B------:R-:W-:Y:S01]  /*5140*/  LEA.HI.X.SX32 R165, R7, R13, 0x2, P2 ;  /* 0x0000000d07a57211 */ /* 0x000fe200010f16ff */
[----:B------:R-:W-:Y:S01]  /*5150*/  IMAD.SHL.U32 R7, R8, 0x4, RZ ;  /* 0x0000000408077824 */ /* 0x000fe200078e00ff */
[----:B------:R-:W-:-:S03]  /*5160*/  LEA R168, P2, R188, R236, 0x2 ;  /* 0x000000ecbca87211 */ /* 0x000fc600078410ff */
[----:B------:R-:W-:Y:S01]  /*5170*/  LDGSTS.E [R247+0x2008], desc[UR16][R164.64], P4 ;  /* 0x02008000a4f77fae */ /* 0x000fe2000a121850 */
[----:B------:R-:W-:Y:S02]  /*5180*/  LEA.HI.X.SX32 R169, R188, R13, 0x2, P2 ;  /* 0x0000000dbca97211 */ /* 0x000fe400010f16ff */
[----:B-1----:R-:W-:Y:S01]  /*5190*/  LOP3.LUT R6, R4, 0x6c, RZ, 0xfc, !PT ;  /* 0x0000006c04067812 */ /* 0x002fe200078efcff */
[----:B------:R1:W-:Y:S01]  /*51a0*/  STL [R1+0x94], R7 ;  /* 0x0000940701007387 */ /* 0x0003e20000100800 */
[----:B------:R-:W-:Y:S02]  /*51b0*/  ISETP.NE.U32.AND P4, PT, R175, RZ, PT ;  /* 0x000000ffaf00720c */ /* 0x000fe40003f85070 */
[----:B------:R-:W-:Y:S01]  /*51c0*/  ISETP.GE.AND P2, PT, R6, UR6, PT ;  /* 0x0000000606007c0c */ /* 0x000fe2000bf46270 */
[----:B------:R-:W-:Y:S01]  /*51d0*/  IMAD R6, R5, R136, RZ ;  /* 0x0000008805067224 */ /* 0x000fe200078e02ff */
[----:B------:R-:W-:Y:S02]  /*51e0*/  ULDC UR6, c[0x0][0x230] ;  /* 0x00008c0000067ab9 */ /* 0x000fe40000000800 */
[----:B------:R-:W-:-:S02]  /*51f0*/  SEL R171, R14, RZ, !P2 ;  /* 0x000000ff0eab7207 */ /* 0x000fc40005000000 */
[----:B------:R-:W-:Y:S02]  /*5200*/  ISETP.NE.U32.AND P2, PT, R170, RZ, PT ;  /* 0x000000ffaa00720c */ /* 0x000fe40003f45070 */
[----:B------:R-:W-:Y:S01]  /*5210*/  IADD3 R170, P6, R7, R236, RZ ;  /* 0x000000ec07aa7210 */ /* 0x000fe20007fde0ff */
[----:B-1----:R-:W-:Y:S01]  /*5220*/  IMAD.SHL.U32 R7, R6, 0x4, RZ ;  /* 0x0000000406077824 */ /* 0x002fe200078e00ff */
[----:B------:R-:W-:Y:S02]  /*5230*/  ISETP.NE.U32.AND P5, PT, R171, RZ, PT ;  /* 0x000000ffab00720c */ /* 0x000fe40003fa5070 */
[----:B------:R-:W-:Y:S02]  /*5240*/  LEA.HI.X.SX32 R171, R8, R13, 0x2, P6 ;  /* 0x0000000d08ab7211 */ /* 0x000fe400030f16ff */
[----:B------:R1:W-:Y:S01]  /*5250*/  STL [R1+0x8c], R7 ;  /* 0x00008c0701007387 */ /* 0x0003e20000100800 */
[----:B------:R-:W-:-:S03]  /*5260*/  LOP3.LUT R8, R4, 0x50, RZ, 0xfc, !PT ;  /* 0x0000005004087812 */ /* 0x000fc600078efcff */
[----:B------:R-:W-:Y:S04]  /*5270*/  STL.64 [R1+0x1c8], R10 ;  /* 0x0001c80a01007387 */ /* 0x000fe80000100a00 */
[----:B------:R-:W-:Y:S01]  /*5280*/  LDGSTS.E [R247+0x4000], desc[UR16][R166.64], P2 ;  /* 0x04000000a6f77fae */ /* 0x000fe20009121850 */
[----:B------:R-:W-:Y:S02]  /*5290*/  ISETP.NE.U32.AND P2, PT, R172, RZ, PT ;  /* 0x000000ffac00720c */ /* 0x000fe40003f45070 */
[----:B------:R-:W-:Y:S01]  /*52a0*/  IADD3 R172, P6, R7, R236, RZ ;  /* 0x000000ec07ac7210 */ /* 0x000fe20007fde0ff */
[----:B------:R-:W-:Y:S01]  /*52b0*/  LDGSTS.E [R247+0x4008], desc[UR16][R170.64], P1 ;  /* 0x04008000aaf77fae */ /* 0x000fe20008921850 */
[----:B------:R-:W-:Y:S02]  /*52c0*/  ISETP.NE.U32.AND P1, PT, R173, RZ, PT ;  /* 0x000000ffad00720c */ /* 0x000fe40003f25070 */
[----:B------:R-:W-:Y:S01]  /*52d0*/  LEA.HI.X.SX32 R173, R6, R13, 0x2, P6 ;  /* 0x0000000d06ad7211 */ /* 0x000fe200030f16ff */
[----:B------:R-:W-:Y:S01]  /*52e0*/  LDGSTS.E [R247+0x6000], desc[UR16][R168.64], P5 ;  /* 0x06000000a8f77fae */ /* 0x000fe2000a921850 */
[----:B------:R-:W-:-:S02]  /*52f0*/  ISETP.NE.U32.AND P5, PT, R174, RZ, PT ;  /* 0x000000ffae00720c */ /* 0x000fc40003fa5070 */
[CC--:B------:R-:W-:Y:S01]  /*5300*/  LEA R174, P6, R10.reuse, R236.reuse, 0x2 ;  /* 0x000000ec0aae7211 */ /* 0x0c0fe200078c10ff */
[----:B------:R-:W-:Y:S01]  /*5310*/  LDGSTS.E [R247+0x6008], desc[UR16][R172.64], P4 ;  /* 0x06008000acf77fae */ /* 0x000fe2000a121850 */
[-C--:B------:R-:W-:Y:S02]  /*5320*/  LEA R176, P4, R11, R236.reuse, 0x2 ;  /* 0x000000ec0bb07211 */ /* 0x080fe400078810ff */
[-C--:B------:R-:W-:Y:S02]  /*5330*/  LEA.HI.X.SX32 R175, R10, R13.reuse, 0x2, P6 ;  /* 0x0000000d0aaf7211 */ /* 0x080fe400030f16ff */
[-C--:B------:R-:W-:Y:S02]  /*5340*/  LEA R178, P6, R179, R236.reuse, 0x2 ;  /* 0x000000ecb3b27211 */ /* 0x080fe400078c10ff */
[----:B------:R-:W-:Y:S02]  /*5350*/  LEA.HI.X.SX32 R177, R11, R13, 0x2, P4 ;  /* 0x0000000d0bb17211 */ /* 0x000fe400020f16ff */
[----:B------:R-:W-:-:S02]  /*5360*/  LEA R180, P4, R181, R236, 0x2 ;  /* 0x000000ecb5b47211 */ /* 0x000fc400078810ff */
[-C--:B------:R-:W-:Y:S02]  /*5370*/  LEA.HI.X.SX32 R179, R179, R13.reuse, 0x2, P6 ;  /* 0x0000000db3b37211 */ /* 0x080fe400030f16ff */
[-C--:B------:R-:W-:Y:S02]  /*5380*/  LEA R182, P6, R183, R236.reuse, 0x2 ;  /* 0x000000ecb7b67211 */ /* 0x080fe400078c10ff */
[-C--:B------:R-:W-:Y:S02]  /*5390*/  LEA.HI.X.SX32 R181, R181, R13.reuse, 0x2, P4 ;  /* 0x0000000db5b57211 */ /* 0x080fe400020f16ff */
[----:B------:R-:W-:Y:S02]  /*53a0*/  LEA R184, P4, R185, R236, 0x2 ;  /* 0x000000ecb9b87211 */ /* 0x000fe400078810ff */
[----:B-1----:R-:W-:Y:S02]  /*53b0*/  LOP3.LUT R7, R3, 0x40, RZ, 0x3c, !PT ;  /* 0x0000004003077812 */ /* 0x002fe400078e3cff */
[----:B------:R-:W-:-:S02]  /*53c0*/  LEA.HI.X.SX32 R183, R183, R13, 0x2, P6 ;  /* 0x0000000db7b77211 */ /* 0x000fc400030f16ff */
[----:B------:R-:W-:Y:S01]  /*53d0*/  LEA R186, P6, R98, R236, 0x2 ;  /* 0x000000ec62ba7211 */ /* 0x000fe200078c10ff */
[----:B------:R-:W-:Y:S01]  /*53e0*/  VIADD R246, R7, UR5 ;  /* 0x0000000507f67c36 */ /* 0x000fe20008000000 */
[-C--:B------:R-:W-:Y:S02]  /*53f0*/  LEA.HI.X.SX32 R185, R185, R13.reuse, 0x2, P4 ;  /* 0x0000000db9b97211 */ /* 0x080fe400020f16ff */
[----:B------:R-:W-:Y:S01]  /*5400*/  ISETP.GE.AND P4, PT, R8, UR4, PT ;  /* 0x0000000408007c0c */ /* 0x000fe2000bf86270 */
[----:B------:R-:W-:Y:S01]  /*5410*/  ULDC UR4, c[0x0][0x230] ;  /* 0x00008c0000047ab9 */ /* 0x000fe20000000800 */
[----:B------:R-:W-:Y:S01]  /*5420*/  LEA.HI.X.SX32 R187, R98, R13, 0x2, P6 ;  /* 0x0000000d62bb7211 */ /* 0x000fe200030f16ff */
[----:B------:R-:W-:Y:S01]  /*5430*/  LDGSTS.E [R246], desc[UR16][R174.64], P2 ;  /* 0x00000000aef67fae */ /* 0x000fe20009121850 */
[----:B------:R-:W-:Y:S02]  /*5440*/  SEL R98, R14, RZ, !P4 ;  /* 0x000000ff0e627207 */ /* 0x000fe40006000000 */
[----:B------:R-:W-:Y:S01]  /*5450*/  LOP3.LUT R6, R4, 0x52, RZ, 0xfc, !PT ;  /* 0x0000005204067812 */ /* 0x000fe200078efcff */
[----:B------:R-:W-:Y:S01]  /*5460*/  LDGSTS.E [R246+0x8], desc[UR16][R176.64], P1 ;  /* 0x00008000b0f67fae */ /* 0x000fe20008921850 */
[----:B------:R-:W-:Y:S01]  /*5470*/  ISETP.NE.U32.AND P2, PT, R98, RZ, PT ;  /* 0x000000ff6200720c */ /* 0x000fe20003f45070 */
[----:B------:R-:W-:Y:S01]  /*5480*/  IMAD R98, R136, 0x4, R188 ;  /* 0x0000000488627824 */ /* 0x000fe200078e02bc */
[----:B------:R-:W-:Y:S01]  /*5490*/  ISETP.GE.AND P6, PT, R6, UR6, PT ;  /* 0x0000000606007c0c */ /* 0x000fe2000bfc6270 */
[----:B------:R-:W-:Y:S01]  /*54a0*/  LDGSTS.E [R246+0x2000], desc[UR16][R178.64], P5 ;  /* 0x02000000b2f67fae */ /* 0x000fe2000a921850 */
[----:B------:R-:W-:Y:S01]  /*54b0*/  ISETP.NE.U32.AND P4, PT, R105, RZ, PT ;  /* 0x000000ff6900720c */ /* 0x000fe20003f85070 */
[----:B------:R-:W-:Y:S01]  /*54c0*/  ULDC UR6, c[0x0][0x230] ;  /* 0x00008c0000067ab9 */ /* 0x000fe20000000800 */
[----:B------:R-:W-:-:S02]  /*54d0*/  SEL R105, R14, RZ, !P6 ;  /* 0x000000ff0e697207 */ /* 0x000fc40007000000 */
[----:B------:R-:W-:Y:S02]  /*54e0*/  LEA R188, P6, R98, R236, 0x2 ;  /* 0x000000ec62bc7211 */ /* 0x000fe400078c10ff */
[----:B------:R-:W-:Y:S02]  /*54f0*/  LOP3.LUT R6, R4, 0x70, RZ, 0xfc, !PT ;  /* 0x0000007004067812 */ /* 0x000fe400078efcff */
[----:B------:R-:W-:Y:S01]  /*5500*/  LEA.HI.X.SX32 R189, R98, R13, 0x2, P6 ;  /* 0x0000000d62bd7211 */ /* 0x000fe200030f16ff */
[----:B------:R-:W-:Y:S01]  /*5510*/  IMAD R98, R136, 0x2, R98 ;  /* 0x0000000288627824 */ /* 0x000fe200078e0262 */
[----:B------:R-:W-:Y:S01]  /*5520*/  ISETP.GE.AND P6, PT, R6, UR4, PT ;  /* 0x0000000406007c0c */ /* 0x000fe2000bfc6270 */
[----:B------:R-:W-:Y:S01]  /*5530*/  ULDC UR4, c[0x0][0x230] ;  /* 0x00008c0000047ab9 */ /* 0x000fe20000000800 */
[----:B------:R-:W-:Y:S01]  /*5540*/  ISETP.NE.U32.AND P1, PT, R105, RZ, PT ;  /* 0x000000ff6900720c */ /* 0x000fe20003f25070 */
[----:B------:R-:W-:Y:S01]  /*5550*/  LDGSTS.E [R246+0x2008], desc[UR16][R180.64], P4 ;  /* 0x02008000b4f67fae */ /* 0x000fe2000a121850 */
[----:B------:R-:W-:-:S02]  /*5560*/  SEL R105, R14, RZ, !P6 ;  /* 0x000000ff0e697207 */ /* 0x000fc40007000000 */
[----:B------:R-:W-:Y:S01]  /*5570*/  LOP3.LUT R6, R4, 0x72, RZ, 0xfc, !PT ;  /* 0x0000007204067812 */ /* 0x000fe200078efcff */
[----:B------:R-:W-:Y:S01]  /*5580*/  LDGSTS.E [R246+0x4000], desc[UR16][R184.64], P2 ;  /* 0x04000000b8f67fae */ /* 0x000fe20009121850 */
[----:B------:R-:W-:Y:S02]  /*5590*/  ISETP.NE.U32.AND P4, PT, R105, RZ, PT ;  /* 0x000000ff6900720c */ /* 0x000fe40003f85070 */
[----:B------:R-:W-:Y:S02]  /*55a0*/  LEA R190, P6, R98, R236, 0x2 ;  /* 0x000000ec62be7211 */ /* 0x000fe400078c10ff */
[----:B------:R-:W-:Y:S01]  /*55b0*/  ISETP.GE.AND P5, PT, R6, UR4, PT ;  /* 0x0000000406007c0c */ /* 0x000fe2000bfa6270 */
[----:B------:R-:W-:Y:S01]  /*55c0*/  ULDC UR4, c[0x0][0x230] ;  /* 0x00008c0000047ab9 */ /* 0x000fe20000000800 */
[----:B------:R-:W-:Y:S01]  /*55d0*/  LEA.HI.X.SX32 R191, R98, R13, 0x2, P6 ;  /* 0x0000000d62bf7211 */ /* 0x000fe200030f16ff */
[----:B------:R-:W-:Y:S01]  /*55e0*/  LDGSTS.E [R246+0x4008], desc[UR16][R186.64], P1 ;  /* 0x04008000baf67fae */ /* 0x000fe20008921850 */
[----:B------:R-:W-:-:S02]  /*55f0*/  ISETP.NE.U32.AND P6, PT, R104, RZ, PT ;  /* 0x000000ff6800720c */ /* 0x000fc40003fc5070 */
[----:B------:R-:W-:Y:S02]  /*5600*/  SEL R104, R14, RZ, !P5 ;  /* 0x000000ff0e687207 */ /* 0x000fe40006800000 */
[----:B------:R-:W-:Y:S01]  /*5610*/  LOP3.LUT R6, R4, 0x54, RZ, 0xfc, !PT ;  /* 0x0000005404067812 */ /* 0x000fe200078efcff */
[----:B------:R-:W-:Y:S01]  /*5620*/  LDGSTS.E [R246+0x6000], desc[UR16][R188.64], P4 ;  /* 0x06000000bcf67fae */ /* 0x000fe2000a121850 */
[----:B------:R-:W-:Y:S02]  /*5630*/  ISETP.NE.U32.AND P2, PT, R104, RZ, PT ;  /* 0x000000ff6800720c */ /* 0x000fe40003f45070 */
[----:B------:R-:W-:Y:S01]  /*5640*/  ISETP.GE.AND P4, PT, R6, UR4, PT ;  /* 0x0000000406007c0c */ /* 0x000fe2000bf86270 */
[----:B------:R-:W-:Y:S01]  /*5650*/  ULDC UR4, c[0x0][0x230] ;  /* 0x00008c0000047ab9 */ /* 0x000fe20000000800 */
[----:B------:R-:W-:Y:S02]  /*5660*/  ISETP.NE.U32.AND P5, PT, R103, RZ, PT ;  /* 0x000000ff6700720c */ /* 0x000fe40003fa5070 */
[----:B------:R-:W-:-:S02]  /*5670*/  LOP3.LUT R6, R3, 0x50, RZ, 0x3c, !PT ;  /* 0x0000005003067812 */ /* 0x000fc400078e3cff */
[-C--:B------:R-:W-:Y:S02]  /*5680*/  LEA R192, P1, R12, R236.reuse, 0x2 ;  /* 0x000000ec0cc07211 */ /* 0x080fe400078210ff */
[----:B------:R-:W-:Y:S01]  /*5690*/  LOP3.LUT R8, R4, 0x56, RZ, 0xfc, !PT ;  /* 0x0000005604087812 */ /* 0x000fe200078efcff */
[----:B------:R-:W-:Y:S01]  /*56a0*/  VIADD R250, R6, UR5 ;  /* 0x0000000506fa7c36 */ /* 0x000fe20008000000 */
[----:B------:R-:W-:Y:S01]  /*56b0*/  LEA.HI.X.SX32 R193, R12, R13, 0x2, P1 ;  /* 0x0000000d0cc17211 */ /* 0x000fe200008f16ff */
[----:B------:R-:W-:Y:S01]  /*56c0*/  LDGSTS.E [R246+0x6008], desc[UR16][R190.64], P2 ;  /* 0x06008000bef67fae */ /* 0x000fe20009121850 */
[----:B------:R-:W-:Y:S02]  /*56d0*/  ISETP.NE.U32.AND P1, PT, R101, RZ, PT ;  /* 0x000000ff6500720c */ /* 0x000fe40003f25070 */
[----:B------:R-:W-:Y:S01]  /*56e0*/  SEL R101, R14, RZ, !P4 ;  /* 0x000000ff0e657207 */ /* 0x000fe20006000000 */
[----:B------:R-:W-:Y:S01]  /*56f0*/  LDGSTS.E [R250], desc[UR16][R192.64], P6 ;  /* 0x00000000c0fa7fae */ /* 0x000fe2000b121850 */
[----:B------:R-:W-:-:S02]  /*5700*/  LEA R194, P6, R99, R236, 0x2 ;  /* 0x000000ec63c27211 */ /* 0x000fc400078c10ff */
[----:B------:R-:W-:Y:S01]  /*5710*/  ISETP.NE.U32.AND P4, PT, R102, RZ, PT ;  /* 0x000000ff6600720c */ /* 0x000fe20003f85070 */
[----:B------:R-:W-:Y:S01]  /*5720*/  LDGSTS.E [R250+0x8], desc[UR16][R182.64], P5 ;  /* 0x00008000b6fa7fae */ /* 0x000fe2000a921850 */
[CC--:B------:R-:W-:Y:S02]  /*5730*/  LEA R196, P5, R94.reuse, R236.reuse, 0x2 ;  /* 0x000000ec5ec47211 */ /* 0x0c0fe400078a10ff */
[-C--:B------:R-:W-:Y:S02]  /*5740*/  LEA.HI.X.SX32 R195, R99, R13.reuse, 0x2, P6 ;  /* 0x0000000d63c37211 */ /* 0x080fe400030f16ff */
[-C--:B------:R-:W-:Y:S02]  /*5750*/  LEA R198, P6, R97, R236.reuse, 0x2 ;  /* 0x000000ec61c67211 */ /* 0x080fe400078c10ff */
[-C--:B------:R-:W-:Y:S01]  /*5760*/  LEA.HI.X.SX32 R197, R94, R13.reuse, 0x2, P5 ;  /* 0x0000000d5ec57211 */ /* 0x080fe200028f16ff */
[----:B------:R-:W-:Y:S01]  /*5770*/  IMAD R94, R136, 0x2, R98 ;  /* 0x00000002885e7824 */ /* 0x000fe200078e0262 */
[----:B------:R-:W-:Y:S01]  /*5780*/  LEA R200, P5, R83, R236, 0x2 ;  /* 0x000000ec53c87211 */ /* 0x000fe200078a10ff */
[----:B------:R-:W-:Y:S01]  /*5790*/  LDGSTS.E [R250+0x2000], desc[UR16][R194.64], P1 ;  /* 0x02000000c2fa7fae */ /* 0x000fe20008921850 */
[----:B------:R-:W-:-:S02]  /*57a0*/  LEA.HI.X.SX32 R199, R97, R13, 0x2, P6 ;  /* 0x0000000d61c77211 */ /* 0x000fc400030f16ff */
[-C--:B------:R-:W-:Y:S01]  /*57b0*/  LEA R202, P6, R96, R236.reuse, 0x2 ;  /* 0x000000ec60ca7211 */ /* 0x080fe200078c10ff */
[----:B------:R-:W-:Y:S01]  /*57c0*/  LDGSTS.E [R250+0x2008], desc[UR16][R196.64], P4 ;  /* 0x02008000c4fa7fae */ /* 0x000fe2000a121850 */
[-C--:B------:R-:W-:Y:S01]  /*57d0*/  LEA.HI.X.SX32 R201, R83, R13.reuse, 0x2, P5 ;  /* 0x0000000d53c97211 */ /* 0x080fe200028f16ff */
[----:B------:R-:W-:Y:S01]  /*57e0*/  IMAD R83, R136, 0x2, R94 ;  /* 0x0000000288537824 */ /* 0x000fe200078e025e */
[CC--:B------:R-:W-:Y:S02]  /*57f0*/  LEA R204, P5, R95.reuse, R236.reuse, 0x2 ;  /* 0x000000ec5fcc7211 */ /* 0x0c0fe400078a10ff */
[-C--:B------:R-:W-:Y:S02]  /*5800*/  LEA.HI.X.SX32 R203, R96, R13.reuse, 0x2, P6 ;  /* 0x0000000d60cb7211 */ /* 0x080fe400030f16ff */
[----:B------:R-:W-:Y:S02]  /*5810*/  LEA R206, P6, R94, R236, 0x2 ;  /* 0x000000ec5ece7211 */ /* 0x000fe400078c10ff */
[----:B------:R-:W-:-:S02]  /*5820*/  LEA.HI.X.SX32 R205, R95, R13, 0x2, P5 ;  /* 0x0000000d5fcd7211 */ /* 0x000fc400028f16ff */
[C---:B------:R-:W-:Y:S02]  /*5830*/  LEA R208, P5, R83.reuse, R236, 0x2 ;  /* 0x000000ec53d07211 */ /* 0x040fe400078a10ff */
[----:B------:R-:W-:Y:S02]  /*5840*/  LOP3.LUT R7, R4, 0x74, RZ, 0xfc, !PT ;  /* 0x0000007404077812 */ /* 0x000fe400078efcff */
[-C--:B------:R-:W-:Y:S02]  /*5850*/  LEA.HI.X.SX32 R207, R94, R13.reuse, 0x2, P6 ;  /* 0x0000000d5ecf7211 */ /* 0x080fe400030f16ff */
[----:B------:R-:W-:Y:S01]  /*5860*/  ISETP.GE.AND P6, PT, R8, UR4, PT ;  /* 0x0000000408007c0c */ /* 0x000fe2000bfc6270 */
[----:B------:R-:W-:Y:S01]  /*5870*/  ULDC UR4, c[0x0][0x230] ;  /* 0x00008c0000047ab9 */ /* 0x000fe20000000800 */
[----:B------:R-:W-:Y:S02]  /*5880*/  LOP3.LUT R6, R4, 0x76, RZ, 0xfc, !PT ;  /* 0x0000007604067812 */ /* 0x000fe400078efcff */
[----:B------:R-:W-:Y:S01]  /*5890*/  LEA.HI.X.SX32 R209, R83, R13, 0x2, P5 ;  /* 0x0000000d53d17211 */ /* 0x000fe200028f16ff */
[----:B------:R-:W-:Y:S01]  /*58a0*/  IMAD R83, R136, 0x2, R83 ;  /* 0x0000000288537824 */ /* 0x000fe200078e0253 */
[----:B------:R-:W-:-:S02]  /*58b0*/  ISETP.NE.U32.AND P2, PT, R101, RZ, PT ;  /* 0x000000ff6500720c */ /* 0x000fc40003f45070 */
[----:B------:R-:W-:Y:S01]  /*58c0*/  ISETP.GE.AND P5, PT, R7, UR6, PT ;  /* 0x0000000607007c0c */ /* 0x000fe2000bfa6270 */
[----:B------:R-:W-:Y:S01]  /*58d0*/  ULDC UR6, c[0x0][0x230] ;  /* 0x00008c0000067ab9 */ /* 0x000fe20000000800 */
[----:B------:R-:W-:Y:S02]  /*58e0*/  SEL R94, R14, RZ, !P6 ;  /* 0x000000ff0e5e7207 */ /* 0x000fe40007000000 */
[----:B------:R-:W-:Y:S01]  /*58f0*/  ISETP.GE.AND P6, PT, R6, UR4, PT ;  /* 0x0000000406007c0c */ /* 0x000fe2000bfc6270 */
[----:B------:R-:W-:Y:S01]  /*5900*/  ULDC UR4, c[0x0][0x230] ;  /* 0x00008c0000047ab9 */ /* 0x000fe20000000800 */
[----:B------:R-:W-:Y:S02]  /*5910*/  SEL R95, R14, RZ, !P5 ;  /* 0x000000ff0e5f7207 */ /* 0x000fe40006800000 */
[----:B------:R-:W-:Y:S02]  /*5920*/  ISETP.NE.U32.AND P5, PT, R94, RZ, PT ;  /* 0x000000ff5e00720c */ /* 0x000fe40003fa5070 */
[----:B------:R-:W-:Y:S01]  /*5930*/  SEL R94, R14, RZ, !P6 ;  /* 0x000000ff0e5e7207 */ /* 0x000fe20007000000 */
[----:B------:R-:W-:Y:S01]  /*5940*/  LDGSTS.E [R250+0x4000], desc[UR16][R202.64], P2 ;  /* 0x04000000cafa7fae */ /* 0x000fe20009121850 */
[----:B------:R-:W-:-:S02]  /*5950*/  ISETP.NE.U32.AND P1, PT, R95, RZ, PT ;  /* 0x000000ff5f00720c */ /* 0x000fc40003f25070 */
[----:B------:R-:W-:Y:S02]  /*5960*/  ISETP.NE.U32.AND P4, PT, R94, RZ, PT ;  /* 0x000000ff5e00720c */ /* 0x000fe40003f85070 */
[----:B------:R-:W-:Y:S02]  /*5970*/  ISETP.NE.U32.AND P6, PT, R92, RZ, PT ;  /* 0x000000ff5c00720c */ /* 0x000fe40003fc5070 */
[----:B------:R-:W-:Y:S02]  /*5980*/  ISETP.NE.U32.AND P2, PT, R93, RZ, PT ;  /* 0x000000ff5d00720c */ /* 0x000fe40003f45070 */
[----:B------:R-:W-:Y:S01]  /*5990*/  LOP3.LUT R6, R3, 0x60, RZ, 0x3c, !PT ;  /* 0x0000006003067812 */ /* 0x000fe200078e3cff */
[----:B------:R-:W-:Y:S01]  /*59a0*/  LDGSTS.E [R250+0x4008], desc[UR16][R204.64], P5 ;  /* 0x04008000ccfa7fae */ /* 0x000fe2000a921850 */
[----:B------:R-:W-:Y:S02]  /*59b0*/  LOP3.LUT R8, R4, 0x5a, RZ, 0xfc, !PT ;  /* 0x0000005a04087812 */ /* 0x000fe400078efcff */
[----:B------:R-:W-:Y:S01]  /*59c0*/  ISETP.GE.AND P5, PT, R138, UR4, PT ;  /* 0x000000048a007c0c */ /* 0x000fe2000bfa6270 */
[----:B------:R-:W-:Y:S01]  /*59d0*/  VIADD R252, R6, UR5 ;  /* 0x0000000506fc7c36 */ /* 0x000fe20008000000 */
[----:B------:R-:W-:Y:S01]  /*59e0*/  LDGSTS.E [R250+0x6000], desc[UR16][R206.64], P1 ;  /* 0x06000000cefa7fae */ /* 0x000fe20008921850 */
[----:B------:R-:W-:Y:S01]  /*59f0*/  ULDC UR4, c[0x0][0x230] ;  /* 0x00008c0000047ab9 */ /* 0x000fe20000000800 */
[----:B------:R-:W-:-:S02]  /*5a00*/  LOP3.LUT R7, R4, 0x78, RZ, 0xfc, !PT ;  /* 0x0000007804077812 */ /* 0x000fc400078efcff */
[----:B------:R-:W-:Y:S01]  /*5a10*/  LDGSTS.E [R250+0x6008], desc[UR16][R208.64], P4 ;  /* 0x06008000d0fa7fae */ /* 0x000fe2000a121850 */
[----:B------:R-:W-:Y:S02]  /*5a20*/  LOP3.LUT R6, R4, 0x7a, RZ, 0xfc, !PT ;  /* 0x0000007a04067812 */ /* 0x000fe400078efcff */
[----:B------:R-:W-:Y:S01]  /*5a30*/  ISETP.NE.U32.AND P1, PT, R90, RZ, PT ;  /* 0x000000ff5a00720c */ /* 0x000fe20003f25070 */
[----:B------:R-:W-:Y:S01]  /*5a40*/  LDGSTS.E [R252], desc[UR16][R198.64], P6 ;  /* 0x00000000c6fc7fae */ /* 0x000fe2000b121850 */
[-C--:B------:R-:W-:Y:S02]  /*5a50*/  LEA R210, P6, R88, R236.reuse, 0x2 ;  /* 0x000000ec58d27211 */ /* 0x080fe400078c10ff */
[----:B------:R-:W-:Y:S01]  /*5a60*/  SEL R90, R14, RZ, !P5 ;  /* 0x000000ff0e5a7207 */ /* 0x000fe20006800000 */
[----:B------:R-:W-:Y:S01]  /*5a70*/  LDGSTS.E [R252+0x8], desc[UR16][R200.64], P2 ;  /* 0x00008000c8fc7fae */ /* 0x000fe20009121850 */
[----:B------:R-:W-:Y:S02]  /*5a80*/  LEA R212, P2, R87, R236, 0x2 ;  /* 0x000000ec57d47211 */ /* 0x000fe400078410ff */
[----:B------:R-:W-:-:S02]  /*5a90*/  LEA.HI.X.SX32 R211, R88, R13, 0x2, P6 ;  /* 0x0000000d58d37211 */ /* 0x000fc400030f16ff */
[-C--:B------:R-:W-:Y:S02]  /*5aa0*/  LEA R214, P6, R84, R236.reuse, 0x2 ;  /* 0x000000ec54d67211 */ /* 0x080fe400078c10ff */
[-C--:B------:R-:W-:Y:S01]  /*5ab0*/  LEA.HI.X.SX32 R213, R87, R13.reuse, 0x2, P2 ;  /* 0x0000000d57d57211 */ /* 0x080fe200010f16ff */
[----:B------:R-:W-:Y:S01]  /*5ac0*/  LDGSTS.E [R252+0x2000], desc[UR16][R210.64], P1 ;  /* 0x02000000d2fc7fae */ /* 0x000fe20008921850 */
[----:B------:R-:W-:Y:S02]  /*5ad0*/  LEA R216, P2, R86, R236, 0x2 ;  /* 0x000000ec56d87211 */ /* 0x000fe400078410ff */
[-C--:B------:R-:W-:Y:S02]  /*5ae0*/  LEA.HI.X.SX32 R215, R84, R13.reuse, 0x2, P6 ;  /* 0x0000000d54d77211 */ /* 0x080fe400030f16ff */
[----:B------:R-:W-:Y:S01]  /*5af0*/  ISETP.GE.AND P6, PT, R8, UR4, PT ;  /* 0x0000000408007c0c */ /* 0x000fe2000bfc6270 */
[----:B------:R-:W-:Y:S01]  /*5b00*/  ULDC UR4, c[0x0][0x230] ;  /* 0x00008c0000047ab9 */ /* 0x000fe20000000800 */
[----:B------:R-:W-:-:S02]  /*5b10*/  LEA.HI.X.SX32 R217, R86, R13, 0x2, P2 ;  /* 0x0000000d56d97211 */ /* 0x000fc400010f16ff */
[----:B------:R-:W-:Y:S01]  /*5b20*/  ISETP.GE.AND P2, PT, R7, UR6, PT ;  /* 0x0000000607007c0c */ /* 0x000fe2000bf46270 */
[----:B------:R-:W-:Y:S01]  /*5b30*/  ULDC UR6, c[0x0][0x230] ;  /* 0x00008c0000067ab9 */ /* 0x000fe20000000800 */
[----:B------:R-:W-:Y:S02]  /*5b40*/  SEL R84, R14, RZ, !P6 ;  /* 0x000000ff0e547207 */ /* 0x000fe40007000000 */
[----:B------:R-:W-:Y:S01]  /*5b50*/  ISETP.GE.AND P6, PT, R6, UR4, PT ;  /* 0x0000000406007c0c */ /* 0x000fe2000bfc6270 */
[----:B------:R-:W-:Y:S01]  /*5b60*/  IMAD.SHL.U32 R6, R9, 0x4, RZ ;  /* 0x0000000409067824 */ /* 0x000fe200078e00ff */
[----:B------:R-:W-:Y:S01]  /*5b70*/  SEL R86, R14, RZ, !P2 ;  /* 0x000000ff0e567207 */ /* 0x000fe20005000000 */
[----:B------:R-:W-:Y:S01]  /*5b80*/  ULDC UR4, c[0x0][0x230] ;  /* 0x00008c0000047ab9 */ /* 0x000fe20000000800 */
[----:B------:R-:W-:Y:S02]  /*5b90*/  ISETP.NE.U32.AND P2, PT, R84, RZ, PT ;  /* 0x000000ff5400720c */ /* 0x000fe40003f45070 */
[----:B------:R-:W-:Y:S01]  /*5ba0*/  SEL R84, R14, RZ, !P6 ;  /* 0x000000ff0e547207 */ /* 0x000fe20007000000 */
[----:B------:R1:W-:Y:S01]  /*5bb0*/  STL [R1+0xa0], R6 ;  /* 0x0000a00601007387 */ /* 0x0003e20000100800 */
[----:B------:R-:W-:-:S02]  /*5bc0*/  LEA R218, P6, R15, R236, 0x2 ;  /* 0x000000ec0fda7211 */ /* 0x000fc400078c10ff */
[----:B------:R-:W-:Y:S02]  /*5bd0*/  ISETP.NE.U32.AND P4, PT, R91, RZ, PT ;  /* 0x000000ff5b00720c */ /* 0x000fe40003f85070 */
[-C--:B------:R-:W-:Y:S01]  /*5be0*/  LEA.HI.X.SX32 R219, R15, R13.reuse, 0x2, P6 ;  /* 0x0000000d0fdb7211 */ /* 0x080fe200030f16ff */
[----:B------:R-:W-:Y:S01]  /*5bf0*/  IMAD R15, R136, 0x2, R83 ;  /* 0x00000002880f7824 */ /* 0x000fe200078e0253 */
[----:B------:R-:W-:Y:S02]  /*5c00*/  ISETP.NE.U32.AND P5, PT, R90, RZ, PT ;  /* 0x000000ff5a00720c */ /* 0x000fe40003fa5070 */
[C---:B------:R-:W-:Y:S02]  /*5c10*/  LEA R220, P6, R83.reuse, R236, 0x2 ;  /* 0x000000ec53dc7211 */ /* 0x040fe400078c10ff */
[----:B------:R-:W-:Y:S02]  /*5c20*/  LEA.HI R7, R100, 0x5e, RZ, 0x1a ;  /* 0x0000005e64077811 */ /* 0x000fe400078fd0ff */
[----:B------:R-:W-:-:S02]  /*5c30*/  LEA.HI.X.SX32 R221, R83, R13, 0x2, P6 ;  /* 0x0000000d53dd7211 */ /* 0x000fc400030f16ff */
[CC--:B------:R-:W-:Y:S01]  /*5c40*/  LEA R222, P6, R15.reuse, R236.reuse, 0x2 ;  /* 0x000000ec0fde7211 */ /* 0x0c0fe200078c10ff */
[----:B------:R-:W-:Y:S01]  /*5c50*/  LDGSTS.E [R252+0x2008], desc[UR16][R212.64], P4 ;  /* 0x02008000d4fc7fae */ /* 0x000fe2000a121850 */
[----:B------:R-:W-:Y:S02]  /*5c60*/  ISETP.NE.U32.AND P1, PT, R86, RZ, PT ;  /* 0x000000ff5600720c */ /* 0x000fe40003f25070 */
[-C--:B------:R-:W-:Y:S01]  /*5c70*/  LEA.HI.X.SX32 R223, R15, R13.reuse, 0x2, P6 ;  /* 0x0000000d0fdf7211 */ /* 0x080fe200030f16ff */
[----:B------:R-:W-:Y:S01]  /*5c80*/  LDGSTS.E [R252+0x4000], desc[UR16][R216.64], P5 ;  /* 0x04000000d8fc7fae */ /* 0x000fe2000a921850 */
[----:B------:R-:W-:Y:S01]  /*5c90*/  IADD3 R224, P6, R6, R236, RZ ;  /* 0x000000ec06e07210 */ /* 0x000fe20007fde0ff */
[----:B------:R-:W-:Y:S01]  /*5ca0*/  IMAD R15, R136, 0x2, R15 ;  /* 0x00000002880f7824 */ /* 0x000fe200078e020f */
[----:B------:R-:W-:Y:S01]  /*5cb0*/  LEA.HI R8, R100, 0x7e, RZ, 0x1a ;  /* 0x0000007e64087811 */ /* 0x000fe200078fd0ff */
[----:B------:R-:W-:Y:S01]  /*5cc0*/  LDGSTS.E [R252+0x4008], desc[UR16][R218.64], P2 ;  /* 0x04008000dafc7fae */ /* 0x000fe20009121850 */
[----:B------:R-:W-:Y:S01]  /*5cd0*/  ISETP.GE.AND P5, PT, R7, UR4, PT ;  /* 0x0000000407007c0c */ /* 0x000fe2000bfa6270 */
[----:B------:R-:W-:Y:S01]  /*5ce0*/  ULDC UR4, c[0x0][0x230] ;  /* 0x00008c0000047ab9 */ /* 0x000fe20000000800 */
[----:B------:R-:W-:Y:S01]  /*5cf0*/  LEA.HI.X.SX32 R225, R9, R13, 0x2, P6 ;  /* 0x0000000d09e17211 */ /* 0x000fe200030f16ff */
[-C--:B------:R-:W-:Y:S01]  /*5d00*/  IMAD R9, R0, R136.reuse, RZ ;  /* 0x0000008800097224 */ /* 0x080fe200078e02ff */
[----:B-1----:R-:W-:Y:S01]  /*5d10*/  LOP3.LUT R6, R100, 0x7f, RZ, 0xc0, !PT ;  /* 0x0000007f64067812 */ /* 0x002fe200078ec0ff */
[----:B------:R-:W-:Y:S01]  /*5d20*/  LDGSTS.E [R252+0x6000], desc[UR16][R220.64], P1 ;  /* 0x06000000dcfc7fae */ /* 0x000fe20008921850 */
[----:B------:R-:W-:Y:S01]  /*5d30*/  ISETP.GE.AND P6, PT, R8, UR6, PT ;  /* 0x0000000608007c0c */ /* 0x000fe2000bfc6270 */
[----:B------:R-:W-:Y:S01]  /*5d40*/  IMAD.SHL.U32 R10, R9, 0x4, RZ ;  /* 0x00000004090a7824 */ /* 0x000fe200078e00ff */
[----:B------:R-:W-:Y:S01]  /*5d50*/  SEL R83, R14, RZ, !P5 ;  /* 0x000000ff0e537207 */ /* 0x000fe20006800000 */
[----:B------:R-:W-:Y:S01]  /*5d60*/  IMAD R8, R8, R136, RZ ;  /* 0x0000008808087224 */ /* 0x000fe200078e02ff */
[C---:B------:R-:W-:Y:S01]  /*5d70*/  ISETP.GE.AND P5, PT, R6.reuse, UR6, PT ;  /* 0x0000000606007c0c */ /* 0x040fe2000bfa6270 */
[----:B------:R-:W-:Y:S01]  /*5d80*/  IMAD R6, R6, R137, RZ ;  /* 0x0000008906067224 */ /* 0x000fe200078e02ff */
[----:B------:R-:W-:Y:S01]  /*5d90*/  ISETP.NE.U32.AND P4, PT, R84, RZ, PT ;  /* 0x000000ff5400720c */ /* 0x000fe20003f85070 */
[----:B------:R1:W-:Y:S01]  /*5da0*/  STL [R1+0x98], R10 ;  /* 0x0000980a01007387 */ /* 0x0003e20000100800 */
[----:B------:R-:W-:Y:S01]  /*5db0*/  SEL R84, R14, RZ, !P6 ;  /* 0x000000ff0e547207 */ /* 0x000fe20007000000 */
[----:B------:R-:W-:Y:S01]  /*5dc0*/  ULDC UR6, c[0x0][0x240] ;  /* 0x0000900000067ab9 */ /* 0x000fe20000000800 */
[----:B------:R-:W-:Y:S01]  /*5dd0*/  ISETP.NE.U32.AND P6, PT, R83, RZ, PT ;  /* 0x000000ff5300720c */ /* 0x000fe20003fc5070 */
[----:B------:R-:W-:Y:S01]  /*5de0*/  IMAD R76, R76, UR6, RZ ;  /* 0x000000064c4c7c24 */ /* 0x000fe2000f8e02ff */
[----:B------:R-:W-:Y:S01]  /*5df0*/  SEL R83, R14, RZ, !P5 ;  /* 0x000000ff0e537207 */ /* 0x000fe20006800000 */
[----:B------:R-:W-:Y:S01]  /*5e00*/  IMAD R75, R75, UR6, RZ ;  /* 0x000000064b4b7c24 */ /* 0x000fe2000f8e02ff */
[-C--:B------:R-:W-:Y:S01]  /*5e10*/  IADD3 R228, P5, R10, R236.reuse, RZ ;  /* 0x000000ec0ae47210 */ /* 0x080fe20007fbe0ff */
[----:B------:R-:W-:Y:S01]  /*5e20*/  IMAD R68, R68, UR6, RZ ;  /* 0x0000000644447c24 */ /* 0x000fe2000f8e02ff */
[C---:B------:R-:W-:Y:S01]  /*5e30*/  LEA R226, P1, R80.reuse, R236, 0x2 ;  /* 0x000000ec50e27211 */ /* 0x040fe200078210ff */
[----:B------:R-:W-:Y:S01]  /*5e40*/  IMAD R67, R67, UR6, RZ ;  /* 0x0000000643437c24 */ /* 0x000fe2000f8e02ff */
[-C--:B------:R-:W-:Y:S01]  /*5e50*/  LEA.HI.X.SX32 R229, R9, R13.reuse, 0x2, P5 ;  /* 0x0000000d09e57211 */ /* 0x080fe200028f16ff */
[----:B------:R-:W-:Y:S01]  /*5e60*/  IMAD R9, R7, R136, RZ ;  /* 0x0000008807097224 */ /* 0x000fe200078e02ff */
[CC--:B------:R-:W-:Y:S01]  /*5e70*/  LEA R230, P5, R79.reuse, R236.reuse, 0x2 ;  /* 0x000000ec4fe67211 */ /* 0x0c0fe200078a10ff */
[----:B------:R-:W-:Y:S01]  /*5e80*/  LDGSTS.E [R252+0x6008], desc[UR16][R222.64], P4 ;  /* 0x06008000defc7fae */ /* 0x000fe2000a121850 */
[-C--:B------:R-:W-:Y:S01]  /*5e90*/  LEA.HI.X.SX32 R227, R80, R13.reuse, 0x2, P1 ;  /* 0x0000000d50e37211 */ /* 0x080fe200008f16ff */
[----:B------:R-:W-:Y:S01]  /*5ea0*/  IMAD R66, R66, UR6, RZ ;  /* 0x0000000642427c24 */ /* 0x000fe2000f8e02ff */
[----:B------:R-:W-:Y:S01]  /*5eb0*/  ISETP.NE.U32.AND P1, PT, R82, RZ, PT ;  /* 0x000000ff5200720c */ /* 0x000fe20003f25070 */
[----:B------:R-:W-:Y:S01]  /*5ec0*/  IMAD R64, R64, UR6, RZ ;  /* 0x0000000640407c24 */ /* 0x000fe2000f8e02ff */
[-C--:B------:R-:W-:Y:S01]  /*5ed0*/  LEA.HI.X.SX32 R231, R79, R13.reuse, 0x2, P5 ;  /* 0x0000000d4fe77211 */ /* 0x080fe200028f16ff */
[----:B------:R-:W-:Y:S01]  /*5ee0*/  IMAD R11, R63, UR6, RZ ;  /* 0x000000063f0b7c24 */ /* 0x000fe2000f8e02ff */
[-C--:B------:R-:W-:Y:S01]  /*5ef0*/  LEA R232, P5, R15, R236.reuse, 0x2 ;  /* 0x000000ec0fe87211 */ /* 0x080fe200078a10ff */
[----:B------:R-:W-:Y:S01]  /*5f00*/  IMAD R102, R59, UR6, RZ ;  /* 0x000000063b667c24 */ /* 0x000fe2000f8e02ff */
[----:B------:R-:W-:Y:S01]  /*5f10*/  LOP3.LUT R7, R3, 0x70, RZ, 0x3c, !PT ;  /* 0x0000007003077812 */ /* 0x000fe200078e3cff */
[----:B------:R-:W-:Y:S01]  /*5f20*/  IMAD R101, R58, UR6, RZ ;  /* 0x000000063a657c24 */ /* 0x000fe2000f8e02ff */
[----:B-1----:R-:W-:Y:S01]  /*5f30*/  LOP3.LUT R10, R4, 0x5c, RZ, 0xfc, !PT ;  /* 0x0000005c040a7812 */ /* 0x002fe200078efcff */
[----:B------:R-:W-:Y:S01]  /*5f40*/  IMAD R100, R56, UR6, RZ ;  /* 0x0000000638647c24 */ /* 0x000fe2000f8e02ff */
[-C--:B------:R-:W-:Y:S01]  /*5f50*/  LEA.HI.X.SX32 R233, R15, R13.reuse, 0x2, P5 ;  /* 0x0000000d0fe97211 */ /* 0x080fe200028f16ff */
[----:B------:R-:W-:Y:S01]  /*5f60*/  VIADD R15, R7, UR5 ;  /* 0x00000005070f7c36 */ /* 0x000fe20008000000 */
[----:B------:R-:W-:Y:S01]  /*5f70*/  ISETP.GE.AND P5, PT, R10, UR4, PT ;  /* 0x000000040a007c0c */ /* 0x000fe2000bfa6270 */
[----:B------:R-:W-:Y:S01]  /*5f80*/  IMAD.SHL.U32 R10, R9, 0x4, RZ ;  /* 0x00000004090a7824 */ /* 0x000fe200078e00ff */
[----:B------:R-:W-:Y:S01]  /*5f90*/  ULDC UR4, c[0x0][0x230] ;  /* 0x00008c0000047ab9 */ /* 0x000fe20000000800 */
[----:B------:R-:W-:Y:S01]  /*5fa0*/  IMAD.SHL.U32 R7, R8, 0x4, RZ ;  /* 0x0000000408077824 */ /* 0x000fe200078e00ff */
[----:B------:R-:W-:Y:S01]  /*5fb0*/  LDGSTS.E [R15], desc[UR16][R214.64], P1 ;  /* 0x00000000d60f7fae */ /* 0x000fe20008921850 */
[----:B------:R-:W-:Y:S01]  /*5fc0*/  SEL R79, R14, RZ, !P5 ;  /* 0x000000ff0e4f7207 */ /* 0x000fe20006800000 */
[----:B------:R-:W-:Y:S01]  /*5fd0*/  IMAD R99, R55, UR6, RZ ;  /* 0x0000000637637c24 */ /* 0x000fe2000f8e02ff */
[-C--:B------:R-:W-:Y:S01]  /*5fe0*/  IADD3 R234, P1, R10, R236.reuse, RZ ;  /* 0x000000ec0aea7210 */ /* 0x080fe20007f3e0ff */
[----:B------:R-:W-:Y:S01]  /*5ff0*/  STL [R1+0x90], R10 ;  /* 0x0000900a01007387 */ /* 0x000fe20000100800 */
[----:B------:R-:W-:Y:S01]  /*6000*/  ISETP.NE.U32.AND P5, PT, R78, RZ, PT ;  /* 0x000000ff4e00720c */ /* 0x000fe20003fa5070 */
[----:B------:R-:W-:Y:S01]  /*6010*/  IMAD R98, R54, UR6, RZ ;  /* 0x0000000636627c24 */ /* 0x000fe2000f8e02ff */
[-C--:B------:R-:W-:Y:S01]  /*6020*/  LEA.HI.X.SX32 R235, R9, R13.reuse, 0x2, P1 ;  /* 0x0000000d09eb7211 */ /* 0x080fe200008f16ff */
[----:B------:R1:W-:Y:S01]  /*6030*/  STL [R1+0x88], R7 ;  /* 0x0000880701007387 */ /* 0x0003e20000100800 */
[----:B------:R-:W-:Y:S01]  /*6040*/  IADD3 R236, P1, R7, R236, RZ ;  /* 0x000000ec07ec7210 */ /* 0x000fe20007f3e0ff */
[----:B------:R-:W-:Y:S01]  /*6050*/  IMAD R9, R71, UR6, RZ ;  /* 0x0000000647097c24 */ /* 0x000fe2000f8e02ff */
[----:B------:R-:W-:Y:S01]  /*6060*/  ISETP.NE.U32.AND P4, PT, R83, RZ, PT ;  /* 0x000000ff5300720c */ /* 0x000fe20003f85070 */
[----:B------:R-:W-:Y:S01]  /*6070*/  LDGSTS.E [R15+0x8], desc[UR16][R224.64], P0 ;  /* 0x00008000e00f7fae */ /* 0x000fe20008121850 */
[----:B------:R-:W-:Y:S01]  /*6080*/  LEA.HI.X.SX32 R237, R8, R13, 0x2, P1 ;  /* 0x0000000d08ed7211 */ /* 0x000fe200008f16ff */
[----:B------:R-:W-:Y:S01]  /*6090*/  IMAD.SHL.U32 R13, R6, 0x4, RZ ;  /* 0x00000004060d7824 */ /* 0x000fe200078e00ff */
[----:B------:R-:W-:Y:S01]  /*60a0*/  ISETP.NE.U32.AND P0, PT, R79, RZ, PT ;  /* 0x000000ff4f00720c */ /* 0x000fe20003f05070 */
[----:B------:R2:W-:Y:S01]  /*60b0*/  STL [R1+0xa4], R6 ;  /* 0x0000a40601007387 */ /* 0x0005e20000100800 */
[----:B------:R-:W-:Y:S01]  /*60c0*/  IMAD R8, R70, UR6, RZ ;  /* 0x0000000646087c24 */ /* 0x000fe2000f8e02ff */
[----:B-1----:R-:W-:Y:S01]  /*60d0*/  LOP3.LUT R7, R4, 0x7c, RZ, 0xfc, !PT ;  /* 0x0000007c04077812 */ /* 0x002fe200078efcff */
[----:B------:R-:W-:Y:S01]  /*60e0*/  IMAD R10, R62, UR6, RZ ;  /* 0x000000063e0a7c24 */ /* 0x000fe2000f8e02ff */
[----:B------:R-:W-:Y:S01]  /*60f0*/  LDGSTS.E [R15+0x2000], desc[UR16][R226.64], P5 ;  /* 0x02000000e20f7fae */ /* 0x000fe2000a921850 */
[----:B------:R-:W-:Y:S01]  /*6100*/  IADD3 R104, P5, R13, UR20, RZ ;  /* 0x000000140d687c10 */ /* 0x000fe2000ffbe0ff */
[----:B------:R-:W-:Y:S01]  /*6110*/  IMAD R97, R52, UR6, RZ ;  /* 0x0000000634617c24 */ /* 0x000fe2000f8e02ff */
[----:B------:R-:W-:Y:S01]  /*6120*/  ISETP.GE.AND P1, PT, R7, UR4, PT ;  /* 0x0000000407007c0c */ /* 0x000fe2000bf26270 */
[----:B------:R1:W-:Y:S01]  /*6130*/  STL.64 [R1+0x1d0], R12 ;  /* 0x0001d00c01007387 */ /* 0x0003e20000100a00 */
[----:B------:R-:W-:Y:S01]  /*6140*/  IMAD R7, R61, UR6, RZ ;  /* 0x000000063d077c24 */ /* 0x000fe2000f8e02ff */
[----:B------:R-:W-:Y:S01]  /*6150*/  ISETP.NE.U32.AND P2, PT, R84, RZ, PT ;  /* 0x000000ff5400720c */ /* 0x000fe20003f45070 */
[----:B------:R-:W-:Y:S01]  /*6160*/  IMAD R96, R51, UR6, RZ ;  /* 0x0000000633607c24 */ /* 0x000fe2000f8e02ff */
[----:B------:R-:W-:Y:S01]  /*6170*/  SEL R14, R14, RZ, !P1 ;  /* 0x000000ff0e0e7207 */ /* 0x000fe20004800000 */
[----:B------:R-:W-:Y:S01]  /*6180*/  LDGSTS.E [R15+0x2008], desc[UR16][R228.64], P3 ;  /* 0x02008000e40f7fae */ /* 0x000fe20009921850 */
[CC--:B------:R-:W-:Y:S01]  /*6190*/  LEA R124, P3, R75.reuse, R104.reuse, 0x2 ;  /* 0x000000684b7c7211 */ /* 0x0c0fe200078610ff */
[----:B------:R-:W-:Y:S01]  /*61a0*/  IMAD R95, R50, UR6, RZ ;  /* 0x00000006325f7c24 */ /* 0x000fe2000f8e02ff */
[----:B------:R-:W-:Y:S01]  /*61b0*/  ISETP.NE.U32.AND P1, PT, R14, RZ, PT ;  /* 0x000000ff0e00720c */ /* 0x000fe20003f25070 */
[----:B------:R-:W-:Y:S01]  /*61c0*/  STL [R1+0x1a8], R76 ;  /* 0x0001a84c01007387 */ /* 0x000fe20000100800 */
[----:B------:R-:W-:Y:S01]  /*61d0*/  LEA.HI.X.SX32 R14, R6, UR21, 0x2, P5 ;  /* 0x00000015060e7c11 */ /* 0x000fe2000a8f16ff */
[----:B--2---:R-:W-:Y:S01]  /*61e0*/  IMAD R6, R60, UR6, RZ ;  /* 0x000000063c067c24 */ /* 0x004fe2000f8e02ff */
[----:B------:R-:W-:Y:S01]  /*61f0*/  LEA R130, P5, R76, R104, 0x2 ;  /* 0x000000684c827211 */ /* 0x000fe200078a10ff */
[----:B-1----:R-:W-:Y:S01]  /*6200*/  IMAD R13, R74, UR6, RZ ;  /* 0x000000064a0d7c24 */ /* 0x002fe2000f8e02ff */
[-C--:B------:R-:W-:Y:S01]  /*6210*/  LEA.HI.X.SX32 R125, R75, R14.reuse, 0x2, P3 ;  /* 0x0000000e4b7d7211 */ /* 0x080fe200018f16ff */
[----:B------:R-:W-:Y:S01]  /*6220*/  IMAD R12, R72, UR6, RZ ;  /* 0x00000006480c7c24 */ /* 0x000fe2000f8e02ff */
[----:B------:R-:W-:Y:S01]  /*6230*/  LEA.HI.X.SX32 R131, R76, R14, 0x2, P5 ;  /* 0x0000000e4c837211 */ /* 0x000fe200028f16ff */
[----:B------:R-:W-:Y:S01]  /*6240*/  STL [R1+0x1a0], R75 ;  /* 0x0001a04b01007387 */ /* 0x000fe20000100800 */
[CC--:B------:R-:W-:Y:S01]  /*6250*/  LEA R120, P5, R13.reuse, R104.reuse, 0x2 ;  /* 0x000000680d787211 */ /* 0x0c0fe200078a10ff */
[----:B------:R-:W-:Y:S01]  /*6260*/  IMAD R70, R16, UR6, RZ ;  /* 0x0000000610467c24 */ /* 0x000fe2000f8e02ff */
[----:B------:R-:W-:Y:S01]  /*6270*/  LEA R110, P3, R12, R104, 0x2 ;  /* 0x000000680c6e7211 */ /* 0x000fe200078610ff */
[----:B------:R-:W-:Y:S01]  /*6280*/  STL [R1+0x19c], R13 ;  /* 0x00019c0d01007387 */ /* 0x000fe20000100800 */
[----:B------:R-:W-:Y:S01]  /*6290*/  LEA.HI.X.SX32 R121, R13, R14, 0x2, P5 ;  /* 0x0000000e0d797211 */ /* 0x000fe200028f16ff */
[----:B------:R-:W-:Y:S01]  /*62a0*/  IMAD R94, R48, UR6, RZ ;  /* 0x00000006305e7c24 */ /* 0x000fe2000f8e02ff */
[----:B------:R-:W-:Y:S01]  /*62b0*/  LEA R114, P5, R9, R104, 0x2 ;  /* 0x0000006809727211 */ /* 0x000fe200078a10ff */
[----:B------:R1:W-:Y:S01]  /*62c0*/  STL [R1+0x198], R12 ;  /* 0x0001980c01007387 */ /* 0x0003e20000100800 */
[----:B------:R-:W-:Y:S01]  /*62d0*/  LEA.HI.X.SX32 R111, R12, R14, 0x2, P3 ;  /* 0x0000000e0c6f7211 */ /* 0x000fe200018f16ff */
[----:B------:R-:W-:Y:S01]  /*62e0*/  IMAD R93, R47, UR6, RZ ;  /* 0x000000062f5d7c24 */ /* 0x000fe2000f8e02ff */
[C---:B------:R-:W-:Y:S01]  /*62f0*/  LEA R112, P3, R8.reuse, R104, 0x2 ;  /* 0x0000006808707211 */ /* 0x040fe200078610ff */
[----:B------:R-:W-:Y:S01]  /*6300*/  STL [R1+0x194], R9 ;  /* 0x0001940901007387 */ /* 0x000fe20000100800 */
[-C--:B------:R-:W-:Y:S01]  /*6310*/  LEA.HI.X.SX32 R115, R9, R14.reuse, 0x2, P5 ;  /* 0x0000000e09737211 */ /* 0x080fe200028f16ff */
[----:B------:R-:W-:Y:S01]  /*6320*/  IMAD R72, R17, UR6, RZ ;  /* 0x0000000611487c24 */ /* 0x000fe2000f8e02ff */
[----:B------:R-:W-:Y:S01]  /*6330*/  LEA.HI.X.SX32 R113, R8, R14, 0x2, P3 ;  /* 0x0000000e08717211 */ /* 0x000fe200018f16ff */
[----:B------:R2:W-:Y:S01]  /*6340*/  STL [R1+0x190], R8 ;  /* 0x0001900801007387 */ /* 0x0005e20000100800 */
[----:B------:R-:W-:Y:S01]  /*6350*/  IMAD R78, R46, UR6, RZ ;  /* 0x000000062e4e7c24 */ /* 0x000fe2000f8e02ff */
[----:B-1----:R-:W-:Y:S01]  /*6360*/  LEA R12, P5, R68, R104, 0x2 ;  /* 0x00000068440c7211 */ /* 0x002fe200078a10ff */
[----:B------:R-:W-:Y:S01]  /*6370*/  IMAD R74, R21, UR6, RZ ;  /* 0x00000006154a7c24 */ /* 0x000fe2000f8e02ff */
[----:B------:R1:W-:Y:S01]  /*6380*/  STL [R1+0x18c], R68 ;  /* 0x00018c4401007387 */ /* 0x0003e20000100800 */
[----:B------:R-:W-:Y:S01]  /*6390*/  IMAD R62, R24, UR6, RZ ;  /* 0x00000006183e7c24 */ /* 0x000fe2000f8e02ff */
[----:B------:R-:W-:Y:S01]  /*63a0*/  LEA.HI.X.SX32 R13, R68, R14, 0x2, P5 ;  /* 0x0000000e440d7211 */ /* 0x000fe200028f16ff */
[----:B------:R-:W-:Y:S01]  /*63b0*/  IMAD R92, R44, UR6, RZ ;  /* 0x000000062c5c7c24 */ /* 0x000fe2000f8e02ff */
[-C--:B------:R-:W-:Y:S01]  /*63c0*/  LEA R128, P5, R66, R104.reuse, 0x2 ;  /* 0x0000006842807211 */ /* 0x080fe200078a10ff */
[----:B------:R-:W-:Y:S01]  /*63d0*/  STL [R1+0x188], R67 ;  /* 0x0001884301007387 */ /* 0x000fe20000100800 */
[C---:B--2---:R-:W-:Y:S01]  /*63e0*/  LEA R8, P3, R67.reuse, R104, 0x2 ;  /* 0x0000006843087211 */ /* 0x044fe200078610ff */
[----:B------:R-:W-:Y:S01]  /*63f0*/  IMAD R60, R26, UR6, RZ ;  /* 0x000000061a3c7c24 */ /* 0x000fe2000f8e02ff */
[-C--:B------:R-:W-:Y:S01]  /*6400*/  LEA.HI.X.SX32 R129, R66, R14.reuse, 0x2, P5 ;  /* 0x0000000e42817211 */ /* 0x080fe200028f16ff */
[----:B------:R2:W-:Y:S01]  /*6410*/  STL [R1+0x184], R66 ;  /* 0x0001844201007387 */ /* 0x0005e20000100800 */
[----:B------:R-:W-:Y:S01]  /*6420*/  LEA.HI.X.SX32 R9, R67, R14, 0x2, P3 ;  /* 0x0000000e43097211 */ /* 0x000fe200018f16ff */
[----:B-1----:R-:W-:Y:S01]  /*6430*/  IMAD R68, R20, UR6, RZ ;  /* 0x0000000614447c24 */ /* 0x002fe2000f8e02ff */
[CC--:B------:R-:W-:Y:S01]  /*6440*/  LEA R122, P3, R64.reuse, R104.reuse, 0x2 ;  /* 0x00000068407a7211 */ /* 0x0c0fe200078610ff */
[----:B------:R1:W-:Y:S01]  /*6450*/  STL [R1+0x180], R64 ;  /* 0x0001804001007387 */ /* 0x0003e20000100800 */
[----:B------:R-:W-:Y:S01]  /*6460*/  LEA R118, P5, R11, R104, 0x2 ;  /* 0x000000680b767211 */ /* 0x000fe200078a10ff */
[----:B------:R-:W-:Y:S01]  /*6470*/  IMAD R80, R43, UR6, RZ ;  /* 0x000000062b507c24 */ /* 0x000fe2000f8e02ff */
[----:B------:R-:W-:Y:S01]  /*6480*/  LEA.HI.X.SX32 R123, R64, R14, 0x2, P3 ;  /* 0x0000000e407b7211 */ /* 0x000fe200018f16ff */
[----:B------:R-:W-:Y:S01]  /*6490*/  STL [R1+0x17c], R11 ;  /* 0x00017c0b01007387 */ /* 0x000fe20000100800 */
[----:B------:R-:W-:Y:S01]  /*64a0*/  LEA R108, P3, R10, R104, 0x2 ;  /* 0x000000680a6c7211 */ /* 0x000fe200078610ff */
[----:B--2---:R-:W-:Y:S01]  /*64b0*/  IMAD R66, R22, UR6, RZ ;  /* 0x0000000616427c24 */ /* 0x004fe2000f8e02ff */
[----:B------:R-:W-:Y:S01]  /*64c0*/  LEA.HI.X.SX32 R119, R11, R14, 0x2, P5 ;  /* 0x0000000e0b777211 */ /* 0x000fe200028f16ff */
[----:B------:R2:W-:Y:S01]  /*64d0*/  STL [R1+0x178], R10 ;  /* 0x0001780a01007387 */ /* 0x0005e20000100800 */
[----:B------:R-:W-:Y:S01]  /*64e0*/  LEA R106, P5, R7, R104, 0x2 ;  /* 0x00000068076a7211 */ /* 0x000fe200078a10ff */
[----:B-1----:R-:W-:Y:S01]  /*64f0*/  IMAD R64, R23, UR6, RZ ;  /* 0x0000000617407c24 */ /* 0x002fe2000f8e02ff */
[----:B------:R-:W-:Y:S01]  /*6500*/  LEA.HI.X.SX32 R109, R10, R14, 0x2, P3 ;  /* 0x0000000e0a6d7211 */ /* 0x000fe200018f16ff */
[----:B------:R-:W-:Y:S01]  /*6510*/  STL [R1+0x174], R7 ;  /* 0x0001740701007387 */ /* 0x000fe20000100800 */
[C---:B------:R-:W-:Y:S01]  /*6520*/  LEA R244, P3, R6.reuse, R104, 0x2 ;  /* 0x0000006806f47211 */ /* 0x040fe200078610ff */
[----:B------:R-:W-:Y:S01]  /*6530*/  IMAD R76, R25, UR6, RZ ;  /* 0x00000006194c7c24 */ /* 0x000fe2000f8e02ff */
[-C--:B------:R-:W-:Y:S01]  /*6540*/  LEA.HI.X.SX32 R107, R7, R14.reuse, 0x2, P5 ;  /* 0x0000000e076b7211 */ /* 0x080fe200028f16ff */
[----:B------:R1:W-:Y:S01]  /*6550*/  STL [R1+0x170], R6 ;  /* 0x0001700601007387 */ /* 0x0003e20000100800 */
[----:B------:R-:W-:Y:S01]  /*6560*/  LEA.HI.X.SX32 R245, R6, R14, 0x2, P3 ;  /* 0x0000000e06f57211 */ /* 0x000fe200018f16ff */
[----:B------:R-:W-:Y:S01]  /*6570*/  IMAD R56, R28, UR6, RZ ;  /* 0x000000061c387c24 */ /* 0x000fe2000f8e02ff */
[----:B--2---:R-:W-:Y:S01]  /*6580*/  LEA R10, P5, R102, R104, 0x2 ;  /* 0x00000068660a7211 */ /* 0x004fe200078a10ff */
[----:B------:R-:W-:Y:S01]  /*6590*/  STL [R1+0x16c], R102 ;  /* 0x00016c6601007387 */ /* 0x000fe20000100800 */
[----:B------:R-:W-:Y:S01]  /*65a0*/  IMAD R91, R42, UR6, RZ ;  /* 0x000000062a5b7c24 */ /* 0x000fe2000f8e02ff */
[----:B------:R-:W-:Y:S01]  /*65b0*/  UIADD3 UR4, UR11, -0x80, URZ ;  /* 0xffffff800b047890 */ /* 0x000fe2000fffe03f */
[----:B------:R-:W-:Y:S01]  /*65c0*/  LEA.HI.X.SX32 R11, R102, R14, 0x2, P5 ;  /* 0x0000000e660b7211 */ /* 0x000fe200028f16ff */
[----:B------:R-:W-:Y:S01]  /*65d0*/  STL [R1+0x168], R101 ;  /* 0x0001686501007387 */ /* 0x000fe20000100800 */
[CC--:B------:R-:W-:Y:S01]  /*65e0*/  LEA R126, P5, R100.reuse, R104.reuse, 0x2 ;  /* 0x00000068647e7211 */ /* 0x0c0fe200078a10ff */
[----:B------:R-:W-:Y:S01]  /*65f0*/  IMAD R58, R27, UR6, RZ ;  /* 0x000000061b3a7c24 */ /* 0x000fe2000f8e02ff */
[C---:B-1----:R-:W-:Y:S01]  /*6600*/  LEA R6, P3, R101.reuse, R104, 0x2 ;  /* 0x0000006865067211 */ /* 0x042fe200078610ff */
[----:B------:R-:W-:Y:S01]  /*6610*/  STL [R1+0x164], R100 ;  /* 0x0001646401007387 */ /* 0x000fe20000100800 */
        /* <DEDUP_REMOVED lines=11> */
[----:B------:R-:W-:Y:S01]  /*66d0*/  STL [R1+0x158], R97 ;  /* 0x0001586101007387 */ /* 0x000fe20000100800 */
[----:B------:R-:W-:Y:S01]  /*66e0*/  LEA.HI.X.SX32 R117, R98, R14, 0x2, P5 ;  /* 0x0000000e62757211 */ /* 0x000fe200028f16ff */
[----:B------:R-:W-:Y:S01]  /*66f0*/  IMAD R90, R39, UR6, RZ ;  /* 0x00000006275a7c24 */ /* 0x000fe2000f8e02ff */
[C---:B------:R-:W-:Y:S01]  /*6700*/  LEA R16, P5, R96.reuse, R104, 0x2 ;  /* 0x0000006860107211 */ /* 0x040fe200078a10ff */
[----:B------:R1:W-:Y:S01]  /*6710*/  STL [R1+0x154], R96 ;  /* 0x0001546001007387 */ /* 0x0003e20000100800 */
[----:B------:R-:W-:Y:S01]  /*6720*/  LEA.HI.X.SX32 R243, R97, R14, 0x2, P3 ;  /* 0x0000000e61f37211 */ /* 0x000fe200018f16ff */
[----:B------:R-:W-:Y:S01]  /*6730*/  IMAD R79, R31, UR6, RZ ;  /* 0x000000061f4f7c24 */ /* 0x000fe2000f8e02ff */
[C---:B------:R-:W-:Y:S01]  /*6740*/  LEA R20, P3, R95.reuse, R104, 0x2 ;  /* 0x000000685f147211 */ /* 0x040fe200078610ff */
        /* <DEDUP_REMOVED lines=8> */
[----:B------:R-:W-:Y:S01]  /*67d0*/  STL [R1+0x148], R93 ;  /* 0x0001485d01007387 */ /* 0x000fe20000100800 */
[----:B------:R-:W-:Y:S01]  /*67e0*/  LEA.HI.X.SX32 R23, R94, R14, 0x2, P5 ;  /* 0x0000000e5e177211 */ /* 0x000fe200028f16ff */
[----:B------:R-:W-:Y:S01]  /*67f0*/  IMAD R88, R36, UR6, RZ ;  /* 0x0000000624587c24 */ /* 0x000fe2000f8e02ff */
[----:B------:R-:W-:Y:S01]  /*6800*/  LEA R26, P5, R78, R104, 0x2 ;  /* 0x000000684e1a7211 */ /* 0x000fe200078a10ff */
[----:B------:R2:W-:Y:S01]  /*6810*/  STL [R1+0x144], R78 ;  /* 0x0001444e01007387 */ /* 0x0005e20000100800 */
[----:B------:R-:W-:Y:S01]  /*6820*/  LEA.HI.X.SX32 R25, R93, R14, 0x2, P3 ;  /* 0x0000000e5d197211 */ /* 0x000fe200018f16ff */
[----:B------:R-:W-:Y:S01]  /*6830*/  IMAD R86, R35, UR6, RZ ;  /* 0x0000000623567c24 */ /* 0x000fe2000f8e02ff */
[----:B------:R-:W-:Y:S01]  /*6840*/  LEA R28, P3, R92, R104, 0x2 ;  /* 0x000000685c1c7211 */ /* 0x000fe200078610ff */
[----:B------:R3:W-:Y:S01]  /*6850*/  STL [R1+0x140], R92 ;  /* 0x0001405c01007387 */ /* 0x0007e20000100800 */
[----:B------:R-:W-:Y:S01]  /*6860*/  LEA.HI.X.SX32 R27, R78, R14, 0x2, P5 ;  /* 0x0000000e4e1b7211 */ /* 0x000fe200028f16ff */
[----:B-1----:R-:W-:Y:S01]  /*6870*/  IMAD R96, R65, UR6, RZ ;  /* 0x0000000641607c24 */ /* 0x002fe2000f8e02ff */
[----:B------:R-:W-:Y:S01]  /*6880*/  LEA R30, P5, R80, R104, 0x2 ;  /* 0x00000068501e7211 */ /* 0x000fe200078a10ff */
[----:B------:R1:W-:Y:S01]  /*6890*/  STL [R1+0x13c], R80 ;  /* 0x00013c5001007387 */ /* 0x0003e20000100800 */
[----:B------:R-:W-:-:S02]  /*68a0*/  IMAD R98, R69, UR6, RZ ;  /* 0x0000000645627c24 */ /* 0x000fc4000f8e02ff */
[----:B--2---:R-:W-:Y:S01]  /*68b0*/  IMAD R78, R29, UR6, RZ ;  /* 0x000000061d4e7c24 */ /* 0x004fe2000f8e02ff */
[----:B------:R-:W-:Y:S01]  /*68c0*/  LEA.HI.X.SX32 R29, R92, R14, 0x2, P3 ;  /* 0x0000000e5c1d7211 */ /* 0x000fe200018f16ff */
[----:B------:R-:W-:Y:S01]  /*68d0*/  STL [R1+0x138], R91 ;  /* 0x0001385b01007387 */ /* 0x000fe20000100800 */
[----:B------:R-:W-:Y:S01]  /*68e0*/  LEA R32, P3, R91, R104, 0x2 ;  /* 0x000000685b207211 */ /* 0x000fe200078610ff */
[----:B---3--:R-:W-:Y:S01]  /*68f0*/  IMAD R92, R57, UR6, RZ ;  /* 0x00000006395c7c24 */ /* 0x008fe2000f8e02ff */
[----:B------:R-:W-:Y:S01]  /*6900*/  LEA.HI.X.SX32 R31, R80, R14, 0x2, P5 ;  /* 0x0000000e501f7211 */ /* 0x000fe200028f16ff */
[----:B------:R2:W-:Y:S01]  /*6910*/  STL [R1+0x134], R82 ;  /* 0x0001345201007387 */ /* 0x0005e20000100800 */
[----:B------:R-:W-:Y:S01]  /*6920*/  LEA R34, P5, R82, R104, 0x2 ;  /* 0x0000006852227211 */ /* 0x000fe200078a10ff */
[----:B-1----:R-:W-:Y:S01]  /*6930*/  IMAD R80, R33, UR6, RZ ;  /* 0x0000000621507c24 */ /* 0x002fe2000f8e02ff */
[----:B------:R-:W-:Y:S01]  /*6940*/  LEA.HI.X.SX32 R33, R91, R14, 0x2, P3 ;  /* 0x0000000e5b217211 */ /* 0x000fe200018f16ff */
[----:B------:R1:W-:Y:S01]  /*6950*/  STL [R1+0x130], R90 ;  /* 0x0001305a01007387 */ /* 0x0003e20000100800 */
[----:B------:R-:W-:Y:S01]  /*6960*/  LEA R36, P3, R90, R104, 0x2 ;  /* 0x000000685a247211 */ /* 0x000fe200078610ff */
[----:B------:R-:W-:Y:S01]  /*6970*/  IMAD R100, R73, UR6, RZ ;  /* 0x0000000649647c24 */ /* 0x000fe2000f8e02ff */
[----:B------:R-:W-:Y:S01]  /*6980*/  LEA.HI.X.SX32 R35, R82, R14, 0x2, P5 ;  /* 0x0000000e52237211 */ /* 0x000fe200028f16ff */
[----:B------:R3:W-:Y:S01]  /*6990*/  STL [R1+0x12c], R84 ;  /* 0x00012c5401007387 */ /* 0x0007e20000100800 */
[----:B------:R-:W-:Y:S01]  /*69a0*/  LEA R38, P5, R84, R104, 0x2 ;  /* 0x0000006854267211 */ /* 0x000fe200078a10ff */
[----:B--2---:R-:W-:Y:S01]  /*69b0*/  IMAD R82, R37, UR6, RZ ;  /* 0x0000000625527c24 */ /* 0x004fe2000f8e02ff */
[----:B------:R-:W-:Y:S01]  /*69c0*/  LEA.HI.X.SX32 R37, R90, R14, 0x2, P3 ;  /* 0x0000000e5a257211 */ /* 0x000fe200018f16ff */
[----:B------:R2:W-:Y:S01]  /*69d0*/  STL [R1+0x128], R88 ;  /* 0x0001285801007387 */ /* 0x0005e20000100800 */
[----:B------:R-:W-:Y:S01]  /*69e0*/  LEA R40, P3, R88, R104, 0x2 ;  /* 0x0000006858287211 */ /* 0x000fe200078610ff */
[----:B-1----:R-:W-:Y:S01]  /*69f0*/  IMAD R90, R53, UR6, RZ ;  /* 0x00000006355a7c24 */ /* 0x002fe2000f8e02ff */
[----:B------:R-:W-:Y:S01]  /*6a00*/  LEA.HI.X.SX32 R39, R84, R14, 0x2, P5 ;  /* 0x0000000e54277211 */ /* 0x000fe200028f16ff */
[----:B------:R1:W-:Y:S01]  /*6a10*/  STL [R1+0x124], R86 ;  /* 0x0001245601007387 */ /* 0x0003e20000100800 */
[----:B------:R-:W-:Y:S01]  /*6a20*/  LEA R42, P5, R86, R104, 0x2 ;  /* 0x00000068562a7211 */ /* 0x000fe200078a10ff */
[----:B---3--:R-:W-:Y:S01]  /*6a30*/  IMAD R84, R41, UR6, RZ ;  /* 0x0000000629547c24 */ /* 0x008fe2000f8e02ff */
[----:B------:R-:W-:Y:S01]  /*6a40*/  LEA.HI.X.SX32 R41, R88, R14, 0x2, P3 ;  /* 0x0000000e58297211 */ /* 0x000fe200018f16ff */
[----:B------:R-:W-:Y:S01]  /*6a50*/  STL [R1+0x120], R87 ;  /* 0x0001205701007387 */ /* 0x000fe20000100800 */
[----:B------:R-:W-:Y:S01]  /*6a60*/  LEA R44, P3, R87, R104, 0x2 ;  /* 0x00000068572c7211 */ /* 0x000fe200078610ff */
[----:B--2---:R-:W-:Y:S01]  /*6a70*/  IMAD R88, R49, UR6, RZ ;  /* 0x0000000631587c24 */ /* 0x004fe2000f8e02ff */
[----:B------:R-:W-:Y:S01]  /*6a80*/  LEA.HI.X.SX32 R43, R86, R14, 0x2, P5 ;  /* 0x0000000e562b7211 */ /* 0x000fe200028f16ff */
[----:B------:R-:W-:Y:S01]  /*6a90*/  STL [R1+0x11c], R83 ;  /* 0x00011c5301007387 */ /* 0x000fe20000100800 */
[----:B------:R-:W-:Y:S01]  /*6aa0*/  LEA R46, P5, R83, R104, 0x2 ;  /* 0x00000068532e7211 */ /* 0x000fe200078a10ff */
[----:B-1----:R-:W-:Y:S01]  /*6ab0*/  IMAD R86, R45, UR6, RZ ;  /* 0x000000062d567c24 */ /* 0x002fe2000f8e02ff */
[----:B------:R-:W-:Y:S01]  /*6ac0*/  LEA.HI.X.SX32 R45, R87, R14, 0x2, P3 ;  /* 0x0000000e572d7211 */ /* 0x000fe200018f16ff */
[----:B------:R-:W-:Y:S01]  /*6ad0*/  STL [R1+0x118], R79 ;  /* 0x0001184f01007387 */ /* 0x000fe20000100800 */
[----:B------:R-:W-:Y:S01]  /*6ae0*/  LEA R48, P3, R79, R104, 0x2 ;  /* 0x000000684f307211 */ /* 0x000fe200078610ff */
[----:B------:R-:W-:Y:S01]  /*6af0*/  IMAD R102, R77, UR6, RZ ;  /* 0x000000064d667c24 */ /* 0x000fe2000f8e02ff */
[----:B------:R-:W-:Y:S01]  /*6b00*/  LEA.HI.X.SX32 R47, R83, R14, 0x2, P5 ;  /* 0x0000000e532f7211 */ /* 0x000fe200028f16ff */
[----:B------:R-:W-:Y:S01]  /*6b10*/  STL.64 [R1+0x80], R130 ;  /* 0x0000808201007387 */ /* 0x000fe20000100a00 */
[----:B------:R-:W-:Y:S01]  /*6b20*/  LEA R50, P5, R59, R104, 0x2 ;  /* 0x000000683b327211 */ /* 0x000fe200078a10ff */
[----:B------:R-:W-:Y:S01]  /*6b30*/  IMAD R105, R81, UR6, RZ ;  /* 0x0000000651697c24 */ /* 0x000fe2000f8e02ff */
        /* <DEDUP_REMOVED lines=8> */
[-C--:B------:R-:W-:Y:S01]  /*6bc0*/  LEA.HI.X.SX32 R53, R56, R14.reuse, 0x2, P3 ;  /* 0x0000000e38357211 */ /* 0x080fe200018f16ff */
[----:B------:R-:W-:Y:S01]  /*6bd0*/  STL.64 [R1+0x70], R120 ;  /* 0x0000707801007387 */ /* 0x000fe20000100a00 */
[----:B------:R-:W-:Y:S01]  /*6be0*/  LEA.HI.X.SX32 R55, R58, R14, 0x2, P5 ;  /* 0x0000000e3a377211 */ /* 0x000fe200028f16ff */
[----:B------:R-:W-:-:S02]  /*6bf0*/  IMAD R103, R89, UR6, RZ ;  /* 0x0000000659677c24 */ /* 0x000fc4000f8e02ff */
[----:B------:R1:W-:Y:S02]  /*6c00*/  STL [R1+0x110], R56 ;  /* 0x0001103801007387 */ /* 0x0003e40000100800 */
[----:B------:R-:W-:Y:S02]  /*6c10*/  IMAD.MOV.U32 R101, RZ, RZ, R103 ;  /* 0x000000ffff657224 */ /* 0x000fe400078e0067 */
[----:B------:R-:W-:Y:S04]  /*6c20*/  STL.64 [R1+0x68], R110 ;  /* 0x0000686e01007387 */ /* 0x000fe80000100a00 */
[----:B------:R-:W-:Y:S01]  /*6c30*/  STL.64 [R1+0x60], R114 ;  /* 0x0000607201007387 */ /* 0x000fe20000100a00 */
[----:B-1----:R-:W-:-:S03]  /*6c40*/  LEA R56, P3, R60, R104, 0x2 ;  /* 0x000000683c387211 */ /* 0x002fc600078610ff */
[----:B------:R1:W-:Y:S01]  /*6c50*/  STL [R1+0x10c], R58 ;  /* 0x00010c3a01007387 */ /* 0x0003e20000100800 */
[----:B------:R-:W-:-:S03]  /*6c60*/  LEA.HI.X.SX32 R57, R60, R14, 0x2, P3 ;  /* 0x0000000e3c397211 */ /* 0x000fc600018f16ff */
[----:B------:R-:W-:Y:S04]  /*6c70*/  STL.64 [R1+0x50], R112 ;  /* 0x0000507001007387 */ /* 0x000fe80000100a00 */
[----:B------:R2:W-:Y:S01]  /*6c80*/  STL [R1+0x108], R60 ;  /* 0x0001083c01007387 */ /* 0x0005e20000100800 */
[----:B-1----:R-:W-:-:S03]  /*6c90*/  LEA R58, P5, R62, R104, 0x2 ;  /* 0x000000683e3a7211 */ /* 0x002fc600078a10ff */
[----:B------:R-:W-:Y:S01]  /*6ca0*/  STL.64 [R1+0x48], R128 ;  /* 0x0000488001007387 */ /* 0x000fe20000100a00 */
[----:B------:R-:W-:-:S03]  /*6cb0*/  LEA.HI.X.SX32 R59, R62, R14, 0x2, P5 ;  /* 0x0000000e3e3b7211 */ /* 0x000fc600028f16ff */
[----:B------:R1:W-:Y:S01]  /*6cc0*/  STL [R1+0x104], R62 ;  /* 0x0001043e01007387 */ /* 0x0003e20000100800 */
[----:B--2---:R-:W-:-:S03]  /*6cd0*/  LEA R60, P3, R64, R104, 0x2 ;  /* 0x00000068403c7211 */ /* 0x004fc600078610ff */
[----:B------:R-:W-:Y:S01]  /*6ce0*/  STL.64 [R1+0x40], R122 ;  /* 0x0000407a01007387 */ /* 0x000fe20000100a00 */
[----:B------:R-:W-:-:S03]  /*6cf0*/  LEA.HI.X.SX32 R61, R64, R14, 0x2, P3 ;  /* 0x0000000e403d7211 */ /* 0x000fc600018f16ff */
[----:B------:R-:W-:Y:S01]  /*6d00*/  STL.64 [R1+0x38], R118 ;  /* 0x0000387601007387 */ /* 0x000fe20000100a00 */
[----:B-1----:R-:W-:-:S03]  /*6d10*/  LEA R62, P5, R66, R104, 0x2 ;  /* 0x00000068423e7211 */ /* 0x002fc600078a10ff */
[----:B------:R1:W-:Y:S01]  /*6d20*/  STL [R1+0x100], R64 ;  /* 0x0001004001007387 */ /* 0x0003e20000100800 */
[----:B------:R-:W-:-:S03]  /*6d30*/  LEA.HI.X.SX32 R63, R66, R14, 0x2, P5 ;  /* 0x0000000e423f7211 */ /* 0x000fc600028f16ff */
        /* <DEDUP_REMOVED lines=18> */
[----:B------:R-:W-:Y:S04]  /*6e60*/  STL.64 [R1], R242 ;  /* 0x000000f201007387 */ /* 0x000fe80000100a00 */
[----:B------:R2:W-:Y:S01]  /*6e70*/  STL [R1+0xec], R74 ;  /* 0x0000ec4a01007387 */ /* 0x0005e20000100800 */
[----:B-1----:R-:W-:-:S03]  /*6e80*/  LEA R72, P3, R76, R104, 0x2 ;  /* 0x000000684c487211 */ /* 0x002fc600078610ff */
[----:B------:R1:W-:Y:S01]  /*6e90*/  STL [R1+0xe8], R76 ;  /* 0x0000e84c01007387 */ /* 0x0003e20000100800 */
[----:B------:R-:W-:-:S03]  /*6ea0*/  LEA.HI.X.SX32 R73, R76, R14, 0x2, P3 ;  /* 0x0000000e4c497211 */ /* 0x000fc600018f16ff */
[----:B------:R3:W-:Y:S01]  /*6eb0*/  STL [R1+0xe4], R78 ;  /* 0x0000e44e01007387 */ /* 0x0007e20000100800 */
[----:B--2---:R-:W-:-:S03]  /*6ec0*/  LEA R74, P5, R78, R104, 0x2 ;  /* 0x000000684e4a7211 */ /* 0x004fc600078a10ff */
[----:B------:R2:W-:Y:S01]  /*6ed0*/  STL [R1+0xe0], R80 ;  /* 0x0000e05001007387 */ /* 0x0005e20000100800 */
[----:B-1----:R-:W-:Y:S02]  /*6ee0*/  LEA R76, P3, R80, R104, 0x2 ;  /* 0x00000068504c7211 */ /* 0x002fe400078610ff */
[----:B------:R-:W-:Y:S01]  /*6ef0*/  LEA.HI.X.SX32 R75, R78, R14, 0x2, P5 ;  /* 0x0000000e4e4b7211 */ /* 0x000fe200028f16ff */
[----:B------:R1:W-:Y:S01]  /*6f00*/  STL [R1+0xdc], R82 ;  /* 0x0000dc5201007387 */ /* 0x0003e20000100800 */
[----:B---3--:R-:W-:Y:S02]  /*6f10*/  LEA R78, P5, R82, R104, 0x2 ;  /* 0x00000068524e7211 */ /* 0x008fe400078a10ff */
[----:B------:R-:W-:Y:S01]  /*6f20*/  LEA.HI.X.SX32 R77, R80, R14, 0x2, P3 ;  /* 0x0000000e504d7211 */ /* 0x000fe200018f16ff */
[----:B------:R3:W-:Y:S01]  /*6f30*/  STL [R1+0xd8], R84 ;  /* 0x0000d85401007387 */ /* 0x0007e20000100800 */
[----:B--2---:R-:W-:Y:S02]  /*6f40*/  LEA R80, P3, R84, R104, 0x2 ;  /* 0x0000006854507211 */ /* 0x004fe400078610ff */
[-C--:B------:R-:W-:Y:S01]  /*6f50*/  LEA.HI.X.SX32 R79, R82, R14.reuse, 0x2, P5 ;  /* 0x0000000e524f7211 */ /* 0x080fe200028f16ff */
[----:B------:R2:W-:Y:S01]  /*6f60*/  STL [R1+0xd4], R86 ;  /* 0x0000d45601007387 */ /* 0x0005e20000100800 */
[----:B------:R-:W-:-:S02]  /*6f70*/  LEA.HI.X.SX32 R81, R84, R14, 0x2, P3 ;  /* 0x0000000e54517211 */ /* 0x000fc400018f16ff */
[-C--:B-1----:R-:W-:Y:S01]  /*6f80*/  LEA R82, P5, R86, R104.reuse, 0x2 ;  /* 0x0000006856527211 */ /* 0x082fe200078a10ff */
[----:B------:R1:W-:Y:S01]  /*6f90*/  STL [R1+0xd0], R88 ;  /* 0x0000d05801007387 */ /* 0x0003e20000100800 */
[----:B---3--:R-:W-:Y:S02]  /*6fa0*/  LEA R84, P3, R88, R104, 0x2 ;  /* 0x0000006858547211 */ /* 0x008fe400078610ff */
[----:B------:R-:W-:Y:S01]  /*6fb0*/  LEA.HI.X.SX32 R83, R86, R14, 0x2, P5 ;  /* 0x0000000e56537211 */ /* 0x000fe200028f16ff */
[----:B------:R3:W-:Y:S01]  /*6fc0*/  STL [R1+0xcc], R90 ;  /* 0x0000cc5a01007387 */ /* 0x0007e20000100800 */
[----:B--2---:R-:W-:Y:S02]  /*6fd0*/  LEA R86, P5, R90, R104, 0x2 ;  /* 0x000000685a567211 */ /* 0x004fe400078a10ff */
[----:B------:R-:W-:Y:S01]  /*6fe0*/  LEA.HI.X.SX32 R85, R88, R14, 0x2, P3 ;  /* 0x0000000e58557211 */ /* 0x000fe200018f16ff */
[----:B------:R2:W-:Y:S01]  /*6ff0*/  STL [R1+0xc8], R92 ;  /* 0x0000c85c01007387 */ /* 0x0005e20000100800 */
[----:B-1----:R-:W-:-:S02]  /*7000*/  LEA R88, P3, R92, R104, 0x2 ;  /* 0x000000685c587211 */ /* 0x002fc400078610ff */
[-C--:B------:R-:W-:Y:S01]  /*7010*/  LEA.HI.X.SX32 R87, R90, R14.reuse, 0x2, P5 ;  /* 0x0000000e5a577211 */ /* 0x080fe200028f16ff */
[----:B------:R1:W-:Y:S01]  /*7020*/  STL [R1+0xc4], R94 ;  /* 0x0000c45e01007387 */ /* 0x0003e20000100800 */
[----:B------:R-:W-:Y:S02]  /*7030*/  LEA.HI.X.SX32 R89, R92, R14, 0x2, P3 ;  /* 0x0000000e5c597211 */ /* 0x000fe400018f16ff */
[-C--:B---3--:R-:W-:Y:S01]  /*7040*/  LEA R90, P5, R94, R104.reuse, 0x2 ;  /* 0x000000685e5a7211 */ /* 0x088fe200078a10ff */
[----:B------:R3:W-:Y:S01]  /*7050*/  STL [R1+0xc0], R96 ;  /* 0x0000c06001007387 */ /* 0x0007e20000100800 */
[----:B--2---:R-:W-:Y:S02]  /*7060*/  LEA R92, P3, R96, R104, 0x2 ;  /* 0x00000068605c7211 */ /* 0x004fe400078610ff */
[----:B------:R-:W-:Y:S01]  /*7070*/  LEA.HI.X.SX32 R91, R94, R14, 0x2, P5 ;  /* 0x0000000e5e5b7211 */ /* 0x000fe200028f16ff */
[----:B------:R2:W-:Y:S01]  /*7080*/  STL [R1+0xbc], R98 ;  /* 0x0000bc6201007387 */ /* 0x0005e20000100800 */
[----:B-1----:R-:W-:-:S02]  /*7090*/  LEA R94, P5, R98, R104, 0x2 ;  /* 0x00000068625e7211 */ /* 0x002fc400078a10ff */
[----:B------:R-:W-:Y:S01]  /*70a0*/  LEA.HI.X.SX32 R93, R96, R14, 0x2, P3 ;  /* 0x0000000e605d7211 */ /* 0x000fe200018f16ff */
[----:B------:R1:W-:Y:S01]  /*70b0*/  STL [R1+0xb8], R100 ;  /* 0x0000b86401007387 */ /* 0x0003e20000100800 */
[----:B---3--:R-:W-:Y:S02]  /*70c0*/  LEA R96, P3, R100, R104, 0x2 ;  /* 0x0000006864607211 */ /* 0x008fe400078610ff */
[-C--:B------:R-:W-:Y:S01]  /*70d0*/  LEA.HI.X.SX32 R95, R98, R14.reuse, 0x2, P5 ;  /* 0x0000000e625f7211 */ /* 0x080fe200028f16ff */
[----:B------:R3:W-:Y:S01]  /*70e0*/  STL [R1+0xb4], R102 ;  /* 0x0000b46601007387 */ /* 0x0007e20000100800 */
[----:B------:R-:W-:Y:S02]  /*70f0*/  LEA.HI.X.SX32 R97, R100, R14, 0x2, P3 ;  /* 0x0000000e64617211 */ /* 0x000fe400018f16ff */
[-C--:B--2---:R-:W-:Y:S01]  /*7100*/  LEA R98, P5, R102, R104.reuse, 0x2 ;  /* 0x0000006866627211 */ /* 0x084fe200078a10ff */
[----:B------:R-:W-:Y:S01]  /*7110*/  STL [R1+0xb0], R105 ;  /* 0x0000b06901007387 */ /* 0x000fe20000100800 */
[----:B-1----:R-:W-:-:S03]  /*7120*/  LEA R100, P3, R105, R104, 0x2 ;  /* 0x0000006869647211 */ /* 0x002fc600078610ff */
[----:B------:R-:W-:Y:S01]  /*7130*/  STL [R1+0xac], R18 ;  /* 0x0000ac1201007387 */ /* 0x000fe20000100800 */
[----:B------:R-:W-:Y:S02]  /*7140*/  LEA.HI.X.SX32 R99, R102, R14, 0x2, P5 ;  /* 0x0000000e66637211 */ /* 0x000fe400028f16ff */
[----:B---3--:R-:W-:Y:S01]  /*7150*/  LEA R102, P5, R18, R104, 0x2 ;  /* 0x0000006812667211 */ /* 0x008fe200078a10ff */
[----:B------:R1:W-:Y:S04]  /*7160*/  STL [R1+0xa8], R103 ;  /* 0x0000a86701007387 */ /* 0x0003e80000100800 */
[----:B------:R-:W-:Y:S04]  /*7170*/  LDGSTS.E [R15+0x4000], desc[UR16][R230.64], P0 ;  /* 0x04000000e60f7fae */ /* 0x000fe80008121850 */
[----:B------:R-:W-:Y:S01]  /*7180*/  LDGSTS.E [R15+0x4008], desc[UR16][R234.64], P6 ;  /* 0x04008000ea0f7fae */ /* 0x000fe2000b121850 */
[----:B-1----:R-:W-:Y:S01]  /*7190*/  IMAD.MOV.U32 R103, RZ, RZ, R101 ;  /* 0x000000ffff677224 */ /* 0x002fe200078e0065 */
[----:B------:R-:W-:-:S02]  /*71a0*/  LEA.HI.X.SX32 R101, R105, R14, 0x2, P3 ;  /* 0x0000000e69657211 */ /* 0x000fc400018f16ff */
[----:B------:R-:W-:Y:S01]  /*71b0*/  LDGSTS.E [R15+0x6000], desc[UR16][R232.64], P1 ;  /* 0x06000000e80f7fae */ /* 0x000fe20008921850 */
[----:B------:R-:W-:Y:S01]  /*71c0*/  IMAD.MOV.U32 R105, RZ, RZ, R103 ;  /* 0x000000ffff697224 */ /* 0x000fe200078e0067 */
[----:B------:R-:W-:Y:S02]  /*71d0*/  LEA R104, P3, R103, R104, 0x2 ;  /* 0x0000006867687211 */ /* 0x000fe400078610ff */
[----:B------:R-:W-:Y:S01]  /*71e0*/  LDGSTS.E [R15+0x6008], desc[UR16][R236.64], P2 ;  /* 0x06008000ec0f7fae */ /* 0x000fe20009121850 */
[-C--:B------:R-:W-:Y:S02]  /*71f0*/  LEA.HI.X.SX32 R103, R18, R14.reuse, 0x2, P5 ;  /* 0x0000000e12677211 */ /* 0x080fe400028f16ff */
[----:B------:R-:W-:Y:S01]  /*7200*/  ISETP.GE.AND P5, PT, R4, UR4, PT ;  /* 0x0000000404007c0c */ /* 0x000fe2000bfa6270 */
[----:B------:R-:W1:Y:S01]  /*7210*/  S2R R18, SR_TID.X ;  /* 0x0000000000127919 */ /* 0x000e620000002100 */
[----:B------:R-:W-:Y:S02]  /*7220*/  LEA.HI.X.SX32 R105, R105, R14, 0x2, P3 ;  /* 0x0000000e69697211 */ /* 0x000fe400018f16ff */
[----:B------:R-:W-:Y:S01]  /*7230*/  ISETP.GT.AND P3, PT, R19, 0xff, PT ;  /* 0x000000ff1300780c */ /* 0x000fe20003f64270 */
[----:B------:R-:W0:Y:S01]  /*7240*/  LDGDEPBAR ;  /* 0x00000000000079af */ /* 0x000e220000000000 */
[----:B------:R-:W-:-:S02]  /*7250*/  SEL R14, RZ, 0x4, P5 ;  /* 0x00000004ff0e7807 */ /* 0x000fc40002800000 */
[----:B-1----:R-:W-:-:S04]  /*7260*/  SHF.R.U32.HI R18, RZ, 0x6, R18 ;  /* 0x00000006ff127819 */ /* 0x002fc80000011612 */
[----:B------:R-:W-:-:S04]  /*7270*/  SGXT.U32 R18, R18, 0x1 ;  /* 0x000000011212781a */ /* 0x000fc80000000000 */
[----:B------:R-:W-:-:S04]  /*7280*/  LOP3.LUT R18, R18, 0x2, RZ, 0xfc, !PT ;  /* 0x0000000212127812 */ /* 0x000fc800078efcff */
[----:B------:R-:W-:Y:S02]  /*7290*/  ISETP.GE.AND P5, PT, R18, UR4, PT ;  /* 0x0000000412007c0c */ /* 0x000fe4000bfa6270 */
[----:B------:R-:W-:Y:S02]  /*72a0*/  SEL R18, R14, RZ, P3 ;  /* 0x000000ff0e127207 */ /* 0x000fe40001800000 */
[----:B------:R-:W-:Y:S02]  /*72b0*/  SEL R14, RZ, 0x4, P5 ;  /* 0x00000004ff0e7807 */ /* 0x000fe40002800000 */
[----:B------:R-:W-:Y:S02]  /*72c0*/  ISETP.NE.U32.AND P5, PT, R18, RZ, PT ;  /* 0x000000ff1200720c */ /* 0x000fe40003fa5070 */
[----:B------:R-:W-:Y:S01]  /*72d0*/  SEL R4, R14, RZ, P3 ;  /* 0x000000ff0e047207 */ /* 0x000fe20001800000 */
[----:B------:R-:W1:Y:S01]  /*72e0*/  S2R R18, SR_TID.X ;  /* 0x0000000000127919 */ /* 0x000e620000002100 */
[----:B------:R-:W2:Y:S01]  /*72f0*/  S2R R14, SR_TID.X ;  /* 0x00000000000e7919 */ /* 0x000ea20000002100 */
[----:B-1----:R-:W-:-:S02]  /*7300*/  SHF.R.U32.HI R18, RZ, 0x6, R18 ;  /* 0x00000006ff127819 */ /* 0x002fc40000011612 */
[----:B--2---:R-:W-:Y:S02]  /*7310*/  SHF.R.U32.HI R14, RZ, 0x6, R14 ;  /* 0x00000006ff0e7819 */ /* 0x004fe4000001160e */
[----:B------:R-:W-:Y:S02]  /*7320*/  SGXT.U32 R18, R18, 0x1 ;  /* 0x000000011212781a */ /* 0x000fe40000000000 */
[----:B------:R-:W-:Y:S02]  /*7330*/  SGXT.U32 R14, R14, 0x1 ;  /* 0x000000010e0e781a */ /* 0x000fe40000000000 */
[----:B------:R-:W-:Y:S02]  /*7340*/  LOP3.LUT R18, R18, 0x22, RZ, 0xfc, !PT ;  /* 0x0000002212127812 */ /* 0x000fe400078efcff */
[----:B------:R-:W-:-:S04]  /*7350*/  LOP3.LUT R14, R14, 0x20, RZ, 0xfc, !PT ;  /* 0x000000200e0e7812 */ /* 0x000fc800078efcff */
[----:B------:R-:W-:-:S04]  /*7360*/  ISETP.GE.AND P0, PT, R14, UR4, PT ;  /* 0x000000040e007c0c */ /* 0x000fc8000bf06270 */
[----:B------:R-:W-:Y:S02]  /*7370*/  SEL R14, RZ, 0x4, P0 ;  /* 0x00000004ff0e7807 */ /* 0x000fe40000000000 */
[----:B------:R-:W-:Y:S02]  /*7380*/  ISETP.GE.AND P0, PT, R18, UR4, PT ;  /* 0x0000000412007c0c */ /* 0x000fe4000bf06270 */
[----:B------:R-:W-:Y:S02]  /*7390*/  SEL R18, R14, RZ, P3 ;  /* 0x000000ff0e127207 */ /* 0x000fe40001800000 */
[----:B------:R-:W-:Y:S02]  /*73a0*/  SEL R14, RZ, 0x4, P0 ;  /* 0x00000004ff0e7807 */ /* 0x000fe40000000000 */
[----:B------:R-:W-:Y:S02]  /*73b0*/  ISETP.NE.U32.AND P0, PT, R18, RZ, PT ;  /* 0x000000ff1200720c */ /* 0x000fe40003f05070 */
[----:B------:R-:W1:Y:S01]  /*73c0*/  S2R R18, SR_TID.X ;  /* 0x0000000000127919 */ /* 0x000e620000002100 */
[----:B------:R-:W-:-:S04]  /*73d0*/  SEL R14, R14, RZ, P3 ;  /* 0x000000ff0e0e7207 */ /* 0x000fc80001800000 */
[----:B------:R-:W-:Y:S02]  /*73e0*/  ISETP.NE.U32.AND P2, PT, R14, RZ, PT ;  /* 0x000000ff0e00720c */ /* 0x000fe40003f45070 */
[----:B-1----:R-:W-:-:S04]  /*73f0*/  SHF.R.U32.HI R18, RZ, 0x6, R18 ;  /* 0x00000006ff127819 */ /* 0x002fc80000011612 */
[----:B------:R-:W-:-:S04]  /*7400*/  SGXT.U32 R18, R18, 0x1 ;  /* 0x000000011212781a */ /* 0x000fc80000000000 */
[----:B------:R-:W-:-:S04]  /*7410*/  LOP3.LUT R18, R18, 0x40, RZ, 0xfc, !PT ;  /* 0x0000004012127812 */ /* 0x000fc800078efcff */
[----:B------:R-:W-:-:S04]  /*7420*/  ISETP.GE.AND P1, PT, R18, UR4, PT ;  /* 0x0000000412007c0c */ /* 0x000fc8000bf26270 */
[----:B------:R-:W-:Y:S02]  /*7430*/  SEL R14, RZ, 0x4, P1 ;  /* 0x00000004ff0e7807 */ /* 0x000fe40000800000 */
[----:B------:R-:W-:Y:S02]  /*7440*/  ISETP.GE.AND P1, PT, R239, UR4, PT ;  /* 0x00000004ef007c0c */ /* 0x000fe4000bf26270 */
[----:B------:R-:W-:Y:S02]  /*7450*/  SEL R18, R14, RZ, P3 ;  /* 0x000000ff0e127207 */ /* 0x000fe40001800000 */
[----:B------:R-:W-:Y:S02]  /*7460*/  SEL R14, RZ, 0x4, P1 ;  /* 0x00000004ff0e7807 */ /* 0x000fe40000800000 */
[----:B------:R-:W-:Y:S01]  /*7470*/  ISETP.NE.U32.AND P1, PT, R18, RZ, PT ;  /* 0x000000ff1200720c */ /* 0x000fe20003f25070 */
[C---:B------:R-:W-:Y:S01]  /*7480*/  VIADD R18, R2.reuse, UR5 ;  /* 0x0000000502127c36 */ /* 0x040fe20008000000 */
[----:B------:R-:W-:-:S02]  /*7490*/  LOP3.LUT R239, R2, 0x10, RZ, 0x3c, !PT ;  /* 0x0000001002ef7812 */ /* 0x000fc400078e3cff */
[----:B------:R-:W-:Y:S02]  /*74a0*/  SEL R14, R14, RZ, P3 ;  /* 0x000000ff0e0e7207 */ /* 0x000fe40001800000 */
[----:B------:R-:W-:Y:S01]  /*74b0*/  LDGSTS.E [R18+0x18000], desc[UR16][R130.64], P4 ;  /* 0x1800000082127fae */ /* 0x000fe2000a121850 */
[----:B------:R-:W-:-:S03]  /*74c0*/  VIADD R239, R239, UR5 ;  /* 0x00000005efef7c36 */ /* 0x000fc60008000000 */
[----:B------:R-:W-:Y:S04]  /*74d0*/  LDGSTS.E [R18+0x18400], desc[UR16][R128.64], P4 ;  /* 0x1840000080127fae */ /* 0x000fe8000a121850 */
        /* <DEDUP_REMOVED lines=8> */
[----:B------:R1:W-:Y:S04]  /*7560*/  LDGSTS.E [R239+0x18880], desc[UR16][R240.64], P4 ;  /* 0x18880000f0ef7fae */ /* 0x0003e8000a121850 */
[----:B------:R-:W-:Y:S04]  /*7570*/  LDGSTS.E [R239+0x18c80], desc[UR16][R28.64], P4 ;  /* 0x18c800001cef7fae */ /* 0x000fe8000a121850 */
[----:B------:R-:W-:Y:S01]  /*7580*/  LDGSTS.E [R239+0x19080], desc[UR16][R44.64], P4 ;  /* 0x190800002cef7fae */ /* 0x000fe2000a121850 */
[----:B-1----:R-:W-:-:S03]  /*7590*/  LOP3.LUT R240, R2, 0x20, RZ, 0x3c, !PT ;  /* 0x0000002002f07812 */ /* 0x002fc600078e3cff */
[----:B------:R-:W-:Y:S01]  /*75a0*/  LDGSTS.E [R239+0x19480], desc[UR16][R60.64], P4 ;  /* 0x194800003cef7fae */ /* 0x000fe2000a121850 */
[----:B------:R-:W-:Y:S01]  /*75b0*/  LOP3.LUT R241, R2, 0x30, RZ, 0x3c, !PT ;  /* 0x0000003002f17812 */ /* 0x000fe200078e3cff */
[----:B------:R-:W-:Y:S02]  /*75c0*/  VIADD R240, R240, UR5 ;  /* 0x00000005f0f07c36 */ /* 0x000fe40008000000 */
[----:B------:R-:W-:Y:S04]  /*75d0*/  LDGSTS.E [R239+0x19880], desc[UR16][R76.64], P4 ;  /* 0x198800004cef7fae */ /* 0x000fe8000a121850 */
        /* <DEDUP_REMOVED lines=14> */
[----:B------:R-:W2:Y:S01]  /*76c0*/  LDL.LU.64 R130, [R1+0x258] ;  /* 0x0002580001827983 */ /* 0x000ea20000300a00 */
[----:B-1----:R-:W-:-:S03]  /*76d0*/  LOP3.LUT R242, R2, 0x40, RZ, 0x3c, !PT ;  /* 0x0000004002f27812 */ /* 0x002fc600078e3cff */
[----:B------:R-:W-:Y:S01]  /*76e0*/  LDGSTS.E [R241+0x19180], desc[UR16][R48.64], P4 ;  /* 0x1918000030f17fae */ /* 0x000fe2000a121850 */
[----:B------:R-:W-:Y:S01]  /*76f0*/  LOP3.LUT R243, R2, 0x50, RZ, 0x3c, !PT ;  /* 0x0000005002f37812 */ /* 0x000fe200078e3cff */
[----:B------:R-:W-:Y:S02]  /*7700*/  VIADD R242, R242, UR5 ;  /* 0x00000005f2f27c36 */ /* 0x000fe40008000000 */
[----:B------:R-:W3:Y:S04]  /*7710*/  LDL.LU.64 R128, [R1+0x250] ;  /* 0x0002500001807983 */ /* 0x000ee80000300a00 */
[----:B------:R-:W-:Y:S04]  /*7720*/  LDGSTS.E [R241+0x19580], desc[UR16][R64.64], P4 ;  /* 0x1958000040f17fae */ /* 0x000fe8000a121850 */
[----:B------:R-:W4:Y:S04]  /*7730*/  LDL.LU.64 R126, [R1+0x248] ;  /* 0x00024800017e7983 */ /* 0x000f280000300a00 */
[----:B------:R-:W-:Y:S04]  /*7740*/  LDGSTS.E [R241+0x19980], desc[UR16][R80.64], P4 ;  /* 0x1998000050f17fae */ /* 0x000fe8000a121850 */
[----:B------:R-:W2:Y:S04]  /*7750*/  LDL.LU.64 R124, [R1+0x240] ;  /* 0x00024000017c7983 */ /* 0x000ea80000300a00 */
[----:B------:R-:W-:Y:S01]  /*7760*/  LDGSTS.E [R241+0x19d80], desc[UR16][R96.64], P4 ;  /* 0x19d8000060f17fae */ /* 0x000fe2000a121850 */
[----:B------:R-:W-:-:S03]  /*7770*/  VIADD R243, R243, UR5 ;  /* 0x00000005f3f37c36 */ /* 0x000fc60008000000 */
[----:B------:R-:W3:Y:S04]  /*7780*/  LDL.LU.64 R122, [R1+0x238] ;  /* 0x00023800017a7983 */ /* 0x000ee80000300a00 */
[----:B------:R-:W-:Y:S04]  /*7790*/  LDGSTS.E [R242+0x18200], desc[UR16][R114.64], P4 ;  /* 0x1820000072f27fae */ /* 0x000fe8000a121850 */
[----:B------:R-:W4:Y:S04]  /*77a0*/  LDL.LU.64 R120, [R1+0x230] ;  /* 0x0002300001787983 */ /* 0x000f280000300a00 */
[----:B------:R-:W-:Y:S04]  /*77b0*/  LDGSTS.E [R242+0x18600], desc[UR16][R106.64], P4 ;  /* 0x186000006af27fae */ /* 0x000fe8000a121850 */
[----:B------:R-:W2:Y:S04]  /*77c0*/  LDL.LU.64 R118, [R1+0x228] ;  /* 0x0002280001767983 */ /* 0x000ea80000300a00 */
[----:B------:R-:W-:Y:S04]  /*77d0*/  LDGSTS.E [R242+0x18a00], desc[UR16][R16.64], P4 ;  /* 0x18a0000010f27fae */ /* 0x000fe8000a121850 */
        /* <DEDUP_REMOVED lines=8> */
[----:B------:R-:W-:Y:S04]  /*7860*/  LDGSTS.E [R242+0x19e00], desc[UR16][R98.64], P4 ;  /* 0x19e0000062f27fae */ /* 0x000fe8000a121850 */
[----:B------:R-:W4:Y:S04]  /*7870*/  LDL.LU.64 R106, [R1+0x200] ;  /* 0x00020000016a7983 */ /* 0x000f280000300a00 */
[----:B------:R-:W-:Y:S04]  /*7880*/  LDGSTS.E [R243+0x18280], desc[UR16][R112.64], P4 ;  /* 0x1828000070f37fae */ /* 0x000fe8000a121850 */
[----:B------:R1:W-:Y:S04]  /*7890*/  LDGSTS.E [R243+0x18680], desc[UR16][R244.64], P4 ;  /* 0x18680000f4f37fae */ /* 0x0003e8000a121850 */
[----:B------:R-:W-:Y:S04]  /*78a0*/  LDGSTS.E [R243+0x18a80], desc[UR16][R20.64], P4 ;  /* 0x18a8000014f37fae */ /* 0x000fe8000a121850 */
[----:B------:R-:W2:Y:S01]  /*78b0*/  LDL.LU.64 R112, [R1+0x1f8] ;  /* 0x0001f80001707983 */ /* 0x000ea20000300a00 */
[----:B------:R-:W-:-:S02]  /*78c0*/  ISETP.GE.AND P6, PT, R155, UR4, PT ;  /* 0x000000049b007c0c */ /* 0x000fc4000bfc6270 */
[C---:B-1----:R-:W-:Y:S01]  /*78d0*/  LOP3.LUT R244, R2.reuse, 0x60, RZ, 0x3c, !PT ;  /* 0x0000006002f47812 */ /* 0x042fe200078e3cff */
[----:B------:R-:W-:Y:S01]  /*78e0*/  LDGSTS.E [R243+0x18e80], desc[UR16][R36.64], P4 ;  /* 0x18e8000024f37fae */ /* 0x000fe2000a121850 */
[----:B------:R-:W-:Y:S02]  /*78f0*/  LOP3.LUT R245, R2, 0x70, RZ, 0x3c, !PT ;  /* 0x0000007002f57812 */ /* 0x000fe400078e3cff */
[----:B------:R-:W-:Y:S01]  /*7900*/  SEL R155, RZ, 0x4, P6 ;  /* 0x00000004ff9b7807 */ /* 0x000fe20003000000 */
[----:B------:R-:W-:Y:S01]  /*7910*/  VIADD R244, R244, UR5 ;  /* 0x00000005f4f47c36 */ /* 0x000fe20008000000 */
        /* <DEDUP_REMOVED lines=20> */
[----:B------:R-:W-:Y:S01]  /*7a60*/  LDGSTS.E [R245+0x19f80], desc[UR16][R104.64], P4 ;  /* 0x19f8000068f57fae */ /* 0x000fe2000a121850 */
[----:B------:R-:W-:Y:S01]  /*7a70*/  ISETP.NE.U32.AND P4, PT, R14, RZ, PT ;  /* 0x000000ff0e00720c */ /* 0x000fe20003f85070 */
[----:B------:R-:W-:-:S02]  /*7a80*/  IMAD.SHL.U32 R14, R136, 0x80, RZ ;  /* 0x00000080880e7824 */ /* 0x000fc400078e00ff */
[----:B------:R-:W0:Y:S01]  /*7a90*/  LDGDEPBAR ;  /* 0x00000000000079af */ /* 0x000e220000000000 */
[----:B---3--:R-:W-:-:S04]  /*7aa0*/  ISETP.GE.AND P6, PT, R115, UR4, PT ;  /* 0x0000000473007c0c */ /* 0x008fc8000bfc6270 */
[----:B------:R-:W-:Y:S01]  /*7ab0*/  SEL R115, RZ, 0x4, P6 ;  /* 0x00000004ff737807 */ /* 0x000fe20003000000 */
[----:B--2---:R-:W-:Y:S01]  /*7ac0*/  IMAD.WIDE R112, R14, 0x4, R112 ;  /* 0x000000040e707825 */ /* 0x004fe200078e0270 */
[----:B------:R-:W-:Y:S06]  /*7ad0*/  BAR.SYNC.DEFER_BLOCKING 0x0 ;  /* 0x0000000000007b1d */ /* 0x000fec0000010000 */
[----:B------:R-:W-:Y:S01]  /*7ae0*/  @!PT LDS RZ, [RZ] ;  /* 0x00000000fffff984 */ /* 0x000fe20000000800 */
[----:B------:R-:W-:Y:S01]  /*7af0*/  @!PT LDS RZ, [RZ] ;  /* 0x00000000fffff984 */ /* 0x000fe20000000800 */
[----:B------:R-:W-:Y:S01]  /*7b00*/  @!PT LDS RZ, [RZ] ;  /* 0x00000000fffff984 */ /* 0x000fe20000000800 */
[----:B------:R1:W-:Y:S02]  /*7b10*/  LDGSTS.E [R249+0x8000], desc[UR16][R112.64], P5 ;  /* 0x0800000070f97fae */ /* 0x0003e4000a921850 */
[----:B-1----:R-:W-:-:S02]  /*7b20*/  SEL R112, R115, RZ, P3 ;  /* 0x000000ff73707207 */ /* 0x002fc40001800000 */
[----:B------:R-:W2:Y:S01]  /*7b30*/  LDL.LU R115, [R1+0x1f4] ;  /* 0x0001f40001737983 */ /* 0x000ea20000300800 */
[----:B------:R-:W-:Y:S01]  /*7b40*/  ISETP.GE.AND P6, PT, R159, UR4, PT ;  /* 0x000000049f007c0c */ /* 0x000fe2000bfc6270 */
[----:B----4-:R-:W-:Y:S01]  /*7b50*/  IMAD.WIDE R106, R14, 0x4, R106 ;  /* 0x000000040e6a7825 */ /* 0x010fe200078e026a */
[----:B------:R-:W-:Y:S01]  /*7b60*/  ISETP.NE.U32.AND P5, PT, R112, RZ, PT ;  /* 0x000000ff7000720c */ /* 0x000fe20003fa5070 */
[----:B------:R-:W1:Y:S01]  /*7b70*/  S2R R113, SR_TID.X ;  /* 0x0000000000717919 */ /* 0x000e620000002100 */
[----:B------:R-:W-:Y:S01]  /*7b80*/  SEL R159, RZ, 0x4, P6 ;  /* 0x00000004ff9f7807 */ /* 0x000fe20003000000 */
[----:B------:R-:W-:Y:S01]  /*7b90*/  IMAD.WIDE R108, R14, 0x4, R108 ;  /* 0x000000040e6c7825 */ /* 0x000fe200078e026c */
[----:B------:R-:W-:-:S03]  /*7ba0*/  ISETP.GE.AND P6, PT, R238, UR4, PT ;  /* 0x00000004ee007c0c */ /* 0x000fc6000bfc6270 */
[----:B------:R-:W-:Y:S01]  /*7bb0*/  IMAD.WIDE R110, R14, 0x4, R110 ;  /* 0x000000040e6e7825 */ /* 0x000fe200078e026e */
[----:B------:R-:W-:-:S03]  /*7bc0*/  SEL R238, RZ, 0x4, P6 ;  /* 0x00000004ffee7807 */ /* 0x000fc60003000000 */
[----:B------:R-:W-:-:S04]  /*7bd0*/  IMAD.WIDE R116, R14, 0x4, R116 ;  /* 0x000000040e747825 */ /* 0x000fc800078e0274 */
[----:B------:R-:W-:-:S04]  /*7be0*/  IMAD.WIDE R118, R14, 0x4, R118 ;  /* 0x000000040e767825 */ /* 0x000fc800078e0276 */
[----:B------:R-:W-:-:S04]  /*7bf0*/  IMAD.WIDE R120, R14, 0x4, R120 ;  /* 0x000000040e787825 */ /* 0x000fc800078e0278 */
[----:B------:R-:W-:-:S04]  /*7c00*/  IMAD.WIDE R122, R14, 0x4, R122 ;  /* 0x000000040e7a7825 */ /* 0x000fc800078e027a */
[----:B------:R-:W-:-:S04]  /*7c10*/  IMAD.WIDE R124, R14, 0x4, R124 ;  /* 0x000000040e7c7825 */ /* 0x000fc800078e027c */
[----:B------:R-:W-:Y:S01]  /*7c20*/  IMAD.WIDE R126, R14, 0x4, R126 ;  /* 0x000000040e7e7825 */ /* 0x000fe200078e027e */
[----:B-1----:R-:W-:-:S03]  /*7c30*/  SHF.R.U32.HI R113, RZ, 0x6, R113 ;  /* 0x00000006ff717819 */ /* 0x002fc60000011671 */
[----:B------:R-:W-:Y:S01]  /*7c40*/  IMAD.WIDE R128, R14, 0x4, R128 ;  /* 0x000000040e807825 */ /* 0x000fe200078e0280 */
[----:B------:R-:W-:-:S03]  /*7c50*/  SGXT.U32 R113, R113, 0x1 ;  /* 0x000000017171781a */ /* 0x000fc60000000000 */
[----:B------:R-:W-:Y:S01]  /*7c60*/  IMAD.WIDE R130, R14, 0x4, R130 ;  /* 0x000000040e827825 */ /* 0x000fe200078e0282 */
[----:B------:R-:W-:-:S03]  /*7c70*/  LOP3.LUT R113, R113, 0x62, RZ, 0xfc, !PT ;  /* 0x0000006271717812 */ /* 0x000fc600078efcff */
[----:B------:R-:W-:Y:S01]  /*7c80*/  IMAD.WIDE R132, R14, 0x4, R132 ;  /* 0x000000040e847825 */ /* 0x000fe200078e0284 */
[----:B------:R-:W-:Y:S02]  /*7c90*/  ISETP.GE.AND P6, PT, R113, UR4, PT ;  /* 0x0000000471007c0c */ /* 0x000fe4000bfc6270 */
[----:B------:R-:W-:Y:S01]  /*7ca0*/  ISETP.NE.U32.AND P6, PT, R4, RZ, PT ;  /* 0x000000ff0400720c */ /* 0x000fe20003fc5070 */
[C---:B------:R-:W-:Y:S01]  /*7cb0*/  IMAD.WIDE R134, R14.reuse, 0x4, R134 ;  /* 0x000000040e867825 */ /* 0x040fe200078e0286 */
[----:B------:R-:W1:Y:S03]  /*7cc0*/  S2R R4, SR_TID.X ;  /* 0x0000000000047919 */ /* 0x000e660000002100 */
[----:B------:R-:W-:-:S04]  /*7cd0*/  IMAD.WIDE R140, R14, 0x4, R140 ;  /* 0x000000040e8c7825 */ /* 0x000fc800078e028c */
[----:B------:R-:W-:-:S04]  /*7ce0*/  IMAD.WIDE R142, R14, 0x4, R142 ;  /* 0x000000040e8e7825 */ /* 0x000fc800078e028e */
[----:B------:R-:W-:-:S04]  /*7cf0*/  IMAD.WIDE R144, R14, 0x4, R144 ;  /* 0x000000040e907825 */ /* 0x000fc800078e0290 */
[----:B------:R-:W-:-:S04]  /*7d00*/  IMAD.WIDE R146, R14, 0x4, R146 ;  /* 0x000000040e927825 */ /* 0x000fc800078e0292 */
[----:B------:R-:W-:Y:S01]  /*7d10*/  IMAD.WIDE R148, R14, 0x4, R148 ;  /* 0x000000040e947825 */ /* 0x000fe200078e0294 */
[----:B-1----:R-:W-:-:S04]  /*7d20*/  SHF.R.U32.HI R4, RZ, 0x6, R4 ;  /* 0x00000006ff047819 */ /* 0x002fc80000011604 */
[----:B------:R-:W-:-:S04]  /*7d30*/  SGXT.U32 R4, R4, 0x1 ;  /* 0x000000010404781a */ /* 0x000fc80000000000 */
[----:B------:R-:W-:Y:S01]  /*7d40*/  LOP3.LUT R113, R4, 0x4, RZ, 0xfc, !PT ;  /* 0x0000000404717812 */ /* 0x000fe200078efcff */
[----:B--2---:R-:W-:-:S05]  /*7d50*/  IMAD.WIDE R114, R14, 0x4, R114 ;  /* 0x000000040e727825 */ /* 0x004fca00078e0272 */
[----:B------:R1:W-:Y:S01]  /*7d60*/  LDGSTS.E [R249+0x8008], desc[UR16][R114.64], P6 ;  /* 0x0800800072f97fae */ /* 0x0003e2000b121850 */
[----:B------:R-:W-:-:S03]  /*7d70*/  ISETP.GE.AND P6, PT, R5, UR4, PT ;  /* 0x0000000405007c0c */ /* 0x000fc6000bfc6270 */
[----:B------:R2:W-:Y:S01]  /*7d80*/  LDGSTS.E [R249+0xa000], desc[UR16][R106.64], P0 ;  /* 0x0a0000006af97fae */ /* 0x0005e20008121850 */
[----:B------:R-:W-:Y:S02]  /*7d90*/  SEL R5, RZ, 0x4, P6 ;  /* 0x00000004ff057807 */ /* 0x000fe40003000000 */
[----:B------:R-:W-:Y:S01]  /*7da0*/  ISETP.GE.AND P6, PT, R139, UR4, PT ;  /* 0x000000048b007c0c */ /* 0x000fe2000bfc6270 */
[----:B------:R3:W-:Y:S03]  /*7db0*/  LDGSTS.E [R249+0xa008], desc[UR16][R108.64], P2 ;  /* 0x0a0080006cf97fae */ /* 0x0007e60009121850 */
[----:B------:R-:W-:Y:S01]  /*7dc0*/  SEL R139, RZ, 0x4, P6 ;  /* 0x00000004ff8b7807 */ /* 0x000fe20003000000 */
[----:B------:R4:W-:Y:S01]  /*7dd0*/  LDGSTS.E [R249+0xc000], desc[UR16][R110.64], P1 ;  /* 0x0c0000006ef97fae */ /* 0x0009e20008921850 */
[----:B------:R-:W-:Y:S02]  /*7de0*/  ISETP.GE.AND P6, PT, R113, UR4, PT ;  /* 0x0000000471007c0c */ /* 0x000fe4000bfc6270 */
[----:B-1----:R-:W-:Y:S01]  /*7df0*/  LOP3.LUT R115, R4, 0x6, RZ, 0xfc, !PT ;  /* 0x0000000604737812 */ /* 0x002fe200078efcff */
[----:B------:R-:W-:Y:S01]  /*7e00*/  LDGSTS.E [R249+0xc008], desc[UR16][R116.64], P4 ;  /* 0x0c00800074f97fae */ /* 0x000fe2000a121850 */
[----:B------:R-:W-:-:S02]  /*7e10*/  SEL R112, RZ, 0x4, P6 ;  /* 0x00000004ff707807 */ /* 0x000fc40003000000 */
[----:B------:R-:W-:Y:S01]  /*7e20*/  ISETP.GE.AND P6, PT, R0, UR4, PT ;  /* 0x0000000400007c0c */ /* 0x000fe2000bfc6270 */
[----:B------:R1:W-:Y:S01]  /*7e30*/  LDGSTS.E [R249+0xe000], desc[UR16][R118.64], P5 ;  /* 0x0e00000076f97fae */ /* 0x0003e2000a921850 */
[----:B--2---:R-:W-:Y:S02]  /*7e40*/  SEL R106, R112, RZ, P3 ;  /* 0x000000ff706a7207 */ /* 0x004fe40001800000 */
[----:B------:R-:W-:Y:S02]  /*7e50*/  SEL R0, RZ, 0x4, P6 ;  /* 0x00000004ff007807 */ /* 0x000fe40003000000 */
[----:B------:R-:W-:Y:S02]  /*7e60*/  ISETP.GE.AND P6, PT, R115, UR4, PT ;  /* 0x0000000473007c0c */ /* 0x000fe4000bfc6270 */
[----:B------:R-:W-:Y:S02]  /*7e70*/  LOP3.LUT R113, R4, 0x24, RZ, 0xfc, !PT ;  /* 0x0000002404717812 */ /* 0x000fe400078efcff */
[----:B------:R-:W-:-:S02]  /*7e80*/  ISETP.NE.U32.AND P0, PT, R106, RZ, PT ;  /* 0x000000ff6a00720c */ /* 0x000fc40003f05070 */
[----:B------:R-:W-:Y:S02]  /*7e90*/  SEL R106, RZ, 0x4, P6 ;  /* 0x00000004ff6a7807 */ /* 0x000fe40003000000 */
[----:B------:R-:W-:Y:S02]  /*7ea0*/  ISETP.GE.AND P6, PT, R113, UR4, PT ;  /* 0x0000000471007c0c */ /* 0x000fe4000bfc6270 */
[C---:B------:R-:W-:Y:S02]  /*7eb0*/  LOP3.LUT R113, R4.reuse, 0x26, RZ, 0xfc, !PT ;  /* 0x0000002604717812 */ /* 0x040fe400078efcff */
[C---:B------:R-:W-:Y:S02]  /*7ec0*/  LOP3.LUT R115, R4.reuse, 0x44, RZ, 0xfc, !PT ;  /* 0x0000004404737812 */ /* 0x040fe400078efcff */
[----:B------:R-:W-:Y:S02]  /*7ed0*/  ISETP.GE.AND P2, PT, R113, UR4, PT ;  /* 0x0000000471007c0c */ /* 0x000fe4000bf46270 */
[----:B------:R-:W-:-:S02]  /*7ee0*/  LOP3.LUT R113, R4, 0x46, RZ, 0xfc, !PT ;  /* 0x0000004604717812 */ /* 0x000fc400078efcff */
[----:B------:R-:W-:Y:S02]  /*7ef0*/  SEL R107, RZ, 0x4, P2 ;  /* 0x00000004ff6b7807 */ /* 0x000fe40001000000 */
[----:B------:R-:W-:Y:S02]  /*7f00*/  ISETP.GE.AND P2, PT, R115, UR4, PT ;  /* 0x0000000473007c0c */ /* 0x000fe4000bf46270 */
[C---:B------:R-:W-:Y:S02]  /*7f10*/  LOP3.LUT R115, R4.reuse, 0x64, RZ, 0xfc, !PT ;  /* 0x0000006404737812 */ /* 0x040fe400078efcff */
[----:B---3--:R-:W-:Y:S02]  /*7f20*/  SEL R109, RZ, 0x4, P2 ;  /* 0x00000004ff6d7807 */ /* 0x008fe40001000000 */
[----:B------:R-:W-:Y:S02]  /*7f30*/  ISETP.GE.AND P2, PT, R113, UR4, PT ;  /* 0x0000000471007c0c */ /* 0x000fe4000bf46270 */
[----:B----4-:R-:W-:-:S02]  /*7f40*/  LOP3.LUT R111, R4, 0x66, RZ, 0xfc, !PT ;  /* 0x00000066046f7812 */ /* 0x010fc400078efcff */
[----:B------:R-:W-:Y:S02]  /*7f50*/  SEL R113, RZ, 0x4, P2 ;  /* 0x00000004ff717807 */ /* 0x000fe40001000000 */
[----:B------:R-:W-:Y:S02]  /*7f60*/  ISETP.GE.AND P2, PT, R115, UR4, PT ;  /* 0x0000000473007c0c */ /* 0x000fe4000bf46270 */
[C---:B------:R-:W-:Y:S02]  /*7f70*/  LOP3.LUT R115, R4.reuse, 0x8, RZ, 0xfc, !PT ;  /* 0x0000000804737812 */ /* 0x040fe400078efcff */
[----:B------:R-:W-:Y:S02]  /*7f80*/  SEL R108, RZ, 0x4, P2 ;  /* 0x00000004ff6c7807 */ /* 0x000fe40001000000 */
[----:B------:R-:W-:Y:S02]  /*7f90*/  ISETP.GE.AND P2, PT, R111, UR4, PT ;  /* 0x000000046f007c0c */ /* 0x000fe4000bf46270 */
[----:B-1----:R-:W-:-:S02]  /*7fa0*/  LOP3.LUT R118, R4, 0x62, RZ, 0xfc, !PT ;  /* 0x0000006204767812 */ /* 0x002fc400078efcff */
[----:B------:R-:W-:Y:S02]  /*7fb0*/  SEL R112, RZ, 0x4, P6 ;  /* 0x00000004ff707807 */ /* 0x000fe40003000000 */
[----:B------:R-:W-:Y:S02]  /*7fc0*/  SEL R110, RZ, 0x4, P2 ;  /* 0x00000004ff6e7807 */ /* 0x000fe40001000000 */
[----:B------:R-:W-:Y:S02]  /*7fd0*/  ISETP.GE.AND P2, PT, R115, UR4, PT ;  /* 0x0000000473007c0c */ /* 0x000fe4000bf46270 */
[----:B------:R-:W-:Y:S02]  /*7fe0*/  ISETP.GE.AND P6, PT, R118, UR4, PT ;  /* 0x0000000476007c0c */ /* 0x000fe4000bfc6270 */
[----:B------:R-:W-:Y:S02]  /*7ff0*/  LOP3.LUT R115, R4, 0xa, RZ, 0xfc, !PT ;  /* 0x0000000a04737812 */ /* 0x000fe400078efcff */
[----:B------:R-:W-:-:S02]  /*8000*/  SEL R114, R106, RZ, P3 ;  /* 0x000000ff6a727207 */ /* 0x000fc40001800000 */
[----:B------:R-:W-:Y:S02]  /*8010*/  SEL R106, R112, RZ, P3 ;  /* 0x000000ff706a7207 */ /* 0x000fe40001800000 */
[----:B------:R-:W-:Y:S02]  /*8020*/  SEL R118, RZ, 0x4, P6 ;  /* 0x00000004ff767807 */ /* 0x000fe40003000000 */
[----:B------:R-:W-:Y:S02]  /*8030*/  ISETP.GE.AND P4, PT, R115, UR4, PT ;  /* 0x0000000473007c0c */ /* 0x000fe4000bf86270 */
[----:B------:R-:W-:Y:S02]  /*8040*/  LOP3.LUT R111, R4, 0x28, RZ, 0xfc, !PT ;  /* 0x00000028046f7812 */ /* 0x000fe400078efcff */
[----:B------:R-:W-:Y:S02]  /*8050*/  ISETP.NE.U32.AND P1, PT, R106, RZ, PT ;  /* 0x000000ff6a00720c */ /* 0x000fe40003f25070 */
[----:B------:R-:W-:-:S02]  /*8060*/  SEL R106, R107, RZ, P3 ;  /* 0x000000ff6b6a7207 */ /* 0x000fc40001800000 */
[----:B------:R-:W-:Y:S02]  /*8070*/  SEL R118, R118, RZ, P3 ;  /* 0x000000ff76767207 */ /* 0x000fe40001800000 */
[----:B------:R-:W-:Y:S02]  /*8080*/  SEL R107, RZ, 0x4, P4 ;  /* 0x00000004ff6b7807 */ /* 0x000fe40002000000 */
[----:B------:R-:W-:Y:S02]  /*8090*/  ISETP.GE.AND P4, PT, R111, UR4, PT ;  /* 0x000000046f007c0c */ /* 0x000fe4000bf86270 */
[C---:B------:R-:W-:Y:S02]  /*80a0*/  LOP3.LUT R115, R4.reuse, 0x2a, RZ, 0xfc, !PT ;  /* 0x0000002a04737812 */ /* 0x040fe400078efcff */
[----:B------:R-:W-:Y:S02]  /*80b0*/  LOP3.LUT R117, R4, 0x48, RZ, 0xfc, !PT ;  /* 0x0000004804757812 */ /* 0x000fe400078efcff */
[----:B------:R-:W-:-:S02]  /*80c0*/  ISETP.NE.U32.AND P6, PT, R118, RZ, PT ;  /* 0x000000ff7600720c */ /* 0x000fc40003fc5070 */
[----:B------:R-:W-:Y:S02]  /*80d0*/  SEL R111, RZ, 0x4, P4 ;  /* 0x00000004ff6f7807 */ /* 0x000fe40002000000 */
[----:B------:R-:W-:Y:S02]  /*80e0*/  ISETP.GE.AND P4, PT, R115, UR4, PT ;  /* 0x0000000473007c0c */ /* 0x000fe4000bf86270 */
[----:B------:R-:W-:Y:S02]  /*80f0*/  ISETP.GE.AND P5, PT, R117, UR4, PT ;  /* 0x0000000475007c0c */ /* 0x000fe4000bfa6270 */
[----:B------:R-:W-:Y:S02]  /*8100*/  SEL R112, RZ, 0x4, P2 ;  /* 0x00000004ff707807 */ /* 0x000fe40001000000 */
[----:B------:R-:W-:Y:S02]  /*8110*/  LOP3.LUT R115, R4, 0x4a, RZ, 0xfc, !PT ;  /* 0x0000004a04737812 */ /* 0x000fe400078efcff */
[----:B------:R-:W-:Y:S01]  /*8120*/  ISETP.NE.U32.AND P2, PT, R106, RZ, PT ;  /* 0x000000ff6a00720c */ /* 0x000fe20003f45070 */
[----:B------:R1:W-:Y:S01]  /*8130*/  LDGSTS.E [R249+0xe008], desc[UR16][R120.64], P6 ;  /* 0x0e00800078f97fae */ /* 0x0003e2000b121850 */
[----:B------:R-:W-:-:S02]  /*8140*/  SEL R106, R109, RZ, P3 ;  /* 0x000000ff6d6a7207 */ /* 0x000fc40001800000 */
[----:B------:R-:W-:Y:S01]  /*8150*/  SEL R109, RZ, 0x4, P5 ;  /* 0x00000004ff6d7807 */ /* 0x000fe20002800000 */
[----:B------:R2:W-:Y:S01]  /*8160*/  LDGSTS.E [R251+0x8000], desc[UR16][R122.64], P0 ;  /* 0x080000007afb7fae */ /* 0x0005e20008121850 */
[----:B------:R-:W-:Y:S02]  /*8170*/  ISETP.GE.AND P5, PT, R115, UR4, PT ;  /* 0x0000000473007c0c */ /* 0x000fe4000bfa6270 */
[C---:B------:R-:W-:Y:S02]  /*8180*/  LOP3.LUT R117, R4.reuse, 0x68, RZ, 0xfc, !PT ;  /* 0x0000006804757812 */ /* 0x040fe400078efcff */
[----:B------:R-:W-:Y:S02]  /*8190*/  SEL R115, RZ, 0x4, P5 ;  /* 0x00000004ff737807 */ /* 0x000fe40002800000 */
[----:B------:R-:W-:Y:S02]  /*81a0*/  ISETP.GE.AND P5, PT, R117, UR4, PT ;  /* 0x0000000475007c0c */ /* 0x000fe4000bfa6270 */
[----:B------:R-:W-:-:S02]  /*81b0*/  LOP3.LUT R119, R4, 0x6a, RZ, 0xfc, !PT ;  /* 0x0000006a04777812 */ /* 0x000fc400078efcff */
[C---:B-1----:R-:W-:Y:S02]  /*81c0*/  LOP3.LUT R121, R4.reuse, 0xc, RZ, 0xfc, !PT ;  /* 0x0000000c04797812 */ /* 0x042fe400078efcff */
[----:B------:R-:W-:Y:S02]  /*81d0*/  SEL R117, RZ, 0x4, P5 ;  /* 0x00000004ff757807 */ /* 0x000fe40002800000 */
[----:B------:R-:W-:Y:S02]  /*81e0*/  ISETP.GE.AND P5, PT, R119, UR4, PT ;  /* 0x0000000477007c0c */ /* 0x000fe4000bfa6270 */
[----:B------:R-:W-:Y:S02]  /*81f0*/  ISETP.GE.AND P6, PT, R121, UR4, PT ;  /* 0x0000000479007c0c */ /* 0x000fe4000bfc6270 */
[----:B------:R-:W-:Y:S02]  /*8200*/  SEL R116, RZ, 0x4, P4 ;  /* 0x00000004ff747807 */ /* 0x000fe40002000000 */
[----:B------:R-:W-:-:S02]  /*8210*/  LOP3.LUT R119, R4, 0x2c, RZ, 0xfc, !PT ;  /* 0x0000002c04777812 */ /* 0x000fc400078efcff */
[----:B------:R-:W-:Y:S02]  /*8220*/  ISETP.NE.U32.AND P4, PT, R106, RZ, PT ;  /* 0x000000ff6a00720c */ /* 0x000fe40003f85070 */
[----:B------:R-:W-:Y:S02]  /*8230*/  SEL R106, R113, RZ, P3 ;  /* 0x000000ff716a7207 */ /* 0x000fe40001800000 */
[----:B------:R-:W-:Y:S02]  /*8240*/  SEL R113, RZ, 0x4, P6 ;  /* 0x00000004ff717807 */ /* 0x000fe40003000000 */
[----:B------:R-:W-:Y:S02]  /*8250*/  ISETP.GE.AND P6, PT, R119, UR4, PT ;  /* 0x0000000477007c0c */ /* 0x000fe4000bfc6270 */
[----:B------:R-:W-:Y:S02]  /*8260*/  LOP3.LUT R121, R4, 0x4c, RZ, 0xfc, !PT ;  /* 0x0000004c04797812 */ /* 0x000fe400078efcff */
[----:B------:R-:W-:-:S02]  /*8270*/  SEL R119, RZ, 0x4, P6 ;  /* 0x00000004ff777807 */ /* 0x000fc40003000000 */
[----:B------:R-:W-:Y:S02]  /*8280*/  ISETP.GE.AND P6, PT, R121, UR4, PT ;  /* 0x0000000479007c0c */ /* 0x000fe4000bfc6270 */
[----:B------:R-:W-:Y:S02]  /*8290*/  LOP3.LUT R120, R4, 0x6c, RZ, 0xfc, !PT ;  /* 0x0000006c04787812 */ /* 0x000fe400078efcff */
[----:B------:R-:W-:Y:S02]  /*82a0*/  SEL R121, RZ, 0x4, P6 ;  /* 0x00000004ff797807 */ /* 0x000fe40003000000 */
[----:B------:R-:W-:Y:S02]  /*82b0*/  ISETP.GE.AND P6, PT, R120, UR4, PT ;  /* 0x0000000478007c0c */ /* 0x000fe4000bfc6270 */
[----:B--2---:R-:W-:Y:S02]  /*82c0*/  LOP3.LUT R123, R4, 0x10, RZ, 0xfc, !PT ;  /* 0x00000010047b7812 */ /* 0x004fe400078efcff */
[----:B------:R-:W-:-:S02]  /*82d0*/  SEL R120, RZ, 0x4, P6 ;  /* 0x00000004ff787807 */ /* 0x000fc40003000000 */
[----:B------:R-:W-:Y:S02]  /*82e0*/  ISETP.GE.AND P6, PT, R123, UR4, PT ;  /* 0x000000047b007c0c */ /* 0x000fe4000bfc6270 */
[----:B------:R-:W-:Y:S02]  /*82f0*/  LOP3.LUT R249, R4, 0x12, RZ, 0xfc, !PT ;  /* 0x0000001204f97812 */ /* 0x000fe400078efcff */
[----:B------:R-:W-:Y:S02]  /*8300*/  SEL R122, RZ, 0x4, P6 ;  /* 0x00000004ff7a7807 */ /* 0x000fe40003000000 */
[----:B------:R-:W-:Y:S02]  /*8310*/  ISETP.GE.AND P6, PT, R249, UR4, PT ;  /* 0x00000004f9007c0c */ /* 0x000fe4000bfc6270 */
[----:B------:R-:W-:Y:S02]  /*8320*/  SEL R118, RZ, 0x4, P5 ;  /* 0x00000004ff767807 */ /* 0x000fe40002800000 */
[----:B------:R-:W-:-:S02]  /*8330*/  SEL R123, RZ, 0x4, P6 ;  /* 0x00000004ff7b7807 */ /* 0x000fc40003000000 */
[----:B------:R-:W-:Y:S02]  /*8340*/  ISETP.NE.U32.AND P6, PT, R114, RZ, PT ;  /* 0x000000ff7200720c */ /* 0x000fe40003fc5070 */
[----:B------:R-:W-:Y:S02]  /*8350*/  ISETP.NE.U32.AND P5, PT, R106, RZ, PT ;  /* 0x000000ff6a00720c */ /* 0x000fe40003fa5070 */
[----:B------:R-:W-:Y:S02]  /*8360*/  SEL R106, R108, RZ, P3 ;  /* 0x000000ff6c6a7207 */ /* 0x000fe40001800000 */
[----:B------:R-:W-:Y:S02]  /*8370*/  LOP3.LUT R249, R4, 0x30, RZ, 0xfc, !PT ;  /* 0x0000003004f97812 */ /* 0x000fe400078efcff */
[----:B------:R-:W-:Y:S02]  /*8380*/  ISETP.NE.U32.AND P0, PT, R106, RZ, PT ;  /* 0x000000ff6a00720c */ /* 0x000fe40003f05070 */
[----:B------:R-:W-:-:S02]  /*8390*/  LOP3.LUT R106, R4, 0x32, RZ, 0xfc, !PT ;  /* 0x00000032046a7812 */ /* 0x000fc400078efcff */
[----:B------:R-:W-:Y:S01]  /*83a0*/  SEL R108, R110, RZ, P3 ;  /* 0x000000ff6e6c7207 */ /* 0x000fe20001800000 */
[----:B------:R1:W-:Y:S01]  /*83b0*/  LDGSTS.E [R251+0x8008], desc[UR16][R124.64], P6 ;  /* 0x080080007cfb7fae */ /* 0x0003e2000b121850 */
[----:B------:R-:W-:Y:S02]  /*83c0*/  ISETP.GE.AND P6, PT, R249, UR4, PT ;  /* 0x00000004f9007c0c */ /* 0x000fe4000bfc6270 */
[----:B------:R-:W-:Y:S01]  /*83d0*/  LOP3.LUT R249, R4, 0x50, RZ, 0xfc, !PT ;  /* 0x0000005004f97812 */ /* 0x000fe200078efcff */
[----:B------:R-:W-:Y:S01]  /*83e0*/  LDGSTS.E [R251+0xa000], desc[UR16][R126.64], P1 ;  /* 0x0a0000007efb7fae */ /* 0x000fe20008921850 */
[----:B------:R-:W-:Y:S02]  /*83f0*/  SEL R110, RZ, 0x4, P6 ;  /* 0x00000004ff6e7807 */ /* 0x000fe40003000000 */
[----:B------:R-:W-:Y:S01]  /*8400*/  ISETP.GE.AND P6, PT, R106, UR4, PT ;  /* 0x000000046a007c0c */ /* 0x000fe2000bfc6270 */
[----:B------:R-:W-:Y:S01]  /*8410*/  LDGSTS.E [R251+0xa008], desc[UR16][R128.64], P2 ;  /* 0x0a00800080fb7fae */ /* 0x000fe20009121850 */
[----:B------:R-:W-:-:S02]  /*8420*/  SEL R106, R112, RZ, P3 ;  /* 0x000000ff706a7207 */ /* 0x000fc40001800000 */
[----:B------:R-:W-:Y:S01]  /*8430*/  SEL R114, RZ, 0x4, P6 ;  /* 0x00000004ff727807 */ /* 0x000fe20003000000 */
[----:B------:R2:W-:Y:S01]  /*8440*/  LDGSTS.E [R251+0xc000], desc[UR16][R130.64], P4 ;  /* 0x0c00000082fb7fae */ /* 0x0005e2000a121850 */
[----:B------:R-:W-:Y:S02]  /*8450*/  ISETP.GE.AND P6, PT, R249, UR4, PT ;  /* 0x00000004f9007c0c */ /* 0x000fe4000bfc6270 */
[C---:B------:R-:W-:Y:S01]  /*8460*/  LOP3.LUT R249, R4.reuse, 0x52, RZ, 0xfc, !PT ;  /* 0x0000005204f97812 */ /* 0x040fe200078efcff */
[----:B------:R-:W-:Y:S01]  /*8470*/  LDGSTS.E [R251+0xc008], desc[UR16][R132.64], P5 ;  /* 0x0c00800084fb7fae */ /* 0x000fe2000a921850 */
[----:B-1----:R-:W-:Y:S02]  /*8480*/  SEL R125, RZ, 0x4, P6 ;  /* 0x00000004ff7d7807 */ /* 0x002fe40003000000 */
[----:B------:R-:W-:Y:S01]  /*8490*/  ISETP.GE.AND P6, PT, R249, UR4, PT ;  /* 0x00000004f9007c0c */ /* 0x000fe2000bfc6270 */
[----:B------:R1:W-:Y:S01]  /*84a0*/  LDGSTS.E [R251+0xe000], desc[UR16][R134.64], P0 ;  /* 0x0e00000086fb7fae */ /* 0x0003e20008121850 */
[----:B------:R-:W-:-:S02]  /*84b0*/  LOP3.LUT R124, R4, 0x70, RZ, 0xfc, !PT ;  /* 0x00000070047c7812 */ /* 0x000fc400078efcff */
[----:B------:R-:W-:Y:S02]  /*84c0*/  SEL R112, RZ, 0x4, P6 ;  /* 0x00000004ff707807 */ /* 0x000fe40003000000 */
[----:B------:R-:W-:Y:S02]  /*84d0*/  ISETP.GE.AND P6, PT, R124, UR4, PT ;  /* 0x000000047c007c0c */ /* 0x000fe4000bfc6270 */
[C---:B------:R-:W-:Y:S02]  /*84e0*/  LOP3.LUT R249, R4.reuse, 0x72, RZ, 0xfc, !PT ;  /* 0x0000007204f97812 */ /* 0x040fe400078efcff */
[----:B------:R-:W-:Y:S02]  /*84f0*/  SEL R124, RZ, 0x4, P6 ;  /* 0x00000004ff7c7807 */ /* 0x000fe40003000000 */
[----:B------:R-:W-:Y:S02]  /*8500*/  ISETP.GE.AND P6, PT, R249, UR4, PT ;  /* 0x00000004f9007c0c */ /* 0x000fe4000bfc6270 */
[----:B------:R-:W-:-:S02]  /*8510*/  LOP3.LUT R249, R4, 0x14, RZ, 0xfc, !PT ;  /* 0x0000001404f97812 */ /* 0x000fc400078efcff */
[----:B------:R-:W-:Y:S02]  /*8520*/  ISETP.NE.U32.AND P1, PT, R106, RZ, PT ;  /* 0x000000ff6a00720c */ /* 0x000fe40003f25070 */
[----:B------:R-:W-:Y:S02]  /*8530*/  ISETP.GE.AND P2, PT, R249, UR4, PT ;  /* 0x00000004f9007c0c */ /* 0x000fe4000bf46270 */
[C---:B------:R-:W-:Y:S02]  /*8540*/  LOP3.LUT R106, R4.reuse, 0x16, RZ, 0xfc, !PT ;  /* 0x00000016046a7812 */ /* 0x040fe400078efcff */
[----:B--2---:R-:W-:Y:S02]  /*8550*/  LOP3.LUT R131, R4, 0x36, RZ, 0xfc, !PT ;  /* 0x0000003604837812 */ /* 0x004fe400078efcff */
[----:B------:R-:W-:Y:S02]  /*8560*/  SEL R126, RZ, 0x4, P2 ;  /* 0x00000004ff7e7807 */ /* 0x000fe40001000000 */
[----:B------:R-:W-:-:S02]  /*8570*/  ISETP.GE.AND P2, PT, R106, UR4, PT ;  /* 0x000000046a007c0c */ /* 0x000fc4000bf46270 */
[----:B------:R-:W-:Y:S02]  /*8580*/  ISETP.GE.AND P4, PT, R131, UR4, PT ;  /* 0x0000000483007c0c */ /* 0x000fe4000bf86270 */
[C---:B------:R-:W-:Y:S02]  /*8590*/  LOP3.LUT R249, R4.reuse, 0x34, RZ, 0xfc, !PT ;  /* 0x0000003404f97812 */ /* 0x040fe400078efcff */
[----:B------:R-:W-:Y:S02]  /*85a0*/  LOP3.LUT R129, R4, 0x54, RZ, 0xfc, !PT ;  /* 0x0000005404817812 */ /* 0x000fe400078efcff */
[----:B------:R-:W-:Y:S02]  /*85b0*/  SEL R106, R111, RZ, P3 ;  /* 0x000000ff6f6a7207 */ /* 0x000fe40001800000 */
[----:B------:R-:W-:Y:S02]  /*85c0*/  SEL R128, RZ, 0x4, P2 ;  /* 0x00000004ff807807 */ /* 0x000fe40001000000 */
[----:B------:R-:W-:-:S02]  /*85d0*/  SEL R111, RZ, 0x4, P4 ;  /* 0x00000004ff6f7807 */ /* 0x000fc40002000000 */
[----:B------:R-:W-:Y:S02]  /*85e0*/  ISETP.GE.AND P2, PT, R249, UR4, PT ;  /* 0x00000004f9007c0c */ /* 0x000fe4000bf46270 */
[----:B------:R-:W-:Y:S02]  /*85f0*/  ISETP.GE.AND P4, PT, R129, UR4, PT ;  /* 0x0000000481007c0c */ /* 0x000fe4000bf86270 */
[----:B------:R-:W-:Y:S02]  /*8600*/  LOP3.LUT R131, R4, 0x56, RZ, 0xfc, !PT ;  /* 0x0000005604837812 */ /* 0x000fe400078efcff */
[----:B------:R-:W-:Y:S02]  /*8610*/  SEL R127, RZ, 0x4, P6 ;  /* 0x00000004ff7f7807 */ /* 0x000fe40003000000 */
[----:B------:R-:W-:Y:S02]  /*8620*/  SEL R249, RZ, 0x4, P2 ;  /* 0x00000004fff97807 */ /* 0x000fe40001000000 */
[----:B------:R-:W-:-:S02]  /*8630*/  SEL R129, RZ, 0x4, P4 ;  /* 0x00000004ff817807 */ /* 0x000fc40002000000 */
[----:B-1----:R-:W-:Y:S02]  /*8640*/  LOP3.LUT R135, R4, 0x1a, RZ, 0xfc, !PT ;  /* 0x0000001a04877812 */ /* 0x002fe400078efcff */
[----:B------:R-:W-:Y:S02]  /*8650*/  ISETP.NE.U32.AND P6, PT, R108, RZ, PT ;  /* 0x000000ff6c00720c */ /* 0x000fe40003fc5070 */
[----:B------:R-:W-:Y:S02]  /*8660*/  ISETP.NE.U32.AND P2, PT, R106, RZ, PT ;  /* 0x000000ff6a00720c */ /* 0x000fe40003f45070 */
[----:B------:R-:W-:Y:S02]  /*8670*/  ISETP.GE.AND P4, PT, R131, UR4, PT ;  /* 0x0000000483007c0c */ /* 0x000fe4000bf86270 */
[----:B------:R-:W-:Y:S02]  /*8680*/  SEL R106, R116, RZ, P3 ;  /* 0x000000ff746a7207 */ /* 0x000fe40001800000 */
[----:B------:R-:W-:-:S02]  /*8690*/  ISETP.GE.AND P0, PT, R135, UR4, PT ;  /* 0x0000000487007c0c */ /* 0x000fc4000bf06270 */
[----:B------:R-:W-:Y:S02]  /*86a0*/  SEL R131, RZ, 0x4, P4 ;  /* 0x00000004ff837807 */ /* 0x000fe40002000000 */
[----:B------:R-:W-:Y:S01]  /*86b0*/  LOP3.LUT R132, R4, 0x38, RZ, 0xfc, !PT ;  /* 0x0000003804847812 */ /* 0x000fe200078efcff */
[----:B------:R1:W-:Y:S01]  /*86c0*/  LDGSTS.E [R251+0xe008], desc[UR16][R140.64], P6 ;  /* 0x0e0080008cfb7fae */ /* 0x0003e2000b121850 */
[----:B------:R-:W-:Y:S02]  /*86d0*/  ISETP.NE.U32.AND P4, PT, R106, RZ, PT ;  /* 0x000000ff6a00720c */ /* 0x000fe40003f85070 */
[----:B------:R-:W-:Y:S01]  /*86e0*/  SEL R106, R109, RZ, P3 ;  /* 0x000000ff6d6a7207 */ /* 0x000fe20001800000 */
[----:B------:R2:W-:Y:S01]  /*86f0*/  LDGSTS.E [R248+0x8000], desc[UR16][R142.64], P1 ;  /* 0x080000008ef87fae */ /* 0x0005e20008921850 */
[----:B------:R-:W-:Y:S02]  /*8700*/  SEL R109, RZ, 0x4, P0 ;  /* 0x00000004ff6d7807 */ /* 0x000fe40000000000 */
[----:B------:R-:W-:-:S02]  /*8710*/  ISETP.GE.AND P0, PT, R132, UR4, PT ;  /* 0x0000000484007c0c */ /* 0x000fc4000bf06270 */
[C---:B------:R-:W-:Y:S02]  /*8720*/  LOP3.LUT R135, R4.reuse, 0x3a, RZ, 0xfc, !PT ;  /* 0x0000003a04877812 */ /* 0x040fe400078efcff */
[C---:B------:R-:W-:Y:S02]  /*8730*/  LOP3.LUT R108, R4.reuse, 0x5a, RZ, 0xfc, !PT ;  /* 0x0000005a046c7812 */ /* 0x040fe400078efcff */
[----:B------:R-:W-:Y:S02]  /*8740*/  LOP3.LUT R133, R4, 0x74, RZ, 0xfc, !PT ;  /* 0x0000007404857812 */ /* 0x000fe400078efcff */
[----:B------:R-:W-:Y:S02]  /*8750*/  SEL R132, RZ, 0x4, P0 ;  /* 0x00000004ff847807 */ /* 0x000fe40000000000 */
[----:B------:R-:W-:Y:S02]  /*8760*/  ISETP.GE.AND P0, PT, R135, UR4, PT ;  /* 0x0000000487007c0c */ /* 0x000fe4000bf06270 */
[----:B------:R-:W-:-:S02]  /*8770*/  ISETP.GE.AND P6, PT, R108, UR4, PT ;  /* 0x000000046c007c0c */ /* 0x000fc4000bfc6270 */
[C---:B------:R-:W-:Y:S02]  /*8780*/  LOP3.LUT R135, R4.reuse, 0x78, RZ, 0xfc, !PT ;  /* 0x0000007804877812 */ /* 0x040fe400078efcff */
[----:B------:R-:W-:Y:S02]  /*8790*/  ISETP.GE.AND P5, PT, R133, UR4, PT ;  /* 0x0000000485007c0c */ /* 0x000fe4000bfa6270 */
[----:B------:R-:W-:Y:S02]  /*87a0*/  LOP3.LUT R130, R4, 0x76, RZ, 0xfc, !PT ;  /* 0x0000007604827812 */ /* 0x000fe400078efcff */
[----:B------:R-:W-:Y:S02]  /*87b0*/  SEL R108, RZ, 0x4, P6 ;  /* 0x00000004ff6c7807 */ /* 0x000fe40003000000 */
[----:B------:R-:W-:Y:S02]  /*87c0*/  ISETP.GE.AND P6, PT, R135, UR4, PT ;  /* 0x0000000487007c0c */ /* 0x000fe4000bfc6270 */
[----:B------:R-:W-:-:S02]  /*87d0*/  SEL R116, RZ, 0x4, P5 ;  /* 0x00000004ff747807 */ /* 0x000fc40002800000 */
[----:B-1----:R-:W-:Y:S02]  /*87e0*/  LOP3.LUT R141, R4, 0x7a, RZ, 0xfc, !PT ;  /* 0x0000007a048d7812 */ /* 0x002fe400078efcff */
[----:B------:R-:W-:Y:S02]  /*87f0*/  ISETP.GE.AND P5, PT, R130, UR4, PT ;  /* 0x0000000482007c0c */ /* 0x000fe4000bfa6270 */
[----:B------:R-:W-:Y:S02]  /*8800*/  LOP3.LUT R133, R4, 0x18, RZ, 0xfc, !PT ;  /* 0x0000001804857812 */ /* 0x000fe400078efcff */
[----:B------:R-:W-:Y:S02]  /*8810*/  SEL R135, RZ, 0x4, P6 ;  /* 0x00000004ff877807 */ /* 0x000fe40003000000 */
[----:B------:R-:W-:Y:S02]  /*8820*/  ISETP.GE.AND P6, PT, R141, UR4, PT ;  /* 0x000000048d007c0c */ /* 0x000fe4000bfc6270 */
[----:B------:R-:W-:-:S02]  /*8830*/  SEL R130, RZ, 0x4, P5 ;  /* 0x00000004ff827807 */ /* 0x000fc40002800000 */
[----:B------:R-:W-:Y:S02]  /*8840*/  LOP3.LUT R141, R4, 0x1c, RZ, 0xfc, !PT ;  /* 0x0000001c048d7812 */ /* 0x000fe400078efcff */
[----:B------:R-:W-:Y:S02]  /*8850*/  ISETP.GE.AND P5, PT, R133, UR4, PT ;  /* 0x0000000485007c0c */ /* 0x000fe4000bfa6270 */
[----:B------:R-:W-:Y:S02]  /*8860*/  SEL R140, RZ, 0x4, P6 ;  /* 0x00000004ff8c7807 */ /* 0x000fe40003000000 */
[----:B------:R-:W-:Y:S02]  /*8870*/  ISETP.GE.AND P6, PT, R141, UR4, PT ;  /* 0x000000048d007c0c */ /* 0x000fe4000bfc6270 */
[----:B------:R-:W-:Y:S02]  /*8880*/  SEL R133, RZ, 0x4, P5 ;  /* 0x00000004ff857807 */ /* 0x000fe40002800000 */
[----:B------:R-:W-:-:S02]  /*8890*/  SEL R134, RZ, 0x4, P0 ;  /* 0x00000004ff867807 */ /* 0x000fc40000000000 */
[----:B------:R-:W-:Y:S02]  /*88a0*/  LOP3.LUT R251, R4, 0x3c, RZ, 0xfc, !PT ;  /* 0x0000003c04fb7812 */ /* 0x000fe400078efcff */
[----:B------:R-:W-:Y:S02]  /*88b0*/  ISETP.NE.U32.AND P5, PT, R106, RZ, PT ;  /* 0x000000ff6a00720c */ /* 0x000fe40003fa5070 */
[----:B------:R-:W-:Y:S02]  /*88c0*/  ISETP.GE.AND P0, PT, R138, UR4, PT ;  /* 0x000000048a007c0c */ /* 0x000fe4000bf06270 */
[----:B------:R-:W-:Y:S02]  /*88d0*/  SEL R106, R115, RZ, P3 ;  /* 0x000000ff736a7207 */ /* 0x000fe40001800000 */
[----:B------:R-:W-:Y:S02]  /*88e0*/  SEL R115, RZ, 0x4, P6 ;  /* 0x00000004ff737807 */ /* 0x000fe40003000000 */
[----:B------:R-:W-:-:S02]  /*88f0*/  ISETP.GE.AND P6, PT, R251, UR4, PT ;  /* 0x00000004fb007c0c */ /* 0x000fc4000bfc6270 */
[----:B------:R-:W-:Y:S02]  /*8900*/  SEL R107, R107, RZ, P3 ;  /* 0x000000ff6b6b7207 */ /* 0x000fe40001800000 */
[----:B------:R-:W-:Y:S02]  /*8910*/  SEL R138, RZ, 0x4, P0 ;  /* 0x00000004ff8a7807 */ /* 0x000fe40000000000 */
[----:B------:R-:W-:Y:S02]  /*8920*/  ISETP.NE.U32.AND P0, PT, R106, RZ, PT ;  /* 0x000000ff6a00720c */ /* 0x000fe40003f05070 */
[----:B------:R-:W-:Y:S02]  /*8930*/  SEL R106, R117, RZ, P3 ;  /* 0x000000ff756a7207 */ /* 0x000fe40001800000 */
[----:B------:R-:W-:Y:S02]  /*8940*/  SEL R117, RZ, 0x4, P6 ;  /* 0x00000004ff757807 */ /* 0x000fe40003000000 */
[----:B------:R-:W-:-:S02]  /*8950*/  ISETP.NE.U32.AND P6, PT, R107, RZ, PT ;  /* 0x000000ff6b00720c */ /* 0x000fc40003fc5070 */
[----:B------:R-:W-:Y:S02]  /*8960*/  ISETP.NE.U32.AND P1, PT, R106, RZ, PT ;  /* 0x000000ff6a00720c */ /* 0x000fe40003f25070 */
[----:B------:R-:W-:-:S09]  /*8970*/  SEL R106, R118, RZ, P3 ;  /* 0x000000ff766a7207 */ /* 0x000fd20001800000 */
[----:B------:R-:W-:Y:S01]  /*8980*/  LDGSTS.E [R248+0x8008], desc[UR16][R144.64], P6 ;  /* 0x0800800090f87fae */ /* 0x000fe2000b121850 */
[----:B------:R-:W-:Y:S02]  /*8990*/  ISETP.NE.U32.AND P6, PT, R106, RZ, PT ;  /* 0x000000ff6a00720c */ /* 0x000fe40003fc5070 */
[----:B------:R-:W-:Y:S01]  /*89a0*/  SEL R106, R113, RZ, P3 ;  /* 0x000000ff716a7207 */ /* 0x000fe20001800000 */
[----:B------:R-:W-:Y:S03]  /*89b0*/  LDGSTS.E [R248+0xa000], desc[UR16][R146.64], P2 ;  /* 0x0a00000092f87fae */ /* 0x000fe60009121850 */
[----:B------:R-:W-:Y:S01]  /*89c0*/  ISETP.NE.U32.AND P2, PT, R106, RZ, PT ;  /* 0x000000ff6a00720c */ /* 0x000fe20003f45070 */
[----:B------:R-:W-:Y:S01]  /*89d0*/  LDGSTS.E [R248+0xa008], desc[UR16][R148.64], P4 ;  /* 0x0a00800094f87fae */ /* 0x000fe2000a121850 */
[----:B------:R-:W-:Y:S01]  /*89e0*/  SEL R106, R155, RZ, P3 ;  /* 0x000000ff9b6a7207 */ /* 0x000fe20001800000 */
[----:B------:R-:W-:-:S02]  /*89f0*/  IMAD.WIDE R150, R14, 0x4, R150 ;  /* 0x000000040e967825 */ /* 0x000fc400078e0296 */
[----:B------:R-:W3:Y:S01]  /*8a00*/  LDL.LU R155, [R1+0x1f0] ;  /* 0x0001f000019b7983 */ /* 0x000ee20000300800 */
[----:B------:R-:W-:Y:S01]  /*8a10*/  ISETP.NE.U32.AND P4, PT, R106, RZ, PT ;  /* 0x000000ff6a00720c */ /* 0x000fe20003f85070 */
[----:B------:R-:W-:Y:S01]  /*8a20*/  IMAD.WIDE R152, R14, 0x4, R152 ;  /* 0x000000040e987825 */ /* 0x000fe200078e0298 */
[----:B------:R-:W-:Y:S01]  /*8a30*/  SEL R106, R119, RZ, P3 ;  /* 0x000000ff776a7207 */ /* 0x000fe20001800000 */
[----:B------:R-:W-:Y:S03]  /*8a40*/  LDGSTS.E [R248+0xc000], desc[UR16][R150.64], P5 ;  /* 0x0c00000096f87fae */ /* 0x000fe6000a921850 */
[----:B------:R-:W-:Y:S01]  /*8a50*/  ISETP.NE.U32.AND P5, PT, R106, RZ, PT ;  /* 0x000000ff6a00720c */ /* 0x000fe20003fa5070 */
[----:B------:R-:W-:Y:S01]  /*8a60*/  LDGSTS.E [R248+0xc008], desc[UR16][R152.64], P0 ;  /* 0x0c00800098f87fae */ /* 0x000fe20008121850 */
[----:B------:R-:W-:-:S03]  /*8a70*/  SEL R106, R159, RZ, P3 ;  /* 0x000000ff9f6a7207 */ /* 0x000fc60001800000 */
[----:B------:R-:W4:Y:S01]  /*8a80*/  LDL.LU R159, [R1+0x1ec] ;  /* 0x0001ec00019f7983 */ /* 0x000f220000300800 */
[----:B------:R-:W-:Y:S01]  /*8a90*/  ISETP.NE.U32.AND P0, PT, R106, RZ, PT ;  /* 0x000000ff6a00720c */ /* 0x000fe20003f05070 */
[----:B------:R-:W-:Y:S01]  /*8aa0*/  IMAD.WIDE R156, R14, 0x4, R156 ;  /* 0x000000040e9c7825 */ /* 0x000fe200078e029c */
[----:B------:R-:W-:-:S03]  /*8ab0*/  SEL R106, R121, RZ, P3 ;  /* 0x000000ff796a7207 */ /* 0x000fc60001800000 */
[----:B------:R-:W-:-:S04]  /*8ac0*/  IMAD.WIDE R160, R14, 0x4, R160 ;  /* 0x000000040ea07825 */ /* 0x000fc800078e02a0 */
        /* <DEDUP_REMOVED lines=27> */
[----:B---3--:R-:W-:-:S05]  /*8c80*/  IMAD.WIDE R154, R14, 0x4, R154 ;  /* 0x000000040e9a7825 */ /* 0x008fca00078e029a */
[----:B------:R-:W-:Y:S01]  /*8c90*/  LDGSTS.E [R248+0xe000], desc[UR16][R154.64], P1 ;  /* 0x0e0000009af87fae */ /* 0x000fe20008921850 */
[----:B------:R-:W-:Y:S02]  /*8ca0*/  ISETP.NE.U32.AND P1, PT, R106, RZ, PT ;  /* 0x000000ff6a00720c */ /* 0x000fe40003f25070 */
[----:B------:R-:W-:Y:S01]  /*8cb0*/  SEL R106, R238, RZ, P3 ;  /* 0x000000ffee6a7207 */ /* 0x000fe20001800000 */
[----:B------:R-:W-:Y:S01]  /*8cc0*/  LDGSTS.E [R248+0xe008], desc[UR16][R156.64], P6 ;  /* 0x0e0080009cf87fae */ /* 0x000fe2000b121850 */
[----:B----4-:R-:W-:Y:S02]  /*8cd0*/  IMAD.WIDE R158, R14, 0x4, R158 ;  /* 0x000000040e9e7825 */ /* 0x010fe400078e029e */
[----:B------:R-:W-:Y:S01]  /*8ce0*/  ISETP.NE.U32.AND P6, PT, R106, RZ, PT ;  /* 0x000000ff6a00720c */ /* 0x000fe20003fc5070 */
[----:B------:R-:W5:Y:S01]  /*8cf0*/  LDL.LU R238, [R1+0x1e8] ;  /* 0x0001e80001ee7983 */ /* 0x000f620000300800 */
[----:B------:R-:W-:-:S03]  /*8d00*/  SEL R106, R120, RZ, P3 ;  /* 0x000000ff786a7207 */ /* 0x000fc60001800000 */
[----:B------:R1:W-:Y:S01]  /*8d10*/  LDGSTS.E [R247+0x8000], desc[UR16][R158.64], P2 ;  /* 0x080000009ef77fae */ /* 0x0003e20009121850 */
[----:B------:R-:W-:Y:S02]  /*8d20*/  ISETP.NE.U32.AND P2, PT, R106, RZ, PT ;  /* 0x000000ff6a00720c */ /* 0x000fe40003f45070 */
[----:B------:R-:W-:Y:S01]  /*8d30*/  SEL R106, R5, RZ, P3 ;  /* 0x000000ff056a7207 */ /* 0x000fe20001800000 */
[----:B------:R3:W-:Y:S03]  /*8d40*/  LDGSTS.E [R247+0x8008], desc[UR16][R160.64], P4 ;  /* 0x08008000a0f77fae */ /* 0x0007e6000a121850 */
[----:B------:R-:W-:Y:S01]  /*8d50*/  ISETP.NE.U32.AND P4, PT, R106, RZ, PT ;  /* 0x000000ff6a00720c */ /* 0x000fe20003f85070 */
[----:B------:R-:W-:Y:S01]  /*8d60*/  LDGSTS.E [R247+0xa000], desc[UR16][R162.64], P5 ;  /* 0x0a000000a2f77fae */ /* 0x000fe2000a921850 */
[----:B------:R-:W-:-:S03]  /*8d70*/  SEL R106, R122, RZ, P3 ;  /* 0x000000ff7a6a7207 */ /* 0x000fc60001800000 */
[----:B------:R-:W-:Y:S01]  /*8d80*/  LDGSTS.E [R247+0xa008], desc[UR16][R164.64], P0 ;  /* 0x0a008000a4f77fae */ /* 0x000fe20008121850 */
[----:B------:R-:W-:Y:S02]  /*8d90*/  ISETP.NE.U32.AND P5, PT, R106, RZ, PT ;  /* 0x000000ff6a00720c */ /* 0x000fe40003fa5070 */
[----:B------:R-:W-:Y:S01]  /*8da0*/  SEL R106, R123, RZ, P3 ;  /* 0x000000ff7b6a7207 */ /* 0x000fe20001800000 */
[----:B------:R-:W-:Y:S03]  /*8db0*/  LDGSTS.E [R247+0xc000], desc[UR16][R166.64], P1 ;  /* 0x0c000000a6f77fae */ /* 0x000fe60008921850 */
        /* <DEDUP_REMOVED lines=17> */
[----:B------:R-:W5:Y:S01]  /*8ed0*/  LDL.LU R5, [R1+0x1e4] ;  /* 0x0001e40001057983 */ /* 0x000f620000300800 */
[----:B------:R-:W-:Y:S02]  /*8ee0*/  ISETP.NE.U32.AND P5, PT, R106, RZ, PT ;  /* 0x000000ff6a00720c */ /* 0x000fe40003fa5070 */
[----:B------:R-:W-:Y:S01]  /*8ef0*/  SEL R106, R127, RZ, P3 ;  /* 0x000000ff7f6a7207 */ /* 0x000fe20001800000 */
[----:B------:R-:W-:Y:S03]  /*8f00*/  LDGSTS.E [R246+0xc000], desc[UR16][R184.64], P2 ;  /* 0x0c000000b8f67fae */ /* 0x000fe60009121850 */
[----:B------:R-:W-:Y:S01]  /*8f10*/  ISETP.NE.U32.AND P0, PT, R106, RZ, PT ;  /* 0x000000ff6a00720c */ /* 0x000fe20003f05070 */
[----:B------:R-:W-:Y:S01]  /*8f20*/  LDGSTS.E [R246+0xc008], desc[UR16][R186.64], P4 ;  /* 0x0c008000baf67fae */ /* 0x000fe2000a121850 */
[----:B------:R-:W-:-:S04]  /*8f30*/  SEL R106, R126, RZ, P3 ;  /* 0x000000ff7e6a7207 */ /* 0x000fc80001800000 */
        /* <DEDUP_REMOVED lines=28> */
[----:B------:R4:W-:Y:S01]  /*9100*/  LDGSTS.E [R250+0xe008], desc[UR16][R208.64], P6 ;  /* 0x0e008000d0fa7fae */ /* 0x0009e2000b121850 */
[----:B------:R-:W-:-:S04]  /*9110*/  SEL R106, R132, RZ, P3 ;  /* 0x000000ff846a7207 */ /* 0x000fc80001800000 */
[----:B------:R-:W-:Y:S01]  /*9120*/  ISETP.NE.U32.AND P5, PT, R106, RZ, PT ;  /* 0x000000ff6a00720c */ /* 0x000fe20003fa5070 */
[----:B------:R-:W-:Y:S01]  /*9130*/  LDGSTS.E [R252+0x8000], desc[UR16][R198.64], P2 ;  /* 0x08000000c6fc7fae */ /* 0x000fe20009121850 */
[----:B------:R-:W-:-:S04]  /*9140*/  SEL R106, R134, RZ, P3 ;  /* 0x000000ff866a7207 */ /* 0x000fc80001800000 */
[----:B------:R-:W-:Y:S01]  /*9150*/  ISETP.NE.U32.AND P0, PT, R106, RZ, PT ;  /* 0x000000ff6a00720c */ /* 0x000fe20003f05070 */
[----:B------:R-:W-:Y:S01]  /*9160*/  LDGSTS.E [R252+0x8008], desc[UR16][R200.64], P4 ;  /* 0x08008000c8fc7fae */ /* 0x000fe2000a121850 */
[----:B------:R-:W-:-:S03]  /*9170*/  SEL R106, R138, RZ, P3 ;  /* 0x000000ff8a6a7207 */ /* 0x000fc60001800000 */
[----:B------:R-:W4:Y:S01]  /*9180*/  LDL.LU R138, [R1+0x1e0] ;  /* 0x0001e000018a7983 */ /* 0x000f220000300800 */
        /* <DEDUP_REMOVED lines=9> */
[----:B------:R-:W-:Y:S02]  /*9220*/  ISETP.NE.U32.AND P4, PT, R106, RZ, PT ;  /* 0x000000ff6a00720c */ /* 0x000fe40003f85070 */
[----:B------:R-:W-:-:S04]  /*9230*/  SEL R106, R115, RZ, P3 ;  /* 0x000000ff736a7207 */ /* 0x000fc80001800000 */
[----:B------:R-:W-:Y:S02]  /*9240*/  ISETP.NE.U32.AND P5, PT, R106, RZ, PT ;  /* 0x000000ff6a00720c */ /* 0x000fe40003fa5070 */
[----:B------:R-:W-:Y:S02]  /*9250*/  SEL R106, R139, RZ, P3 ;  /* 0x000000ff8b6a7207 */ /* 0x000fe40001800000 */
[----:B------:R-:W5:Y:S01]  /*9260*/  LDL.LU R139, [R1+0x1dc] ;  /* 0x0001dc00018b7983 */ /* 0x000f620000300800 */
[----:B------:R-:W-:Y:S01]  /*9270*/  IMAD.WIDE R218, R14, 0x4, R218 ;  /* 0x000000040eda7825 */ /* 0x000fe200078e02da */
[----:B------:R-:W-:Y:S02]  /*9280*/  ISETP.NE.U32.AND P0, PT, R106, RZ, PT ;  /* 0x000000ff6a00720c */ /* 0x000fe40003f05070 */
[----:B------:R-:W-:Y:S01]  /*9290*/  SEL R106, R117, RZ, P3 ;  /* 0x000000ff756a7207 */ /* 0x000fe20001800000 */
[----:B------:R-:W3:Y:S03]  /*92a0*/  S2R R118, SR_TID.X ;  /* 0x0000000000767919 */ /* 0x000ee60000002100 */
[----:B------:R-:W-:Y:S01]  /*92b0*/  ISETP.NE.U32.AND P1, PT, R106, RZ, PT ;  /* 0x000000ff6a00720c */ /* 0x000fe20003f25070 */
[----:B--2---:R-:W2:Y:S01]  /*92c0*/  S2R R142, SR_TID.X ;  /* 0x00000000008e7919 */ /* 0x004ea20000002100 */
[----:B------:R-:W-:-:S02]  /*92d0*/  SEL R106, R0, RZ, P3 ;  /* 0x000000ff006a7207 */ /* 0x000fc40001800000 */
[----:B------:R-:W5:Y:S04]  /*92e0*/  LDL.LU R0, [R1+0x1d8] ;  /* 0x0001d80001007983 */ /* 0x000f680000300800 */
[----:B------:R-:W4:Y:S04]  /*92f0*/  LDL R141, [R1+0x1a4] ;  /* 0x0001a400018d7983 */ /* 0x000f280000100800 */
[----:B------:R-:W4:Y:S04]  /*9300*/  LDL.LU.64 R154, [R1+0x80] ;  /* 0x00008000019a7983 */ /* 0x000f280000300a00 */
[----:B------:R-:W4:Y:S04]  /*9310*/  LDL.LU.64 R150, [R1+0x48] ;  /* 0x0000480001967983 */ /* 0x000f280000300a00 */
[----:B------:R-:W4:Y:S01]  /*9320*/  LDL.LU.64 R148, [R1+0x18] ;  /* 0x0000180001947983 */ /* 0x000f220000300a00 */
[----:B------:R-:W-:Y:S01]  /*9330*/  IMAD.WIDE R220, R14, 0x4, R220 ;  /* 0x000000040edc7825 */ /* 0x000fe200078e02dc */
[----:B-1----:R-:W-:-:S02]  /*9340*/  LOP3.LUT R158, R4, 0x5c, RZ, 0xfc, !PT ;  /* 0x0000005c049e7812 */ /* 0x002fc400078efcff */
[----:B------:R-:W4:Y:S01]  /*9350*/  LDL.LU.64 R152, [R1+0x78] ;  /* 0x0000780001987983 */ /* 0x000f220000300a00 */
[----:B------:R-:W-:Y:S01]  /*9360*/  IMAD.WIDE R222, R14, 0x4, R222 ;  /* 0x000000040ede7825 */ /* 0x000fe200078e02de */
[----:B---3--:R-:W-:Y:S02]  /*9370*/  LOP3.LUT R160, R4, 0x7c, RZ, 0xfc, !PT ;  /* 0x0000007c04a07812 */ /* 0x008fe400078efcff */
[----:B------:R-:W3:Y:S01]  /*9380*/  LDL.LU.64 R146, [R1+0x40] ;  /* 0x0000400001927983 */ /* 0x000ee20000300a00 */
[----:B------:R-:W-:Y:S01]  /*9390*/  LEA.HI R118, R118, 0x5e, RZ, 0x1a ;  /* 0x0000005e76767811 */ /* 0x000fe200078fd0ff */
[----:B------:R-:W-:Y:S02]  /*93a0*/  IMAD.WIDE R214, R14, 0x4, R214 ;  /* 0x000000040ed67825 */ /* 0x000fe400078e02d6 */
[----:B------:R-:W3:Y:S01]  /*93b0*/  LDL.LU.64 R144, [R1+0x10] ;  /* 0x0000100001907983 */ /* 0x000ee20000300a00 */
[----:B--2---:R-:W-:Y:S01]  /*93c0*/  LEA.HI R142, R142, 0x7e, RZ, 0x1a ;  /* 0x0000007e8e8e7811 */ /* 0x004fe200078fd0ff */
[C---:B------:R-:W-:Y:S01]  /*93d0*/  IMAD.WIDE R224, R14.reuse, 0x4, R224 ;  /* 0x000000040ee07825 */ /* 0x040fe200078e02e0 */
[----:B------:R-:W1:Y:S03]  /*93e0*/  S2R R143, SR_TID.X ;  /* 0x00000000008f7919 */ /* 0x000e660000002100 */
[----:B------:R-:W-:Y:S01]  /*93f0*/  IMAD.WIDE R226, R14, 0x4, R226 ;  /* 0x000000040ee27825 */ /* 0x000fe200078e02e2 */
[----:B------:R-:W-:Y:S01]  /*9400*/  LDGSTS.E [R252+0xc008], desc[UR16][R218.64], P6 ;  /* 0x0c008000dafc7fae */ /* 0x000fe2000b121850 */
[----:B------:R-:W-:-:S02]  /*9410*/  ISETP.NE.U32.AND P6, PT, R106, RZ, PT ;  /* 0x000000ff6a00720c */ /* 0x000fc40003fc5070 */
[----:B------:R-:W-:Y:S01]  /*9420*/  IMAD.WIDE R228, R14, 0x4, R228 ;  /* 0x000000040ee47825 */ /* 0x000fe200078e02e4 */
[----:B------:R-:W-:Y:S01]  /*9430*/  LDGSTS.E [R252+0xe000], desc[UR16][R220.64], P2 ;  /* 0x0e000000dcfc7fae */ /* 0x000fe20009121850 */
[----:B------:R-:W-:-:S03]  /*9440*/  ISETP.GE.AND P2, PT, R118, UR4, PT ;  /* 0x0000000476007c0c */ /* 0x000fc6000bf46270 */
[----:B------:R-:W-:Y:S01]  /*9450*/  LDGSTS.E [R252+0xe008], desc[UR16][R222.64], P4 ;  /* 0x0e008000defc7fae */ /* 0x000fe2000a121850 */
[----:B------:R-:W-:Y:S02]  /*9460*/  SEL R106, RZ, 0x4, P2 ;  /* 0x00000004ff6a7807 */ /* 0x000fe40001000000 */
[----:B------:R-:W-:Y:S01]  /*9470*/  ISETP.GE.AND P4, PT, R158, UR4, PT ;  /* 0x000000049e007c0c */ /* 0x000fe2000bf86270 */
[----:B------:R-:W-:Y:S01]  /*9480*/  LDGSTS.E [R15+0x8000], desc[UR16][R214.64], P5 ;  /* 0x08000000d60f7fae */ /* 0x000fe2000a921850 */
[----:B------:R-:W-:-:S03]  /*9490*/  SEL R106, R106, RZ, P3 ;  /* 0x000000ff6a6a7207 */ /* 0x000fc60001800000 */
[----:B------:R-:W-:Y:S01]  /*94a0*/  LDGSTS.E [R15+0x8008], desc[UR16][R224.64], P0 ;  /* 0x08008000e00f7fae */ /* 0x000fe20008121850 */
[----:B------:R-:W-:Y:S02]  /*94b0*/  ISETP.NE.U32.AND P2, PT, R106, RZ, PT ;  /* 0x000000ff6a00720c */ /* 0x000fe40003f45070 */
[----:B------:R-:W-:Y:S01]  /*94c0*/  SEL R106, RZ, 0x4, P4 ;  /* 0x00000004ff6a7807 */ /* 0x000fe20002000000 */
[----:B------:R-:W-:Y:S01]  /*94d0*/  LDGSTS.E [R15+0xa000], desc[UR16][R226.64], P1 ;  /* 0x0a000000e20f7fae */ /* 0x000fe20008921850 */
[----:B------:R-:W-:Y:S02]  /*94e0*/  ISETP.GE.AND P4, PT, R160, UR4, PT ;  /* 0x00000004a0007c0c */ /* 0x000fe4000bf86270 */
[----:B------:R-:W-:Y:S01]  /*94f0*/  ISETP.GE.AND P0, PT, R142, UR4, PT ;  /* 0x000000048e007c0c */ /* 0x000fe2000bf06270 */
[----:B------:R-:W-:Y:S01]  /*9500*/  IMAD.WIDE R230, R14, 0x4, R230 ;  /* 0x000000040ee67825 */ /* 0x000fe200078e02e6 */
[----:B------:R-:W-:Y:S01]  /*9510*/  SEL R107, R106, RZ, P3 ;  /* 0x000000ff6a6b7207 */ /* 0x000fe20001800000 */
[----:B------:R-:W-:Y:S01]  /*9520*/  LDGSTS.E [R15+0xa008], desc[UR16][R228.64], P6 ;  /* 0x0a008000e40f7fae */ /* 0x000fe2000b121850 */
[----:B------:R-:W-:-:S02]  /*9530*/  SEL R108, RZ, 0x4, P4 ;  /* 0x00000004ff6c7807 */ /* 0x000fc40002000000 */
[----:B-1----:R-:W-:Y:S02]  /*9540*/  LOP3.LUT R143, R143, 0x7f, RZ, 0xc0, !PT ;  /* 0x0000007f8f8f7812 */ /* 0x002fe400078ec0ff */
[----:B------:R-:W-:Y:S02]  /*9550*/  SEL R106, RZ, 0x4, P0 ;  /* 0x00000004ff6a7807 */ /* 0x000fe40000000000 */
[----:B------:R-:W-:Y:S02]  /*9560*/  ISETP.GE.AND P5, PT, R143, UR4, PT ;  /* 0x000000048f007c0c */ /* 0x000fe4000bfa6270 */
[----:B------:R-:W-:Y:S02]  /*9570*/  ISETP.NE.U32.AND P4, PT, R107, RZ, PT ;  /* 0x000000ff6b00720c */ /* 0x000fe40003f85070 */
[----:B------:R-:W-:Y:S02]  /*9580*/  SEL R107, R108, RZ, P3 ;  /* 0x000000ff6c6b7207 */ /* 0x000fe40001800000 */
[----:B------:R-:W-:-:S02]  /*9590*/  SEL R108, RZ, 0x4, P5 ;  /* 0x00000004ff6c7807 */ /* 0x000fc40002800000 */
[----:B------:R-:W-:Y:S02]  /*95a0*/  SEL R106, R106, RZ, P3 ;  /* 0x000000ff6a6a7207 */ /* 0x000fe40001800000 */
[----:B------:R-:W-:Y:S02]  /*95b0*/  SEL R108, R108, RZ, P3 ;  /* 0x000000ff6c6c7207 */ /* 0x000fe40001800000 */
[----:B------:R-:W-:Y:S02]  /*95c0*/  ISETP.NE.U32.AND P5, PT, R107, RZ, PT ;  /* 0x000000ff6b00720c */ /* 0x000fe40003fa5070 */
[----:B------:R-:W-:Y:S01]  /*95d0*/  ISETP.NE.U32.AND P3, PT, R106, RZ, PT ;  /* 0x000000ff6a00720c */ /* 0x000fe20003f65070 */
[----:B------:R-:W-:Y:S01]  /*95e0*/  IMAD.WIDE R234, R14, 0x4, R234 ;  /* 0x000000040eea7825 */ /* 0x000fe200078e02ea */
[----:B------:R-:W-:Y:S01]  /*95f0*/  ISETP.NE.U32.AND P1, PT, R108, RZ, PT ;  /* 0x000000ff6c00720c */ /* 0x000fe20003f25070 */
[----:B------:R-:W-:Y:S02]  /*9600*/  LDGSTS.E [R15+0xc000], desc[UR16][R230.64], P4 ;  /* 0x0c000000e60f7fae */ /* 0x000fe4000a121850 */
[----:B------:R-:W-:-:S02]  /*9610*/  IMAD.SHL.U32 R137, R137, 0x80, RZ ;  /* 0x0000008089897824 */ /* 0x000fc400078e00ff */
[C---:B------:R-:W-:Y:S01]  /*9620*/  IMAD.WIDE R232, R14.reuse, 0x4, R232 ;  /* 0x000000040ee87825 */ /* 0x040fe200078e02e8 */
[----:B------:R-:W-:Y:S03]  /*9630*/  LDGSTS.E [R15+0xc008], desc[UR16][R234.64], P2 ;  /* 0x0c008000ea0f7fae */ /* 0x000fe60009121850 */
[----:B------:R-:W-:Y:S01]  /*9640*/  IMAD.WIDE R236, R14, 0x4, R236 ;  /* 0x000000040eec7825 */ /* 0x000fe200078e02ec */
[----:B------:R-:W-:Y:S03]  /*9650*/  LDGSTS.E [R15+0xe000], desc[UR16][R232.64], P5 ;  /* 0x0e000000e80f7fae */ /* 0x000fe6000a921850 */
[C---:B------:R-:W-:Y:S01]  /*9660*/  IMAD.WIDE R26, R137.reuse, 0x4, R26 ;  /* 0x00000004891a7825 */ /* 0x040fe200078e021a */
[----:B------:R-:W-:Y:S03]  /*9670*/  LDGSTS.E [R15+0xe008], desc[UR16][R236.64], P3 ;  /* 0x0e008000ec0f7fae */ /* 0x000fe60009921850 */
[C---:B------:R-:W-:Y:S01]  /*9680*/  IMAD.WIDE R42, R137.reuse, 0x4, R42 ;  /* 0x00000004892a7825 */ /* 0x040fe200078e022a */
[----:B------:R-:W0:Y:S03]  /*9690*/  LDGDEPBAR ;  /* 0x00000000000079af */ /* 0x000e260000000000 */
[----:B------:R-:W-:-:S04]  /*96a0*/  IMAD.WIDE R58, R137, 0x4, R58 ;  /* 0x00000004893a7825 */ /* 0x000fc800078e023a */
[----:B------:R-:W-:-:S04]  /*96b0*/  IMAD.WIDE R74, R137, 0x4, R74 ;  /* 0x00000004894a7825 */ /* 0x000fc800078e024a */
[----:B------:R-:W-:Y:S01]  /*96c0*/  IMAD.WIDE R90, R137, 0x4, R90 ;  /* 0x00000004895a7825 */ /* 0x000fe200078e025a */
[----:B----4-:R-:W1:Y:S01]  /*96d0*/  S2R R209, SR_TID.X ;  /* 0x0000000000d17919 */ /* 0x010e620000002100 */
[----:B------:R-:W-:Y:S02]  /*96e0*/  ISETP.GE.AND P0, PT, R141, R138, PT ;  /* 0x0000008a8d00720c */ /* 0x000fe40003f06270 */
[C---:B------:R-:W-:Y:S02]  /*96f0*/  IMAD.WIDE R106, R137.reuse, 0x4, R154 ;  /* 0x00000004896a7825 */ /* 0x040fe400078e029a */
[----:B------:R-:W2:Y:S02]  /*9700*/  LDL.LU.64 R154, [R1+0x70] ;  /* 0x00007000019a7983 */ /* 0x000ea40000300a00 */
[C---:B------:R-:W-:Y:S02]  /*9710*/  IMAD.WIDE R108, R137.reuse, 0x4, R150 ;  /* 0x00000004896c7825 */ /* 0x040fe400078e0296 */
[----:B------:R-:W-:Y:S02]  /*9720*/  LDGSTS.E [R18+0x20000], desc[UR16][R106.64], P1 ;  /* 0x200000006a127fae */ /* 0x000fe40008921850 */
[----:B------:R-:W-:-:S02]  /*9730*/  IMAD.WIDE R110, R137, 0x4, R148 ;  /* 0x00000004896e7825 */ /* 0x000fc400078e0294 */
[----:B------:R-:W-:Y:S04]  /*9740*/  LDGSTS.E [R18+0x20400], desc[UR16][R108.64], P1 ;  /* 0x204000006c127fae */ /* 0x000fe80008921850 */
[----:B------:R-:W4:Y:S04]  /*9750*/  LDL.LU.64 R150, [R1+0x38] ;  /* 0x0000380001967983 */ /* 0x000f280000300a00 */
[----:B------:R-:W-:Y:S04]  /*9760*/  LDGSTS.E [R18+0x20800], desc[UR16][R110.64], P1 ;  /* 0x208000006e127fae */ /* 0x000fe80008921850 */
[----:B------:R-:W4:Y:S04]  /*9770*/  LDL.LU.64 R148, [R1+0x8] ;  /* 0x0000080001947983 */ /* 0x000f280000300a00 */
[----:B------:R1:W-:Y:S04]  /*9780*/  LDGSTS.E [R18+0x20c00], desc[UR16][R26.64], P1 ;  /* 0x20c000001a127fae */ /* 0x0003e80008921850 */
[----:B------:R3:W-:Y:S04]  /*9790*/  LDGSTS.E [R18+0x21000], desc[UR16][R42.64], P1 ;  /* 0x210000002a127fae */ /* 0x0007e80008921850 */
[----:B------:R-:W-:Y:S01]  /*97a0*/  LDGSTS.E [R18+0x21400], desc[UR16][R58.64], P1 ;  /* 0x214000003a127fae */ /* 0x000fe20008921850 */
[----:B-1----:R-:W-:-:S03]  /*97b0*/  IMAD.WIDE R26, R137, 0x4, R152 ;  /* 0x00000004891a7825 */ /* 0x002fc600078e0298 */
[----:B------:R-:W-:Y:S01]  /*97c0*/  LDGSTS.E [R18+0x21800], desc[UR16][R74.64], P1 ;  /* 0x218000004a127fae */ /* 0x000fe20008921850 */
[----:B---3--:R-:W-:-:S03]  /*97d0*/  IMAD.WIDE R42, R137, 0x4, R146 ;  /* 0x00000004892a7825 */ /* 0x008fc600078e0292 */
[----:B------:R-:W-:Y:S04]  /*97e0*/  LDGSTS.E [R18+0x21c00], desc[UR16][R90.64], P1 ;  /* 0x21c000005a127fae */ /* 0x000fe80008921850 */
[----:B------:R1:W-:Y:S04]  /*97f0*/  LDGSTS.E [R239+0x20080], desc[UR16][R26.64], P1 ;  /* 0x200800001aef7fae */ /* 0x0003e80008921850 */
[----:B------:R-:W3:Y:S01]  /*9800*/  LDL.LU.64 R146, [R1+0x68] ;  /* 0x0000680001927983 */ /* 0x000ee20000300a00 */
[----:B------:R-:W-:-:S03]  /*9810*/  IMAD.WIDE R28, R137, 0x4, R28 ;  /* 0x00000004891c7825 */ /* 0x000fc600078e021c */
[----:B------:R-:W-:Y:S01]  /*9820*/  LDGSTS.E [R239+0x20480], desc[UR16][R42.64], P1 ;  /* 0x204800002aef7fae */ /* 0x000fe20008921850 */
[----:B-1----:R-:W-:-:S03]  /*9830*/  IMAD.WIDE R26, R137, 0x4, R144 ;  /* 0x00000004891a7825 */ /* 0x002fc600078e0290 */
[----:B------:R-:W3:Y:S04]  /*9840*/  LDL.LU.64 R144, [R1+0x30] ;  /* 0x0000300001907983 */ /* 0x000ee80000300a00 */
[----:B------:R-:W3:Y:S01]  /*9850*/  LDL.LU.64 R152, [R1] ;  /* 0x0000000001987983 */ /* 0x000ee20000300a00 */
[----:B------:R-:W-:-:S03]  /*9860*/  IMAD.WIDE R44, R137, 0x4, R44 ;  /* 0x00000004892c7825 */ /* 0x000fc600078e022c */
[----:B------:R2:W-:Y:S01]  /*9870*/  LDGSTS.E [R239+0x20880], desc[UR16][R26.64], P1 ;  /* 0x208800001aef7fae */ /* 0x0005e20008921850 */
[----:B------:R-:W-:-:S03]  /*9880*/  IMAD.WIDE R60, R137, 0x4, R60 ;  /* 0x00000004893c7825 */ /* 0x000fc600078e023c */
[----:B------:R4:W-:Y:S01]  /*9890*/  LDGSTS.E [R239+0x20c80], desc[UR16][R28.64], P1 ;  /* 0x20c800001cef7fae */ /* 0x0009e20008921850 */
[----:B------:R-:W-:-:S03]  /*98a0*/  IMAD.WIDE R76, R137, 0x4, R76 ;  /* 0x00000004894c7825 */ /* 0x000fc600078e024c */
[----:B------:R-:W-:Y:S01]  /*98b0*/  LDGSTS.E [R239+0x21080], desc[UR16][R44.64], P1 ;  /* 0x210800002cef7fae */ /* 0x000fe20008921850 */
[----:B------:R-:W-:-:S03]  /*98c0*/  IMAD.WIDE R92, R137, 0x4, R92 ;  /* 0x00000004895c7825 */ /* 0x000fc600078e025c */
[----:B------:R-:W-:Y:S04]  /*98d0*/  LDGSTS.E [R239+0x21480], desc[UR16][R60.64], P1 ;  /* 0x214800003cef7fae */ /* 0x000fe80008921850 */
[----:B------:R-:W-:Y:S04]  /*98e0*/  LDGSTS.E [R239+0x21880], desc[UR16][R76.64], P1 ;  /* 0x218800004cef7fae */ /* 0x000fe80008921850 */
[----:B------:R-:W-:Y:S01]  /*98f0*/  LDGSTS.E [R239+0x21c80], desc[UR16][R92.64], P1 ;  /* 0x21c800005cef7fae */ /* 0x000fe20008921850 */
[----:B--2---:R-:W-:-:S05]  /*9900*/  IMAD.WIDE R26, R137, 0x4, R154 ;  /* 0x00000004891a7825 */ /* 0x004fca00078e029a */
[----:B------:R3:W-:Y:S01]  /*9910*/  LDGSTS.E [R240+0x20100], desc[UR16][R26.64], P1 ;  /* 0x201000001af07fae */ /* 0x0007e20008921850 */
[----:B----4-:R-:W-:-:S03]  /*9920*/  IMAD.WIDE R28, R137, 0x4, R150 ;  /* 0x00000004891c7825 */ /* 0x010fc600078e0296 */
[----:B------:R-:W2:Y:S04]  /*9930*/  LDL.LU.64 R150, [R1+0x60] ;  /* 0x0000600001967983 */ /* 0x000ea80000300a00 */
[----:B------:R1:W-:Y:S01]  /*9940*/  LDGSTS.E [R240+0x20500], desc[UR16][R28.64], P1 ;  /* 0x205000001cf07fae */ /* 0x0003e20008921850 */
[----:B------:R-:W-:-:S03]  /*9950*/  IMAD.WIDE R42, R137, 0x4, R148 ;  /* 0x00000004892a7825 */ /* 0x000fc600078e0294 */
[----:B------:R-:W4:Y:S01]  /*9960*/  LDL.LU.64 R148, [R1+0x28] ;  /* 0x0000280001947983 */ /* 0x000f220000300a00 */
[----:B------:R-:W-:-:S03]  /*9970*/  IMAD.WIDE R30, R137, 0x4, R30 ;  /* 0x00000004891e7825 */ /* 0x000fc600078e021e */
[----:B------:R-:W-:Y:S01]  /*9980*/  LDGSTS.E [R240+0x20900], desc[UR16][R42.64], P1 ;  /* 0x209000002af07fae */ /* 0x000fe20008921850 */
[----:B------:R-:W-:-:S03]  /*9990*/  IMAD.WIDE R46, R137, 0x4, R46 ;  /* 0x00000004892e7825 */ /* 0x000fc600078e022e */
[----:B------:R1:W-:Y:S01]  /*99a0*/  LDGSTS.E [R240+0x20d00], desc[UR16][R30.64], P1 ;  /* 0x20d000001ef07fae */ /* 0x0003e20008921850 */
[----:B------:R-:W-:-:S03]  /*99b0*/  IMAD.WIDE R62, R137, 0x4, R62 ;  /* 0x00000004893e7825 */ /* 0x000fc600078e023e */
[----:B------:R-:W-:Y:S01]  /*99c0*/  LDGSTS.E [R240+0x21100], desc[UR16][R46.64], P1 ;  /* 0x211000002ef07fae */ /* 0x000fe20008921850 */
[----:B------:R-:W-:-:S03]  /*99d0*/  IMAD.WIDE R78, R137, 0x4, R78 ;  /* 0x00000004894e7825 */ /* 0x000fc600078e024e */
[----:B------:R-:W-:Y:S01]  /*99e0*/  LDGSTS.E [R240+0x21500], desc[UR16][R62.64], P1 ;  /* 0x215000003ef07fae */ /* 0x000fe20008921850 */
[----:B------:R-:W-:-:S03]  /*99f0*/  IMAD.WIDE R94, R137, 0x4, R94 ;  /* 0x00000004895e7825 */ /* 0x000fc600078e025e */
[----:B------:R-:W-:Y:S01]  /*9a00*/  LDGSTS.E [R240+0x21900], desc[UR16][R78.64], P1 ;  /* 0x219000004ef07fae */ /* 0x000fe20008921850 */
[----:B------:R-:W-:-:S03]  /*9a10*/  IMAD.WIDE R32, R137, 0x4, R32 ;  /* 0x0000000489207825 */ /* 0x000fc600078e0220 */
[----:B------:R-:W-:Y:S01]  /*9a20*/  LDGSTS.E [R240+0x21d00], desc[UR16][R94.64], P1 ;  /* 0x21d000005ef07fae */ /* 0x000fe20008921850 */
[----:B---3--:R-:W-:-:S03]  /*9a30*/  IMAD.WIDE R26, R137, 0x4, R146 ;  /* 0x00000004891a7825 */ /* 0x008fc600078e0292 */
[----:B------:R-:W3:Y:S01]  /*9a40*/  LDL.LU.64 R146, [R1+0x50] ;  /* 0x0000500001927983 */ /* 0x000ee20000300a00 */
[----:B------:R-:W-:-:S03]  /*9a50*/  IMAD.WIDE R48, R137, 0x4, R48 ;  /* 0x0000000489307825 */ /* 0x000fc600078e0230 */
[----:B------:R2:W-:Y:S01]  /*9a60*/  LDGSTS.E [R241+0x20180], desc[UR16][R26.64], P1 ;  /* 0x201800001af17fae */ /* 0x0005e20008921850 */
[----:B-1----:R-:W-:-:S03]  /*9a70*/  IMAD.WIDE R28, R137, 0x4, R144 ;  /* 0x00000004891c7825 */ /* 0x002fc600078e0290 */
[----:B------:R-:W3:Y:S01]  /*9a80*/  LDL.LU.64 R144, [R1+0x20] ;  /* 0x0000200001907983 */ /* 0x000ee20000300a00 */
        /* <DEDUP_REMOVED lines=23> */
[----:B--2---:R-:W-:-:S05]  /*9c00*/  IMAD.WIDE R26, R137, 0x4, R150 ;  /* 0x00000004891a7825 */ /* 0x004fca00078e0296 */
[----:B------:R-:W-:Y:S01]  /*9c10*/  LDGSTS.E [R242+0x20200], desc[UR16][R26.64], P1 ;  /* 0x202000001af27fae */ /* 0x000fe20008921850 */
[----:B----4-:R-:W-:-:S05]  /*9c20*/  IMAD.WIDE R28, R137, 0x4, R148 ;  /* 0x00000004891c7825 */ /* 0x010fca00078e0294 */
[----:B------:R-:W-:Y:S04]  /*9c30*/  LDGSTS.E [R242+0x20600], desc[UR16][R28.64], P1 ;  /* 0x206000001cf27fae */ /* 0x000fe80008921850 */
[----:B------:R3:W-:Y:S04]  /*9c40*/  LDGSTS.E [R242+0x20a00], desc[UR16][R16.64], P1 ;  /* 0x20a0000010f27fae */ /* 0x0007e80008921850 */
[----:B------:R-:W-:Y:S04]  /*9c50*/  LDGSTS.E [R242+0x20e00], desc[UR16][R34.64], P1 ;  /* 0x20e0000022f27fae */ /* 0x000fe80008921850 */
[----:B------:R-:W-:Y:S04]  /*9c60*/  LDGSTS.E [R242+0x21200], desc[UR16][R50.64], P1 ;  /* 0x2120000032f27fae */ /* 0x000fe80008921850 */
[----:B------:R-:W-:Y:S04]  /*9c70*/  LDGSTS.E [R242+0x21600], desc[UR16][R66.64], P1 ;  /* 0x2160000042f27fae */ /* 0x000fe80008921850 */
[----:B------:R-:W-:Y:S01]  /*9c80*/  LDGSTS.E [R242+0x21a00], desc[UR16][R82.64], P1 ;  /* 0x21a0000052f27fae */ /* 0x000fe20008921850 */
[----:B---3--:R-:W-:-:S03]  /*9c90*/  IMAD.WIDE R16, R137, 0x4, R146 ;  /* 0x0000000489107825 */ /* 0x008fc600078e0292 */
[----:B------:R-:W-:Y:S04]  /*9ca0*/  LDGSTS.E [R242+0x21e00], desc[UR16][R98.64], P1 ;  /* 0x21e0000062f27fae */ /* 0x000fe80008921850 */
[----:B------:R1:W-:Y:S01]  /*9cb0*/  LDGSTS.E [R243+0x20280], desc[UR16][R16.64], P1 ;  /* 0x2028000010f37fae */ /* 0x0003e20008921850 */
[----:B------:R-:W-:-:S05]  /*9cc0*/  IMAD.WIDE R26, R137, 0x4, R144 ;  /* 0x00000004891a7825 */ /* 0x000fca00078e0290 */
[----:B------:R-:W-:Y:S01]  /*9cd0*/  LDGSTS.E [R243+0x20680], desc[UR16][R26.64], P1 ;  /* 0x206800001af37fae */ /* 0x000fe20008921850 */
[----:B-1----:R-:W-:-:S03]  /*9ce0*/  IMAD.WIDE R16, R137, 0x4, R12 ;  /* 0x0000000489107825 */ /* 0x002fc600078e020c */
[----:B------:R1:W-:Y:S04]  /*9cf0*/  LDGSTS.E [R243+0x20a80], desc[UR16][R20.64], P1 ;  /* 0x20a8000014f37fae */ /* 0x0003e80008921850 */
[----:B------:R-:W-:Y:S04]  /*9d00*/  LDGSTS.E [R243+0x20e80], desc[UR16][R36.64], P1 ;  /* 0x20e8000024f37fae */ /* 0x000fe80008921850 */
[----:B------:R-:W-:Y:S01]  /*9d10*/  LDGSTS.E [R243+0x21280], desc[UR16][R52.64], P1 ;  /* 0x2128000034f37fae */ /* 0x000fe20008921850 */
[----:B-1----:R-:W-:-:S03]  /*9d20*/  IMAD.WIDE R20, R137, 0x4, R10 ;  /* 0x0000000489147825 */ /* 0x002fc600078e020a */
[----:B------:R-:W-:Y:S04]  /*9d30*/  LDGSTS.E [R243+0x21680], desc[UR16][R68.64], P1 ;  /* 0x2168000044f37fae */ /* 0x000fe80008921850 */
[----:B------:R-:W-:Y:S04]  /*9d40*/  LDGSTS.E [R243+0x21a80], desc[UR16][R84.64], P1 ;  /* 0x21a8000054f37fae */ /* 0x000fe80008921850 */
[----:B------:R-:W-:Y:S04]  /*9d50*/  LDGSTS.E [R243+0x21e80], desc[UR16][R100.64], P1 ;  /* 0x21e8000064f37fae */ /* 0x000fe80008921850 */
[----:B------:R-:W5:Y:S04]  /*9d60*/  LDL.LU.64 R12, [R1+0x1d0] ;  /* 0x0001d000010c7983 */ /* 0x000f680000300a00 */
[----:B------:R1:W-:Y:S04]  /*9d70*/  LDGSTS.E [R244+0x20300], desc[UR16][R16.64], P1 ;  /* 0x2030000010f47fae */ /* 0x0003e80008921850 */
[----:B------:R-:W5:Y:S04]  /*9d80*/  LDL.LU.64 R10, [R1+0x1c8] ;  /* 0x0001c800010a7983 */ /* 0x000f680000300a00 */
[----:B------:R2:W-:Y:S01]  /*9d90*/  LDGSTS.E [R244+0x20700], desc[UR16][R20.64], P1 ;  /* 0x2070000014f47fae */ /* 0x0005e20008921850 */
[----:B-1----:R-:W-:-:S03]  /*9da0*/  IMAD.WIDE R16, R137, 0x4, R8 ;  /* 0x0000000489107825 */ /* 0x002fc600078e0208 */
[----:B------:R-:W5:Y:S01]  /*9db0*/  LDL.LU.64 R8, [R1+0x1c0] ;  /* 0x0001c00001087983 */ /* 0x000f620000300a00 */
[----:B--2---:R-:W-:-:S03]  /*9dc0*/  IMAD.WIDE R20, R137, 0x4, R6 ;  /* 0x0000000489147825 */ /* 0x004fc600078e0206 */
[----:B------:R-:W5:Y:S01]  /*9dd0*/  LDL.LU.64 R6, [R1+0x1b8] ;  /* 0x0001b80001067983 */ /* 0x000f620000300a00 */
[----:B------:R-:W-:-:S04]  /*9de0*/  IMAD.WIDE R22, R137, 0x4, R22 ;  /* 0x0000000489167825 */ /* 0x000fc800078e0216 */
[C---:B------:R-:W-:Y:S01]  /*9df0*/  IMAD.WIDE R38, R137.reuse, 0x4, R38 ;  /* 0x0000000489267825 */ /* 0x040fe200078e0226 */
[----:B------:R-:W-:Y:S03]  /*9e00*/  LDGSTS.E [R244+0x20b00], desc[UR16][R22.64], P1 ;  /* 0x20b0000016f47fae */ /* 0x000fe60008921850 */
        /* <DEDUP_REMOVED lines=15> */
[----:B------:R1:W-:Y:S03]  /*9f00*/  LDGSTS.E [R245+0x20b80], desc[UR16][R24.64], P1 ;  /* 0x20b8000018f57fae */ /* 0x0003e60008921850 */
[C---:B------:R-:W-:Y:S01]  /*9f10*/  IMAD.WIDE R88, R137.reuse, 0x4, R88 ;  /* 0x0000000489587825 */ /* 0x040fe200078e0258 */
[----:B------:R2:W-:Y:S03]  /*9f20*/  LDGSTS.E [R245+0x20f80], desc[UR16][R40.64], P1 ;  /* 0x20f8000028f57fae */ /* 0x0005e60008921850 */
[----:B------:R-:W-:Y:S01]  /*9f30*/  IMAD.WIDE R104, R137, 0x4, R104 ;  /* 0x0000000489687825 */ /* 0x000fe200078e0268 */
[----:B------:R3:W-:Y:S04]  /*9f40*/  LDGSTS.E [R245+0x21380], desc[UR16][R56.64], P1 ;  /* 0x2138000038f57fae */ /* 0x0007e80008921850 */
[----:B------:R3:W-:Y:S04]  /*9f50*/  LDGSTS.E [R245+0x21780], desc[UR16][R72.64], P1 ;  /* 0x2178000048f57fae */ /* 0x0007e80008921850 */
[----:B------:R3:W-:Y:S04]  /*9f60*/  LDGSTS.E [R245+0x21b80], desc[UR16][R88.64], P1 ;  /* 0x21b8000058f57fae */ /* 0x0007e80008921850 */
[----:B------:R3:W-:Y:S01]  /*9f70*/  LDGSTS.E [R245+0x21f80], desc[UR16][R104.64], P1 ;  /* 0x21f8000068f57fae */ /* 0x0007e20008921850 */
[----:B------:R-:W-:Y:S01]  /*9f80*/  ISETP.GE.AND P1, PT, R19, 0x80, PT ;  /* 0x000000801300780c */ /* 0x000fe20003f26270 */
[----:B------:R-:W-:-:S02]  /*9f90*/  IMAD.SHL.U32 R207, R209, 0x100, RZ ;  /* 0x00000100d1cf7824 */ /* 0x000fc400078e00ff */
[----:B------:R-:W-:Y:S01]  /*9fa0*/  IMAD.SHL.U32 R208, R209, 0x8, RZ ;  /* 0x00000008d1d07824 */ /* 0x000fe200078e00ff */
[----:B------:R-:W0:Y:S01]  /*9fb0*/  LDGDEPBAR ;  /* 0x00000000000079af */ /* 0x000e220000000000 */
[----:B-1----:R-:W-:Y:S02]  /*9fc0*/  CS2R R24, SRZ ;  /* 0x0000000000187805 */ /* 0x002fe4000001ff00 */
[----:B------:R-:W-:Y:S02]  /*9fd0*/  CS2R R26, SRZ ;  /* 0x00000000001a7805 */ /* 0x000fe4000001ff00 */
[----:B------:R-:W-:Y:S02]  /*9fe0*/  CS2R R28, SRZ ;  /* 0x00000000001c7805 */ /* 0x000fe4000001ff00 */
[----:B------:R-:W-:Y:S02]  /*9ff0*/  CS2R R30, SRZ ;  /* 0x00000000001e7805 */ /* 0x000fe4000001ff00 */
[----:B------:R-:W-:-:S02]  /*a000*/  CS2R R32, SRZ ;  /* 0x0000000000207805 */ /* 0x000fc4000001ff00 */
[----:B------:R-:W-:Y:S02]  /*a010*/  CS2R R34, SRZ ;  /* 0x0000000000227805 */ /* 0x000fe4000001ff00 */
[----:B------:R-:W-:Y:S02]  /*a020*/  CS2R R36, SRZ ;  /* 0x0000000000247805 */ /* 0x000fe4000001ff00 */
[----:B------:R-:W-:Y:S02]  /*a030*/  CS2R R38, SRZ ;  /* 0x0000000000267805 */ /* 0x000fe4000001ff00 */
[----:B--2---:R-:W-:Y:S02]  /*a040*/  CS2R R40, SRZ ;  /* 0x0000000000287805 */ /* 0x004fe4000001ff00 */
[----:B------:R-:W-:Y:S02]  /*a050*/  CS2R R42, SRZ ;  /* 0x00000000002a7805 */ /* 0x000fe4000001ff00 */
[----:B------:R-:W-:-:S02]  /*a060*/  CS2R R44, SRZ ;  /* 0x00000000002c7805 */ /* 0x000fc4000001ff00 */
[----:B------:R-:W-:Y:S02]  /*a070*/  CS2R R46, SRZ ;  /* 0x00000000002e7805 */ /* 0x000fe4000001ff00 */
[----:B------:R-:W-:Y:S02]  /*a080*/  CS2R R48, SRZ ;  /* 0x0000000000307805 */ /* 0x000fe4000001ff00 */
[----:B------:R-:W-:Y:S02]  /*a090*/  CS2R R50, SRZ ;  /* 0x0000000000327805 */ /* 0x000fe4000001ff00 */
[----:B------:R-:W-:Y:S02]  /*a0a0*/  CS2R R52, SRZ ;  /* 0x0000000000347805 */ /* 0x000fe4000001ff00 */
[----:B------:R-:W-:Y:S02]  /*a0b0*/  CS2R R54, SRZ ;  /* 0x0000000000367805 */ /* 0x000fe4000001ff00 */
[----:B------:R-:W-:-:S02]  /*a0c0*/  LOP3.LUT R207, R207, 0x800, RZ, 0xc0, !PT ;  /* 0x00000800cfcf7812 */ /* 0x000fc400078ec0ff */
[----:B------:R-:W-:Y:S01]  /*a0d0*/  LOP3.LUT R208, R208, 0x380, RZ, 0xc0, !PT ;  /* 0x00000380d0d07812 */ /* 0x000fe200078ec0ff */
[----:B---3--:R-:W-:Y:S06]  /*a0e0*/  @!P1 BRA `(.L_x_0) ;  /* 0x00000060001c9947 */ /* 0x008fec0003800000 */
[----:B------:R-:W2:Y:S01]  /*a0f0*/  LDL.LU R149, [R1+0x1ac] ;  /* 0x0001ac0001957983 */ /* 0x000ea20000300800 */
[----:B------:R-:W1:Y:S01]  /*a100*/  S2R R145, SR_TID.X ;  /* 0x0000000000917919 */ /* 0x000e620000002100 */
[----:B------:R-:W3:Y:S01]  /*a110*/  S2R R143, SR_TID.X ;  /* 0x00000000008f7919 */ /* 0x000ee20000002100 */
[----:B------:R-:W4:Y:S01]  /*a120*/  S2R R141, SR_TID.X ;  /* 0x00000000008d7919 */ /* 0x000f220000002100 */
[----:B------:R-:W4:Y:S01]  /*a130*/  S2R R148, SR_TID.X ;  /* 0x0000000000947919 */ /* 0x000f220000002100 */
[----:B------:R-:W2:Y:S04]  /*a140*/  LDL.LU R153, [R1+0xa4] ;  /* 0x0000a40001997983 */ /* 0x000ea80000300800 */
[----:B------:R-:W2:Y:S01]  /*a150*/  LDL.LU R119, [R1+0xa8] ;  /* 0x0000a80001777983 */ /* 0x000ea20000300800 */
[----:B------:R-:W-:-:S03]  /*a160*/  IMAD R142, R142, R136, RZ ;  /* 0x000000888e8e7224 */ /* 0x000fc600078e02ff */
[----:B------:R-:W2:Y:S04]  /*a170*/  LDL.LU R113, [R1+0xac] ;  /* 0x0000ac0001717983 */ /* 0x000ea80000300800 */
[----:B------:R-:W2:Y:S01]  /*a180*/  LDL.LU R150, [R1+0xb0] ;  /* 0x0000b00001967983 */ /* 0x000ea20000300800 */
[----:B-1----:R-:W-:Y:S02]  /*a190*/  LEA.HI R145, R145, 0x1e, RZ, 0x1a ;  /* 0x0000001e91917811 */ /* 0x002fe400078fd0ff */
[----:B---3--:R-:W-:-:S03]  /*a1a0*/  LEA.HI R143, R143, 0x2e, RZ, 0x1a ;  /* 0x0000002e8f8f7811 */ /* 0x008fc600078fd0ff */
[----:B------:R-:W-:Y:S01]  /*a1b0*/  IMAD R144, R145, R136, RZ ;  /* 0x0000008891907224 */ /* 0x000fe200078e02ff */
[----:B----4-:R-:W-:-:S04]  /*a1c0*/  LEA.HI R141, R141, 0x3e, RZ, 0x1a ;  /* 0x0000003e8d8d7811 */ /* 0x010fc800078fd0ff */
[----:B------:R-:W-:-:S04]  /*a1d0*/  SHF.R.S32.HI R147, RZ, 0x1f, R144 ;  /* 0x0000001fff937819 */ /* 0x000fc80000011490 */
[----:B------:R-:W-:Y:S02]  /*a1e0*/  SHF.L.U64.HI R147, R144, 0x2, R147 ;  /* 0x0000000290937819 */ /* 0x000fe40000010293 */
[----:B------:R-:W1:Y:S01]  /*a1f0*/  S2R R144, SR_TID.X ;  /* 0x0000000000907919 */ /* 0x000e620000002100 */
[----:B------:R-:W-:Y:S01]  /*a200*/  LEA.HI R148, R148, 0x4e, RZ, 0x1a ;  /* 0x0000004e94947811 */ /* 0x000fe200078fd0ff */
[-C--:B------:R-:W-:Y:S02]  /*a210*/  IMAD R143, R143, R136.reuse, RZ ;  /* 0x000000888f8f7224 */ /* 0x080fe400078e02ff */
[-C--:B------:R-:W-:Y:S02]  /*a220*/  IMAD R141, R141, R136.reuse, RZ ;  /* 0x000000888d8d7224 */ /* 0x080fe400078e02ff */
[-C--:B------:R-:W-:Y:S01]  /*a230*/  IMAD R151, R148, R136.reuse, RZ ;  /* 0x0000008894977224 */ /* 0x080fe200078e02ff */
[----:B------:R-:W-:Y:S01]  /*a240*/  SHF.R.S32.HI R146, RZ, 0x1f, R143 ;  /* 0x0000001fff927819 */ /* 0x000fe2000001148f */
[----:B------:R-:W-:Y:S01]  /*a250*/  IMAD R148, R118, R136, RZ ;  /* 0x0000008876947224 */ /* 0x000fe200078e02ff */
[----:B------:R-:W-:-:S02]  /*a260*/  SHF.R.S32.HI R145, RZ, 0x1f, R141 ;  /* 0x0000001fff917819 */ /* 0x000fc4000001148d */
[----:B------:R-:W-:Y:S02]  /*a270*/  SHF.L.U64.HI R146, R143, 0x2, R146 ;  /* 0x000000028f927819 */ /* 0x000fe40000010292 */
[----:B------:R-:W-:Y:S02]  /*a280*/  SHF.R.S32.HI R15, RZ, 0x1f, R148 ;  /* 0x0000001fff0f7819 */ /* 0x000fe40000011494 */
[----:B------:R-:W-:Y:S02]  /*a290*/  SHF.L.U64.HI R145, R141, 0x2, R145 ;  /* 0x000000028d917819 */ /* 0x000fe40000010291 */
[----:B------:R-:W-:Y:S02]  /*a2a0*/  SHF.R.S32.HI R17, RZ, 0x1f, R142 ;  /* 0x0000001fff117819 */ /* 0x000fe4000001148e */
[----:B------:R-:W-:Y:S02]  /*a2b0*/  SHF.L.U64.HI R15, R148, 0x2, R15 ;  /* 0x00000002940f7819 */ /* 0x000fe4000001020f */
[----:B-1----:R-:W-:-:S05]  /*a2c0*/  LEA.HI R144, R144, 0x6e, RZ, 0x1a ;  /* 0x0000006e90907811 */ /* 0x002fca00078fd0ff */
[----:B------:R-:W-:Y:S01]  /*a2d0*/  IMAD R118, R144, R136, RZ ;  /* 0x0000008890767224 */ /* 0x000fe200078e02ff */
[----:B------:R-:W-:-:S04]  /*a2e0*/  SHF.R.S32.HI R144, RZ, 0x1f, R151 ;  /* 0x0000001fff907819 */ /* 0x000fc80000011497 */
[----:B------:R-:W-:Y:S02]  /*a2f0*/  SHF.R.S32.HI R16, RZ, 0x1f, R118 ;  /* 0x0000001fff107819 */ /* 0x000fe40000011476 */
[----:B------:R-:W-:Y:S02]  /*a300*/  SHF.L.U64.HI R144, R151, 0x2, R144 ;  /* 0x0000000297907819 */ /* 0x000fe40000010290 */
[----:B------:R-:W-:Y:S02]  /*a310*/  SHF.L.U64.HI R16, R118, 0x2, R16 ;  /* 0x0000000276107819 */ /* 0x000fe40000010210 */
[----:B------:R-:W-:Y:S02]  /*a320*/  SHF.L.U64.HI R17, R142, 0x2, R17 ;  /* 0x000000028e117819 */ /* 0x000fe40000010211 */
[----:B--2---:R-:W-:-:S04]  /*a330*/  SHF.R.S32.HI R25, RZ, 0x1f, R149 ;  /* 0x0000001fff197819 */ /* 0x004fc80000011495 */
[----:B------:R-:W-:Y:S02]  /*a340*/  SHF.L.U64.HI R25, R149, 0x2, R25 ;  /* 0x0000000295197819 */ /* 0x000fe40000010219 */
[----:B------:R-:W2:Y:S04]  /*a350*/  LDL.LU R149, [R1+0xb4] ;  /* 0x0000b40001957983 */ /* 0x000ea80000300800 */
[----:B------:R-:W3:Y:S04]  /*a360*/  LDL.LU R143, [R1+0xb8] ;  /* 0x0000b800018f7983 */ /* 0x000ee80000300800 */
[----:B------:R-:W4:Y:S04]  /*a370*/  LDL.LU R141, [R1+0xbc] ;  /* 0x0000bc00018d7983 */ /* 0x000f280000300800 */
[----:B------:R-:W4:Y:S04]  /*a380*/  LDL.LU R151, [R1+0xc0] ;  /* 0x0000c00001977983 */ /* 0x000f280000300800 */
[----:B------:R-:W4:Y:S04]  /*a390*/  LDL.LU R148, [R1+0xc4] ;  /* 0x0000c40001947983 */ /* 0x000f280000300800 */
[----:B------:R-:W4:Y:S04]  /*a3a0*/  LDL.LU R118, [R1+0xc8] ;  /* 0x0000c80001767983 */ /* 0x000f280000300800 */
[----:B------:R-:W4:Y:S01]  /*a3b0*/  LDL.LU R142, [R1+0xcc] ;  /* 0x0000cc00018e7983 */ /* 0x000f220000300800 */
[----:B------:R-:W-:Y:S01]  /*a3c0*/  IMAD.SHL.U32 R126, R137, 0x8, RZ ;  /* 0x00000008897e7824 */ /* 0x000fe200078e00ff */
[----:B------:R-:W-:-:S02]  /*a3d0*/  SHF.R.S32.HI R24, RZ, 0x1f, R137 ;  /* 0x0000001fff187819 */ /* 0x000fc40000011489 */
[----:B------:R-:W-:Y:S01]  /*a3e0*/  SHF.R.S32.HI R18, RZ, 0x1f, R153 ;  /* 0x0000001fff127819 */ /* 0x000fe20000011499 */
[----:B------:R-:W4:Y:S01]  /*a3f0*/  LDL.LU R152, [R1+0xd0] ;  /* 0x0000d00001987983 */ /* 0x000f220000300800 */
[----:B------:R-:W-:Y:S02]  /*a400*/  SHF.R.S32.HI R59, RZ, 0x1f, R119 ;  /* 0x0000001fff3b7819 */ /* 0x000fe40000011477 */
[----:B------:R-:W-:Y:S02]  /*a410*/  SHF.R.S32.HI R22, RZ, 0x1f, R19 ;  /* 0x0000001fff167819 */ /* 0x000fe40000011413 */
[----:B------:R-:W-:Y:S02]  /*a420*/  SHF.L.U64.HI R134, R137, 0x3, R24 ;  /* 0x0000000389867819 */ /* 0x000fe40000010218 */
[----:B------:R-:W-:Y:S02]  /*a430*/  LEA R135, P1, R119, R126, 0x2 ;  /* 0x0000007e77877211 */ /* 0x000fe400078210ff */
[----:B------:R-:W-:-:S02]  /*a440*/  SHF.R.S32.HI R61, RZ, 0x1f, R113 ;  /* 0x0000001fff3d7819 */ /* 0x000fc40000011471 */
[----:B------:R-:W-:Y:S02]  /*a450*/  LEA R20, P2, R113, R126, 0x2 ;  /* 0x0000007e71147211 */ /* 0x000fe400078410ff */
[----:B------:R-:W-:Y:S02]  /*a460*/  SHF.L.U64.HI R18, R153, 0x2, R18 ;  /* 0x0000000299127819 */ /* 0x000fe40000010212 */
[----:B------:R-:W-:Y:S01]  /*a470*/  LEA.HI R21, R22, R19, RZ, 0x7 ;  /* 0x0000001316157211 */ /* 0x000fe200078f38ff */
[----:B------:R-:W4:Y:S01]  /*a480*/  LDL.LU R153, [R1+0xd4] ;  /* 0x0000d40001997983 */ /* 0x000f220000300800 */
[-C--:B------:R-:W-:Y:S02]  /*a490*/  LEA.HI.X R59, R119, R134.reuse, R59, 0x2, P1 ;  /* 0x00000086773b7211 */ /* 0x080fe400008f143b */
[----:B------:R-:W-:Y:S01]  /*a4a0*/  LEA.HI.X R61, R113, R134, R61, 0x2, P2 ;  /* 0x00000086713d7211 */ /* 0x000fe200010f143d */
[----:B------:R-:W4:Y:S01]  /*a4b0*/  LDL.LU R119, [R1+0xd8] ;  /* 0x0000d80001777983 */ /* 0x000f220000300800 */
[----:B------:R-:W-:-:S02]  /*a4c0*/  SHF.R.S32.HI R63, RZ, 0x1f, R150 ;  /* 0x0000001fff3f7819 */ /* 0x000fc40000011496 */
[C---:B------:R-:W-:Y:S01]  /*a4d0*/  LEA R19, P1, R150.reuse, R126, 0x2 ;  /* 0x0000007e96137211 */ /* 0x040fe200078210ff */
[----:B------:R-:W4:Y:S03]  /*a4e0*/  LDL.LU R113, [R1+0xdc] ;  /* 0x0000dc0001717983 */ /* 0x000f260000300800 */
[----:B------:R-:W-:Y:S02]  /*a4f0*/  LEA.HI.X R63, R150, R134, R63, 0x2, P1 ;  /* 0x00000086963f7211 */ /* 0x000fe400008f143f */
[----:B------:R-:W4:Y:S01]  /*a500*/  LDL.LU R150, [R1+0xe0] ;  /* 0x0000e00001967983 */ /* 0x000f220000300800 */
[----:B--2---:R-:W-:Y:S02]  /*a510*/  SHF.R.S32.HI R65, RZ, 0x1f, R149 ;  /* 0x0000001fff417819 */ /* 0x004fe40000011495 */
[----:B------:R-:W-:Y:S02]  /*a520*/  LEA R22, P2, R149, R126, 0x2 ;  /* 0x0000007e95167211 */ /* 0x000fe400078410ff */
[----:B---3--:R-:W-:-:S02]  /*a530*/  SHF.R.S32.HI R67, RZ, 0x1f, R143 ;  /* 0x0000001fff437819 */ /* 0x008fc4000001148f */
[-C--:B------:R-:W-:Y:S02]  /*a540*/  LEA R23, P3, R143, R126.reuse, 0x2 ;  /* 0x0000007e8f177211 */ /* 0x080fe400078610ff */
[----:B----4-:R-:W-:Y:S02]  /*a550*/  SHF.R.S32.HI R69, RZ, 0x1f, R141 ;  /* 0x0000001fff457819 */ /* 0x010fe4000001148d */
[----:B------:R-:W-:Y:S02]  /*a560*/  LEA R57, P4, R141, R126, 0x2 ;  /* 0x0000007e8d397211 */ /* 0x000fe400078810ff */
[-C--:B------:R-:W-:Y:S02]  /*a570*/  LEA.HI.X R65, R149, R134.reuse, R65, 0x2, P2 ;  /* 0x0000008695417211 */ /* 0x080fe400010f1441 */
[----:B------:R-:W-:Y:S01]  /*a580*/  LEA.HI.X R67, R143, R134, R67, 0x2, P3 ;  /* 0x000000868f437211 */ /* 0x000fe200018f1443 */
[----:B------:R-:W2:Y:S01]  /*a590*/  LDL.LU R149, [R1+0xe4] ;  /* 0x0000e40001957983 */ /* 0x000ea20000300800 */
[----:B------:R-:W-:-:S02]  /*a5a0*/  SHF.R.S32.HI R71, RZ, 0x1f, R151 ;  /* 0x0000001fff477819 */ /* 0x000fc40000011497 */
[-C--:B------:R-:W-:Y:S01]  /*a5b0*/  LEA R56, P1, R151, R126.reuse, 0x2 ;  /* 0x0000007e97387211 */ /* 0x080fe200078210ff */
[----:B------:R-:W3:Y:S01]  /*a5c0*/  LDL.LU R143, [R1+0xe8] ;  /* 0x0000e800018f7983 */ /* 0x000ee20000300800 */
[----:B------:R-:W-:Y:S02]  /*a5d0*/  SHF.R.S32.HI R73, RZ, 0x1f, R148 ;  /* 0x0000001fff497819 */ /* 0x000fe40000011494 */
[----:B------:R-:W-:Y:S02]  /*a5e0*/  LEA R58, P2, R148, R126, 0x2 ;  /* 0x0000007e943a7211 */ /* 0x000fe400078410ff */
[----:B------:R-:W-:Y:S02]  /*a5f0*/  LEA.HI.X R69, R141, R134, R69, 0x2, P4 ;  /* 0x000000868d457211 */ /* 0x000fe400020f1445 */
[----:B------:R-:W-:Y:S01]  /*a600*/  SHF.R.S32.HI R75, RZ, 0x1f, R118 ;  /* 0x0000001fff4b7819 */ /* 0x000fe20000011476 */
[----:B------:R-:W4:Y:S01]  /*a610*/  LDL.LU R141, [R1+0xec] ;  /* 0x0000ec00018d7983 */ /* 0x000f220000300800 */
[----:B------:R-:W-:-:S02]  /*a620*/  LEA R60, P3, R118, R126, 0x2 ;  /* 0x0000007e763c7211 */ /* 0x000fc400078610ff */
[----:B------:R-:W-:Y:S02]  /*a630*/  SHF.R.S32.HI R77, RZ, 0x1f, R142 ;  /* 0x0000001fff4d7819 */ /* 0x000fe4000001148e */
[----:B------:R-:W-:Y:S02]  /*a640*/  LEA R62, P4, R142, R126, 0x2 ;  /* 0x0000007e8e3e7211 */ /* 0x000fe400078810ff */
[-C--:B------:R-:W-:Y:S02]  /*a650*/  LEA.HI.X R71, R151, R134.reuse, R71, 0x2, P1 ;  /* 0x0000008697477211 */ /* 0x080fe400008f1447 */
[-C--:B------:R-:W-:Y:S01]  /*a660*/  LEA.HI.X R73, R148, R134.reuse, R73, 0x2, P2 ;  /* 0x0000008694497211 */ /* 0x080fe200010f1449 */
[----:B------:R-:W4:Y:S01]  /*a670*/  LDL.LU R151, [R1+0xf0] ;  /* 0x0000f00001977983 */ /* 0x000f220000300800 */
[-C--:B------:R-:W-:Y:S02]  /*a680*/  LEA.HI.X R75, R118, R134.reuse, R75, 0x2, P3 ;  /* 0x00000086764b7211 */ /* 0x080fe400018f144b */
[----:B------:R-:W-:Y:S01]  /*a690*/  LEA.HI.X R77, R142, R134, R77, 0x2, P4 ;  /* 0x000000868e4d7211 */ /* 0x000fe200020f144d */
[----:B------:R-:W4:Y:S04]  /*a6a0*/  LDL.LU R148, [R1+0xf4] ;  /* 0x0000f40001947983 */ /* 0x000f280000300800 */
[----:B------:R-:W4:Y:S04]  /*a6b0*/  LDL.LU R118, [R1+0xf8] ;  /* 0x0000f80001767983 */ /* 0x000f280000300800 */
[----:B------:R-:W4:Y:S01]  /*a6c0*/  LDL.LU R142, [R1+0xfc] ;  /* 0x0000fc00018e7983 */ /* 0x000f220000300800 */
[----:B------:R-:W-:-:S02]  /*a6d0*/  SHF.R.S32.HI R79, RZ, 0x1f, R152 ;  /* 0x0000001fff4f7819 */ /* 0x000fc40000011498 */
[-C--:B------:R-:W-:Y:S02]  /*a6e0*/  LEA R64, P1, R152, R126.reuse, 0x2 ;  /* 0x0000007e98407211 */ /* 0x080fe400078210ff */
[----:B------:R-:W-:Y:S02]  /*a6f0*/  SHF.R.S32.HI R81, RZ, 0x1f, R153 ;  /* 0x0000001fff517819 */ /* 0x000fe40000011499 */
[-C--:B------:R-:W-:Y:S02]  /*a700*/  LEA R66, P2, R153, R126.reuse, 0x2 ;  /* 0x0000007e99427211 */ /* 0x080fe400078410ff */
[----:B------:R-:W-:Y:S02]  /*a710*/  SHF.R.S32.HI R83, RZ, 0x1f, R119 ;  /* 0x0000001fff537819 */ /* 0x000fe40000011477 */
[----:B------:R-:W-:Y:S02]  /*a720*/  LEA R68, P3, R119, R126, 0x2 ;  /* 0x0000007e77447211 */ /* 0x000fe400078610ff */
[----:B------:R-:W-:-:S02]  /*a730*/  SHF.R.S32.HI R85, RZ, 0x1f, R113 ;  /* 0x0000001fff557819 */ /* 0x000fc40000011471 */
[----:B------:R-:W-:Y:S02]  /*a740*/  LEA R70, P4, R113, R126, 0x2 ;  /* 0x0000007e71467211 */ /* 0x000fe400078810ff */
[-C--:B------:R-:W-:Y:S02]  /*a750*/  LEA.HI.X R79, R152, R134.reuse, R79, 0x2, P1 ;  /* 0x00000086984f7211 */ /* 0x080fe400008f144f */
[-C--:B------:R-:W-:Y:S01]  /*a760*/  LEA.HI.X R81, R153, R134.reuse, R81, 0x2, P2 ;  /* 0x0000008699517211 */ /* 0x080fe200010f1451 */
[----:B------:R-:W4:Y:S01]  /*a770*/  LDL.LU R152, [R1+0x100] ;  /* 0x0001000001987983 */ /* 0x000f220000300800 */
[-C--:B------:R-:W-:Y:S02]  /*a780*/  LEA.HI.X R83, R119, R134.reuse, R83, 0x2, P3 ;  /* 0x0000008677537211 */ /* 0x080fe400018f1453 */
[----:B------:R-:W-:Y:S01]  /*a790*/  LEA.HI.X R85, R113, R134, R85, 0x2, P4 ;  /* 0x0000008671557211 */ /* 0x000fe200020f1455 */
[----:B------:R-:W4:Y:S01]  /*a7a0*/  LDL.LU R153, [R1+0x104] ;  /* 0x0001040001997983 */ /* 0x000f220000300800 */
[----:B------:R-:W-:-:S02]  /*a7b0*/  SHF.R.S32.HI R87, RZ, 0x1f, R150 ;  /* 0x0000001fff577819 */ /* 0x000fc40000011496 */
[C---:B------:R-:W-:Y:S01]  /*a7c0*/  LEA R72, P1, R150.reuse, R126, 0x2 ;  /* 0x0000007e96487211 */ /* 0x040fe200078210ff */
[----:B------:R-:W4:Y:S04]  /*a7d0*/  LDL.LU R119, [R1+0x108] ;  /* 0x0001080001777983 */ /* 0x000f280000300800 */
[----:B------:R-:W4:Y:S01]  /*a7e0*/  LDL.LU R113, [R1+0x10c] ;  /* 0x00010c0001717983 */ /* 0x000f220000300800 */
[----:B------:R-:W-:-:S03]  /*a7f0*/  LEA.HI.X R87, R150, R134, R87, 0x2, P1 ;  /* 0x0000008696577211 */ /* 0x000fc600008f1457 */
[----:B------:R-:W4:Y:S01]  /*a800*/  LDL.LU R150, [R1+0x110] ;  /* 0x0001100001967983 */ /* 0x000f220000300800 */
[----:B--2---:R-:W-:Y:S02]  /*a810*/  SHF.R.S32.HI R89, RZ, 0x1f, R149 ;  /* 0x0000001fff597819 */ /* 0x004fe40000011495 */
[-C--:B------:R-:W-:Y:S02]  /*a820*/  LEA R74, P2, R149, R126.reuse, 0x2 ;  /* 0x0000007e954a7211 */ /* 0x080fe400078410ff */
[----:B---3--:R-:W-:Y:S02]  /*a830*/  SHF.R.S32.HI R91, RZ, 0x1f, R143 ;  /* 0x0000001fff5b7819 */ /* 0x008fe4000001148f */
[----:B------:R-:W-:Y:S02]  /*a840*/  LEA R76, P3, R143, R126, 0x2 ;  /* 0x0000007e8f4c7211 */ /* 0x000fe400078610ff */
[-C--:B------:R-:W-:Y:S02]  /*a850*/  LEA.HI.X R89, R149, R134.reuse, R89, 0x2, P2 ;  /* 0x0000008695597211 */ /* 0x080fe400010f1459 */
[----:B------:R-:W-:Y:S01]  /*a860*/  LEA.HI.X R91, R143, R134, R91, 0x2, P3 ;  /* 0x000000868f5b7211 */ /* 0x000fe200018f145b */
[----:B------:R-:W2:Y:S01]  /*a870*/  LDL.LU R149, [R1+0x114] ;  /* 0x0001140001957983 */ /* 0x000ea20000300800 */
[----:B----4-:R-:W-:-:S02]  /*a880*/  SHF.R.S32.HI R93, RZ, 0x1f, R141 ;  /* 0x0000001fff5d7819 */ /* 0x010fc4000001148d */
[C---:B------:R-:W-:Y:S01]  /*a890*/  LEA R78, P4, R141.reuse, R126, 0x2 ;  /* 0x0000007e8d4e7211 */ /* 0x040fe200078810ff */
[----:B------:R-:W3:Y:S03]  /*a8a0*/  LDL.LU R143, [R1+0x118] ;  /* 0x00011800018f7983 */ /* 0x000ee60000300800 */
[----:B------:R-:W-:Y:S02]  /*a8b0*/  LEA.HI.X R93, R141, R134, R93, 0x2, P4 ;  /* 0x000000868d5d7211 */ /* 0x000fe400020f145d */
[----:B------:R-:W4:Y:S01]  /*a8c0*/  LDL.LU R141, [R1+0x11c] ;  /* 0x00011c00018d7983 */ /* 0x000f220000300800 */
[----:B------:R-:W-:Y:S02]  /*a8d0*/  SHF.R.S32.HI R95, RZ, 0x1f, R151 ;  /* 0x0000001fff5f7819 */ /* 0x000fe40000011497 */
[----:B------:R-:W-:Y:S02]  /*a8e0*/  LEA R80, P1, R151, R126, 0x2 ;  /* 0x0000007e97507211 */ /* 0x000fe400078210ff */
[----:B------:R-:W-:-:S02]  /*a8f0*/  SHF.R.S32.HI R97, RZ, 0x1f, R148 ;  /* 0x0000001fff617819 */ /* 0x000fc40000011494 */
[-C--:B------:R-:W-:Y:S02]  /*a900*/  LEA R82, P2, R148, R126.reuse, 0x2 ;  /* 0x0000007e94527211 */ /* 0x080fe400078410ff */
[----:B------:R-:W-:Y:S02]  /*a910*/  SHF.R.S32.HI R99, RZ, 0x1f, R118 ;  /* 0x0000001fff637819 */ /* 0x000fe40000011476 */
[-C--:B------:R-:W-:Y:S02]  /*a920*/  LEA R84, P3, R118, R126.reuse, 0x2 ;  /* 0x0000007e76547211 */ /* 0x080fe400078610ff */
[----:B------:R-:W-:Y:S02]  /*a930*/  SHF.R.S32.HI R101, RZ, 0x1f, R142 ;  /* 0x0000001fff657819 */ /* 0x000fe4000001148e */
[----:B------:R-:W-:Y:S02]  /*a940*/  LEA R86, P4, R142, R126, 0x2 ;  /* 0x0000007e8e567211 */ /* 0x000fe400078810ff */
[----:B------:R-:W-:-:S02]  /*a950*/  LEA.HI.X R95, R151, R134, R95, 0x2, P1 ;  /* 0x00000086975f7211 */ /* 0x000fc400008f145f */
[-C--:B------:R-:W-:Y:S01]  /*a960*/  LEA.HI.X R97, R148, R134.reuse, R97, 0x2, P2 ;  /* 0x0000008694617211 */ /* 0x080fe200010f1461 */
[----:B------:R-:W4:Y:S01]  /*a970*/  LDL.LU R151, [R1+0x120] ;  /* 0x0001200001977983 */ /* 0x000f220000300800 */
[-C--:B------:R-:W-:Y:S02]  /*a980*/  LEA.HI.X R99, R118, R134.reuse, R99, 0x2, P3 ;  /* 0x0000008676637211 */ /* 0x080fe400018f1463 */
[----:B------:R-:W-:Y:S01]  /*a990*/  LEA.HI.X R101, R142, R134, R101, 0x2, P4 ;  /* 0x000000868e657211 */ /* 0x000fe200020f1465 */
[----:B------:R-:W4:Y:S04]  /*a9a0*/  LDL.LU R148, [R1+0x124] ;  /* 0x0001240001947983 */ /* 0x000f280000300800 */
[----:B------:R-:W4:Y:S04]  /*a9b0*/  LDL.LU R118, [R1+0x128] ;  /* 0x0001280001767983 */ /* 0x000f280000300800 */
[----:B------:R-:W4:Y:S04]  /*a9c0*/  LDL.LU R142, [R1+0x12c] ;  /* 0x00012c00018e7983 */ /* 0x000f280000300800 */
[----:B------:R-:W4:Y:S01]  /*a9d0*/  LDL.LU R157, [R1+0x130] ;  /* 0x00013000019d7983 */ /* 0x000f220000300800 */
[----:B------:R-:W-:-:S02]  /*a9e0*/  SHF.R.S32.HI R105, RZ, 0x1f, R153 ;  /* 0x0000001fff697819 */ /* 0x000fc40000011499 */
[-C--:B------:R-:W-:Y:S01]  /*a9f0*/  LEA R90, P2, R153, R126.reuse, 0x2 ;  /* 0x0000007e995a7211 */ /* 0x080fe200078410ff */
[----:B------:R-:W4:Y:S01]  /*aa00*/  LDL.LU R154, [R1+0x134] ;  /* 0x00013400019a7983 */ /* 0x000f220000300800 */
[----:B------:R-:W-:Y:S02]  /*aa10*/  SHF.R.S32.HI R103, RZ, 0x1f, R152 ;  /* 0x0000001fff677819 */ /* 0x000fe40000011498 */
[----:B------:R-:W-:Y:S01]  /*aa20*/  SHF.R.S32.HI R107, RZ, 0x1f, R119 ;  /* 0x0000001fff6b7819 */ /* 0x000fe20000011477 */
[----:B------:R-:W4:Y:S01]  /*aa30*/  LDL.LU R155, [R1+0x138] ;  /* 0x00013800019b7983 */ /* 0x000f220000300800 */
[----:B------:R-:W-:Y:S02]  /*aa40*/  SHF.R.S32.HI R109, RZ, 0x1f, R113 ;  /* 0x0000001fff6d7819 */ /* 0x000fe40000011471 */
[-C--:B------:R-:W-:Y:S02]  /*aa50*/  LEA R94, P4, R113, R126.reuse, 0x2 ;  /* 0x0000007e715e7211 */ /* 0x080fe400078810ff */
[----:B------:R-:W-:-:S02]  /*aa60*/  LEA R88, P1, R152, R126, 0x2 ;  /* 0x0000007e98587211 */ /* 0x000fc400078210ff */
[----:B------:R-:W-:Y:S02]  /*aa70*/  LEA R92, P3, R119, R126, 0x2 ;  /* 0x0000007e775c7211 */ /* 0x000fe400078610ff */
[-C--:B------:R-:W-:Y:S02]  /*aa80*/  LEA.HI.X R105, R153, R134.reuse, R105, 0x2, P2 ;  /* 0x0000008699697211 */ /* 0x080fe400010f1469 */
[-C--:B------:R-:W-:Y:S02]  /*aa90*/  LEA.HI.X R109, R113, R134.reuse, R109, 0x2, P4 ;  /* 0x00000086716d7211 */ /* 0x080fe400020f146d */
[-C--:B------:R-:W-:Y:S02]  /*aaa0*/  LEA.HI.X R103, R152, R134.reuse, R103, 0x2, P1 ;  /* 0x0000008698677211 */ /* 0x080fe400008f1467 */
[----:B------:R-:W-:Y:S01]  /*aab0*/  LEA.HI.X R107, R119, R134, R107, 0x2, P3 ;  /* 0x00000086776b7211 */ /* 0x000fe200018f146b */
[----:B------:R-:W4:Y:S01]  /*aac0*/  LDL.LU R152, [R1+0x13c] ;  /* 0x00013c0001987983 */ /* 0x000f220000300800 */
[----:B------:R-:W-:-:S02]  /*aad0*/  SHF.R.S32.HI R111, RZ, 0x1f, R150 ;  /* 0x0000001fff6f7819 */ /* 0x000fc40000011496 */
[C---:B------:R-:W-:Y:S01]  /*aae0*/  LEA R96, P1, R150.reuse, R126, 0x2 ;  /* 0x0000007e96607211 */ /* 0x040fe200078210ff */
[----:B------:R-:W4:Y:S03]  /*aaf0*/  LDL.LU R153, [R1+0x140] ;  /* 0x0001400001997983 */ /* 0x000f260000300800 */
[----:B------:R-:W-:Y:S02]  /*ab00*/  LEA.HI.X R111, R150, R134, R111, 0x2, P1 ;  /* 0x00000086966f7211 */ /* 0x000fe400008f146f */
[----:B--2---:R-:W-:Y:S02]  /*ab10*/  SHF.R.S32.HI R113, RZ, 0x1f, R149 ;  /* 0x0000001fff717819 */ /* 0x004fe40000011495 */
[----:B------:R-:W-:Y:S02]  /*ab20*/  LEA R98, P2, R149, R126, 0x2 ;  /* 0x0000007e95627211 */ /* 0x000fe400078410ff */
[----:B---3--:R-:W-:-:S02]  /*ab30*/  SHF.R.S32.HI R115, RZ, 0x1f, R143 ;  /* 0x0000001fff737819 */ /* 0x008fc4000001148f */
[----:B------:R-:W-:Y:S02]  /*ab40*/  LEA R100, P3, R143, R126, 0x2 ;  /* 0x0000007e8f647211 */ /* 0x000fe400078610ff */
[----:B------:R-:W-:Y:S02]  /*ab50*/  LEA.HI.X R113, R149, R134, R113, 0x2, P2 ;  /* 0x0000008695717211 */ /* 0x000fe400010f1471 */
[----:B----4-:R-:W-:Y:S01]  /*ab60*/  SHF.R.S32.HI R117, RZ, 0x1f, R141 ;  /* 0x0000001fff757819 */ /* 0x010fe2000001148d */
[----:B------:R-:W2:Y:S01]  /*ab70*/  LDL.LU R149, [R1+0x144] ;  /* 0x0001440001957983 */ /* 0x000ea20000300800 */
[----:B------:R-:W-:Y:S02]  /*ab80*/  LEA R102, P4, R141, R126, 0x2 ;  /* 0x0000007e8d667211 */ /* 0x000fe400078810ff */
[-C--:B------:R-:W-:Y:S02]  /*ab90*/  LEA.HI.X R115, R143, R134.reuse, R115, 0x2, P3 ;  /* 0x000000868f737211 */ /* 0x080fe400018f1473 */
[----:B------:R-:W3:Y:S01]  /*aba0*/  LDL.LU R143, [R1+0x148] ;  /* 0x00014800018f7983 */ /* 0x000ee20000300800 */
[----:B------:R-:W-:-:S03]  /*abb0*/  LEA.HI.X R117, R141, R134, R117, 0x2, P4 ;  /* 0x000000868d757211 */ /* 0x000fc600020f1475 */
[----:B------:R-:W4:Y:S04]  /*abc0*/  LDL.LU R141, [R1+0x14c] ;  /* 0x00014c00018d7983 */ /* 0x000f280000300800 */
[----:B------:R-:W4:Y:S01]  /*abd0*/  LDL.LU R150, [R1+0x150] ;  /* 0x0001500001967983 */ /* 0x000f220000300800 */
[----:B------:R-:W-:Y:S02]  /*abe0*/  SHF.R.S32.HI R119, RZ, 0x1f, R151 ;  /* 0x0000001fff777819 */ /* 0x000fe40000011497 */
[-C--:B------:R-:W-:Y:S02]  /*abf0*/  LEA R104, P1, R151, R126.reuse, 0x2 ;  /* 0x0000007e97687211 */ /* 0x080fe400078210ff */
[----:B------:R-:W-:Y:S02]  /*ac00*/  SHF.R.S32.HI R121, RZ, 0x1f, R148 ;  /* 0x0000001fff797819 */ /* 0x000fe40000011494 */
[----:B------:R-:W-:-:S02]  /*ac10*/  LEA R106, P2, R148, R126, 0x2 ;  /* 0x0000007e946a7211 */ /* 0x000fc400078410ff */
[----:B------:R-:W-:Y:S02]  /*ac20*/  LEA.HI.X R119, R151, R134, R119, 0x2, P1 ;  /* 0x0000008697777211 */ /* 0x000fe400008f1477 */
[----:B------:R-:W-:Y:S01]  /*ac30*/  SHF.R.S32.HI R125, RZ, 0x1f, R142 ;  /* 0x0000001fff7d7819 */ /* 0x000fe2000001148e */
[----:B------:R-:W4:Y:S01]  /*ac40*/  LDL.LU R151, [R1+0x154] ;  /* 0x0001540001977983 */ /* 0x000f220000300800 */
[----:B------:R-:W-:Y:S02]  /*ac50*/  LEA R110, P4, R142, R126, 0x2 ;  /* 0x0000007e8e6e7211 */ /* 0x000fe400078810ff */
        /* <DEDUP_REMOVED lines=8> */
[----:B------:R-:W-:Y:S02]  /*ace0*/  SHF.R.S32.HI R123, RZ, 0x1f, R118 ;  /* 0x0000001fff7b7819 */ /* 0x000fe40000011476 */
[----:B------:R-:W-:Y:S02]  /*acf0*/  LEA R108, P3, R118, R126, 0x2 ;  /* 0x0000007e766c7211 */ /* 0x000fe400078610ff */
[----:B------:R-:W-:-:S02]  /*ad00*/  SHF.R.S32.HI R129, RZ, 0x1f, R154 ;  /* 0x0000001fff817819 */ /* 0x000fc4000001149a */
[----:B------:R-:W-:Y:S02]  /*ad10*/  LEA.HI.X R123, R118, R134, R123, 0x2, P3 ;  /* 0x00000086767b7211 */ /* 0x000fe400018f147b */
[----:B------:R-:W-:Y:S02]  /*ad20*/  SHF.R.S32.HI R131, RZ, 0x1f, R155 ;  /* 0x0000001fff837819 */ /* 0x000fe4000001149b */
[-C--:B------:R-:W-:Y:S02]  /*ad30*/  LEA R114, P2, R154, R126.reuse, 0x2 ;  /* 0x0000007e9a727211 */ /* 0x080fe400078410ff */
[----:B------:R-:W-:Y:S02]  /*ad40*/  SHF.R.S32.HI R27, RZ, 0x1f, R152 ;  /* 0x0000001fff1b7819 */ /* 0x000fe40000011498 */
[-C--:B------:R-:W-:Y:S02]  /*ad50*/  LEA R116, P3, R155, R126.reuse, 0x2 ;  /* 0x0000007e9b747211 */ /* 0x080fe400078610ff */
[----:B------:R-:W-:-:S02]  /*ad60*/  LEA R118, P4, R152, R126, 0x2 ;  /* 0x0000007e98767211 */ /* 0x000fc400078810ff */
[-C--:B------:R-:W-:Y:S02]  /*ad70*/  LEA.HI.X R129, R154, R134.reuse, R129, 0x2, P2 ;  /* 0x000000869a817211 */ /* 0x080fe400010f1481 */
[-C--:B------:R-:W-:Y:S01]  /*ad80*/  LEA.HI.X R131, R155, R134.reuse, R131, 0x2, P3 ;  /* 0x000000869b837211 */ /* 0x080fe200018f1483 */
[----:B------:R-:W4:Y:S01]  /*ad90*/  LDL.LU R154, [R1+0x164] ;  /* 0x00016400019a7983 */ /* 0x000f220000300800 */
[----:B------:R-:W-:Y:S02]  /*ada0*/  LEA.HI.X R128, R152, R134, R27, 0x2, P4 ;  /* 0x0000008698807211 */ /* 0x000fe400020f141b */
[----:B------:R-:W-:Y:S01]  /*adb0*/  SHF.R.S32.HI R35, RZ, 0x1f, R153 ;  /* 0x0000001fff237819 */ /* 0x000fe20000011499 */
[----:B------:R-:W4:Y:S01]  /*adc0*/  LDL.LU R155, [R1+0x168] ;  /* 0x00016800019b7983 */ /* 0x000f220000300800 */
[----:B------:R-:W-:-:S03]  /*add0*/  LEA R120, P1, R153, R126, 0x2 ;  /* 0x0000007e99787211 */ /* 0x000fc600078210ff */
[----:B------:R-:W4:Y:S01]  /*ade0*/  LDL.LU R152, [R1+0x16c] ;  /* 0x00016c0001987983 */ /* 0x000f220000300800 */
[----:B------:R-:W-:-:S03]  /*adf0*/  LEA.HI.X R130, R153, R134, R35, 0x2, P1 ;  /* 0x0000008699827211 */ /* 0x000fc600008f1423 */
[----:B------:R-:W4:Y:S01]  /*ae00*/  LDL.LU R153, [R1+0x170] ;  /* 0x0001700001997983 */ /* 0x000f220000300800 */
[----:B--2---:R-:W-:Y:S02]  /*ae10*/  SHF.R.S32.HI R31, RZ, 0x1f, R149 ;  /* 0x0000001fff1f7819 */ /* 0x004fe40000011495 */
[-C--:B------:R-:W-:Y:S02]  /*ae20*/  LEA R122, P2, R149, R126.reuse, 0x2 ;  /* 0x0000007e957a7211 */ /* 0x080fe400078410ff */
[----:B---3--:R-:W-:Y:S02]  /*ae30*/  SHF.R.S32.HI R29, RZ, 0x1f, R143 ;  /* 0x0000001fff1d7819 */ /* 0x008fe4000001148f */
[-C--:B------:R-:W-:Y:S02]  /*ae40*/  LEA R27, P3, R143, R126.reuse, 0x2 ;  /* 0x0000007e8f1b7211 */ /* 0x080fe400078610ff */
[----:B----4-:R-:W-:Y:S02]  /*ae50*/  SHF.R.S32.HI R33, RZ, 0x1f, R141 ;  /* 0x0000001fff217819 */ /* 0x010fe4000001148d */
[----:B------:R-:W-:-:S02]  /*ae60*/  LEA R26, P4, R141, R126, 0x2 ;  /* 0x0000007e8d1a7211 */ /* 0x000fc400078810ff */
[-C--:B------:R-:W-:Y:S02]  /*ae70*/  LEA.HI.X R132, R149, R134.reuse, R31, 0x2, P2 ;  /* 0x0000008695847211 */ /* 0x080fe400010f141f */
[----:B------:R-:W-:Y:S01]  /*ae80*/  LEA.HI.X R28, R143, R134, R29, 0x2, P3 ;  /* 0x000000868f1c7211 */ /* 0x000fe200018f141d */
[----:B------:R-:W2:Y:S01]  /*ae90*/  LDL.LU R149, [R1+0x174] ;  /* 0x0001740001957983 */ /* 0x000ea20000300800 */
[----:B------:R-:W-:Y:S02]  /*aea0*/  SHF.R.S32.HI R39, RZ, 0x1f, R150 ;  /* 0x0000001fff277819 */ /* 0x000fe40000011496 */
[----:B------:R-:W-:Y:S01]  /*aeb0*/  LEA R29, P1, R150, R126, 0x2 ;  /* 0x0000007e961d7211 */ /* 0x000fe200078210ff */
[----:B------:R-:W3:Y:S01]  /*aec0*/  LDL.LU R143, [R1+0x178] ;  /* 0x00017800018f7983 */ /* 0x000ee20000300800 */
[----:B------:R-:W-:-:S03]  /*aed0*/  LEA.HI.X R33, R141, R134, R33, 0x2, P4 ;  /* 0x000000868d217211 */ /* 0x000fc600020f1421 */
[----:B------:R-:W4:Y:S01]  /*aee0*/  LDL.LU R141, [R1+0x17c] ;  /* 0x00017c00018d7983 */ /* 0x000f220000300800 */
[----:B------:R-:W-:-:S03]  /*aef0*/  LEA.HI.X R34, R150, R134, R39, 0x2, P1 ;  /* 0x0000008696227211 */ /* 0x000fc600008f1427 */
[----:B------:R-:W4:Y:S01]  /*af00*/  LDL.LU R150, [R1+0x180] ;  /* 0x0001800001967983 */ /* 0x000f220000300800 */
[----:B------:R-:W-:Y:S02]  /*af10*/  SHF.R.S32.HI R35, RZ, 0x1f, R151 ;  /* 0x0000001fff237819 */ /* 0x000fe40000011497 */
[-C--:B------:R-:W-:Y:S02]  /*af20*/  LEA R32, P2, R151, R126.reuse, 0x2 ;  /* 0x0000007e97207211 */ /* 0x080fe400078410ff */
[----:B------:R-:W-:Y:S02]  /*af30*/  SHF.R.S32.HI R37, RZ, 0x1f, R148 ;  /* 0x0000001fff257819 */ /* 0x000fe40000011494 */
[-C--:B------:R-:W-:Y:S02]  /*af40*/  LEA R31, P3, R148, R126.reuse, 0x2 ;  /* 0x0000007e941f7211 */ /* 0x080fe400078610ff */
[----:B------:R-:W-:Y:S02]  /*af50*/  SHF.R.S32.HI R41, RZ, 0x1f, R142 ;  /* 0x0000001fff297819 */ /* 0x000fe4000001148e */
        /* <DEDUP_REMOVED lines=10> */
[----:B------:R-:W4:Y:S04]  /*b000*/  LDL.LU R162, [R1+0x190] ;  /* 0x0001900001a27983 */ /* 0x000f280000300800 */
[----:B------:R-:W4:Y:S04]  /*b010*/  LDL.LU R163, [R1+0x194] ;  /* 0x0001940001a37983 */ /* 0x000f280000300800 */
[----:B------:R-:W4:Y:S04]  /*b020*/  LDL.LU R161, [R1+0x198] ;  /* 0x0001980001a17983 */ /* 0x000f280000300800 */
[----:B------:R-:W4:Y:S04]  /*b030*/  LDL.LU R157, [R1+0x19c] ;  /* 0x00019c00019d7983 */ /* 0x000f280000300800 */
[----:B------:R-:W4:Y:S04]  /*b040*/  LDL.LU R159, [R1+0x1a0] ;  /* 0x0001a000019f7983 */ /* 0x000f280000300800 */
[----:B------:R-:W4:Y:S01]  /*b050*/  LDL.LU R248, [R1+0x1a8] ;  /* 0x0001a80001f87983 */ /* 0x000f220000300800 */
[----:B------:R-:W-:-:S02]  /*b060*/  SHF.R.S32.HI R43, RZ, 0x1f, R154 ;  /* 0x0000001fff2b7819 */ /* 0x000fc4000001149a */
[----:B------:R-:W-:Y:S02]  /*b070*/  SHF.R.S32.HI R45, RZ, 0x1f, R155 ;  /* 0x0000001fff2d7819 */ /* 0x000fe4000001149b */
[----:B------:R-:W-:Y:S02]  /*b080*/  SHF.R.S32.HI R49, RZ, 0x1f, R152 ;  /* 0x0000001fff317819 */ /* 0x000fe40000011498 */
[-C--:B------:R-:W-:Y:S02]  /*b090*/  LEA R39, P2, R154, R126.reuse, 0x2 ;  /* 0x0000007e9a277211 */ /* 0x080fe400078410ff */
[-C--:B------:R-:W-:Y:S02]  /*b0a0*/  LEA R37, P3, R155, R126.reuse, 0x2 ;  /* 0x0000007e9b257211 */ /* 0x080fe400078610ff */
[----:B------:R-:W-:Y:S02]  /*b0b0*/  LEA R38, P4, R152, R126, 0x2 ;  /* 0x0000007e98267211 */ /* 0x000fe400078810ff */
[----:B------:R-:W-:-:S02]  /*b0c0*/  LEA.HI.X R43, R154, R134, R43, 0x2, P2 ;  /* 0x000000869a2b7211 */ /* 0x000fc400010f142b */
[-C--:B------:R-:W-:Y:S02]  /*b0d0*/  LEA.HI.X R44, R155, R134.reuse, R45, 0x2, P3 ;  /* 0x000000869b2c7211 */ /* 0x080fe400018f142d */
[----:B------:R-:W-:Y:S02]  /*b0e0*/  LEA.HI.X R49, R152, R134, R49, 0x2, P4 ;  /* 0x0000008698317211 */ /* 0x000fe400020f1431 */
[----:B------:R-:W-:Y:S02]  /*b0f0*/  SHF.R.S32.HI R133, RZ, 0x1f, R153 ;  /* 0x0000001fff857819 */ /* 0x000fe40000011499 */
[----:B------:R-:W-:-:S04]  /*b100*/  LEA R48, P1, R153, R126, 0x2 ;  /* 0x0000007e99307211 */ /* 0x000fc800078210ff */
[----:B------:R-:W-:Y:S02]  /*b110*/  LEA.HI.X R50, R153, R134, R133, 0x2, P1 ;  /* 0x0000008699327211 */ /* 0x000fe400008f1485 */
[----:B--2---:R-:W-:Y:S02]  /*b120*/  SHF.R.S32.HI R51, RZ, 0x1f, R149 ;  /* 0x0000001fff337819 */ /* 0x004fe40000011495 */
[-C--:B------:R-:W-:Y:S02]  /*b130*/  LEA R47, P2, R149, R126.reuse, 0x2 ;  /* 0x0000007e952f7211 */ /* 0x080fe400078410ff */
[----:B---3--:R-:W-:Y:S02]  /*b140*/  SHF.R.S32.HI R55, RZ, 0x1f, R143 ;  /* 0x0000001fff377819 */ /* 0x008fe4000001148f */
[----:B------:R-:W-:Y:S02]  /*b150*/  LEA R46, P3, R143, R126, 0x2 ;  /* 0x0000007e8f2e7211 */ /* 0x000fe400078610ff */
[----:B----4-:R-:W-:-:S02]  /*b160*/  SHF.R.S32.HI R53, RZ, 0x1f, R141 ;  /* 0x0000001fff357819 */ /* 0x010fc4000001148d */
[----:B------:R-:W-:Y:S02]  /*b170*/  LEA R45, P4, R141, R126, 0x2 ;  /* 0x0000007e8d2d7211 */ /* 0x000fe400078810ff */
[-C--:B------:R-:W-:Y:S02]  /*b180*/  LEA.HI.X R51, R149, R134.reuse, R51, 0x2, P2 ;  /* 0x0000008695337211 */ /* 0x080fe400010f1433 */
[-C--:B------:R-:W-:Y:S02]  /*b190*/  LEA.HI.X R52, R143, R134.reuse, R55, 0x2, P3 ;  /* 0x000000868f347211 */ /* 0x080fe400018f1437 */
[----:B------:R-:W-:Y:S02]  /*b1a0*/  LEA.HI.X R140, R141, R134, R53, 0x2, P4 ;  /* 0x000000868d8c7211 */ /* 0x000fe400020f1435 */
[----:B------:R-:W-:Y:S02]  /*b1b0*/  SHF.R.S32.HI R141, RZ, 0x1f, R150 ;  /* 0x0000001fff8d7819 */ /* 0x000fe40000011496 */
[----:B------:R-:W-:-:S04]  /*b1c0*/  LEA R138, P1, R150, R126, 0x2 ;  /* 0x0000007e968a7211 */ /* 0x000fc800078210ff */
[----:B------:R-:W-:Y:S02]  /*b1d0*/  LEA.HI.X R141, R150, R134, R141, 0x2, P1 ;  /* 0x00000086968d7211 */ /* 0x000fe400008f148d */
[----:B------:R-:W-:Y:S02]  /*b1e0*/  SHF.R.S32.HI R143, RZ, 0x1f, R151 ;  /* 0x0000001fff8f7819 */ /* 0x000fe40000011497 */
[-C--:B------:R-:W-:Y:S02]  /*b1f0*/  LEA R55, P2, R151, R126.reuse, 0x2 ;  /* 0x0000007e97377211 */ /* 0x080fe400078410ff */
[----:B------:R-:W-:Y:S02]  /*b200*/  SHF.R.S32.HI R149, RZ, 0x1f, R142 ;  /* 0x0000001fff957819 */ /* 0x000fe4000001148e */
[----:B------:R-:W-:Y:S02]  /*b210*/  LEA R54, P3, R142, R126, 0x2 ;  /* 0x0000007e8e367211 */ /* 0x000fe400078610ff */
[----:B------:R-:W-:-:S02]  /*b220*/  SHF.R.S32.HI R133, RZ, 0x1f, R148 ;  /* 0x0000001fff857819 */ /* 0x000fc40000011494 */
[----:B------:R-:W-:Y:S02]  /*b230*/  LEA R53, P4, R148, R126, 0x2 ;  /* 0x0000007e94357211 */ /* 0x000fe400078810ff */
[-C--:B------:R-:W-:Y:S02]  /*b240*/  LEA.HI.X R142, R142, R134.reuse, R149, 0x2, P3 ;  /* 0x000000868e8e7211 */ /* 0x080fe400018f1495 */
[-C--:B------:R-:W-:Y:S02]  /*b250*/  LEA.HI.X R143, R151, R134.reuse, R143, 0x2, P2 ;  /* 0x00000086978f7211 */ /* 0x080fe400010f148f */
[----:B------:R-:W-:Y:S02]  /*b260*/  LEA.HI.X R148, R148, R134, R133, 0x2, P4 ;  /* 0x0000008694947211 */ /* 0x000fe400020f1485 */
[----:B------:R-:W-:Y:S02]  /*b270*/  SHF.R.S32.HI R149, RZ, 0x1f, R162 ;  /* 0x0000001fff957819 */ /* 0x000fe400000114a2 */
[----:B------:R-:W-:-:S02]  /*b280*/  LEA R153, P1, R162, R126, 0x2 ;  /* 0x0000007ea2997211 */ /* 0x000fc400078210ff */
[----:B------:R-:W-:Y:S02]  /*b290*/  SHF.R.S32.HI R154, RZ, 0x1f, R163 ;  /* 0x0000001fff9a7819 */ /* 0x000fe400000114a3 */
[----:B------:R-:W-:Y:S02]  /*b2a0*/  SHF.R.S32.HI R156, RZ, 0x1f, R157 ;  /* 0x0000001fff9c7819 */ /* 0x000fe4000001149d */
[-C--:B------:R-:W-:Y:S02]  /*b2b0*/  LEA R152, P2, R163, R126.reuse, 0x2 ;  /* 0x0000007ea3987211 */ /* 0x080fe400078410ff */
[----:B------:R-:W-:Y:S02]  /*b2c0*/  LEA R151, P4, R157, R126, 0x2 ;  /* 0x0000007e9d977211 */ /* 0x000fe400078810ff */
[----:B------:R-:W-:Y:S02]  /*b2d0*/  LEA.HI.X R149, R162, R134, R149, 0x2, P1 ;  /* 0x00000086a2957211 */ /* 0x000fe400008f1495 */
[----:B------:R-:W-:-:S02]  /*b2e0*/  SHF.R.S32.HI R155, RZ, 0x1f, R161 ;  /* 0x0000001fff9b7819 */ /* 0x000fc400000114a1 */
[----:B------:R-:W-:Y:S02]  /*b2f0*/  LEA R150, P3, R161, R126, 0x2 ;  /* 0x0000007ea1967211 */ /* 0x000fe400078610ff */
[-C--:B------:R-:W-:Y:S02]  /*b300*/  LEA.HI.X R154, R163, R134.reuse, R154, 0x2, P2 ;  /* 0x00000086a39a7211 */ /* 0x080fe400010f149a */
[----:B------:R-:W-:Y:S02]  /*b310*/  LEA.HI.X R156, R157, R134, R156, 0x2, P4 ;  /* 0x000000869d9c7211 */ /* 0x000fe400020f149c */
[----:B------:R-:W-:Y:S02]  /*b320*/  SHF.R.S32.HI R133, RZ, 0x1f, R159 ;  /* 0x0000001fff857819 */ /* 0x000fe4000001149f */
[----:B------:R-:W-:Y:S02]  /*b330*/  LEA R124, P1, R159, R126, 0x2 ;  /* 0x0000007e9f7c7211 */ /* 0x000fe400078210ff */
[----:B------:R-:W-:-:S02]  /*b340*/  SHF.R.S32.HI R157, RZ, 0x1f, R248 ;  /* 0x0000001fff9d7819 */ /* 0x000fc400000114f8 */
[C---:B------:R-:W-:Y:S02]  /*b350*/  LEA R126, P2, R248.reuse, R126, 0x2 ;  /* 0x0000007ef87e7211 */ /* 0x040fe400078410ff */
[-C--:B------:R-:W-:Y:S02]  /*b360*/  LEA.HI.X R155, R161, R134.reuse, R155, 0x2, P3 ;  /* 0x00000086a19b7211 */ /* 0x080fe400018f149b */
[-C--:B------:R-:W-:Y:S02]  /*b370*/  LEA.HI.X R133, R159, R134.reuse, R133, 0x2, P1 ;  /* 0x000000869f857211 */ /* 0x080fe400008f1485 */
[----:B------:R-:W-:Y:S02]  /*b380*/  LEA.HI.X R134, R248, R134, R157, 0x2, P2 ;  /* 0x00000086f8867211 */ /* 0x000fe400010f149d */
[----:B------:R-:W2:Y:S01]  /*b390*/  LDL.LU R248, [R1+0x1b0] ;  /* 0x0001b00001f87983 */ /* 0x000ea20000300800 */
[----:B------:R-:W-:Y:S02]  /*b3a0*/  IADD3 R32, P2, R32, UR20, RZ ;  /* 0x0000001420207c10 */ /* 0x000fe4000ff5e0ff */
[----:B------:R-:W-:-:S02]  /*b3b0*/  IADD3 R26, P6, R26, UR20, RZ ;  /* 0x000000141a1a7c10 */ /* 0x000fc4000ffde0ff */
[----:B------:R-:W-:Y:S02]  /*b3c0*/  IADD3.X R35, R35, UR21, RZ, P2, !PT ;  /* 0x0000001523237c10 */ /* 0x000fe400097fe4ff */
[----:B------:R-:W-:Y:S02]  /*b3d0*/  IADD3.X R33, R33, UR21, RZ, P6, !PT ;  /* 0x0000001521217c10 */ /* 0x000fe4000b7fe4ff */
[----:B------:R-:W-:Y:S02]  /*b3e0*/  IADD3 R38, P2, R38, UR20, RZ ;  /* 0x0000001426267c10 */ /* 0x000fe4000ff5e0ff */
[----:B------:R-:W-:Y:S02]  /*b3f0*/  IADD3 R39, P6, R39, UR20, RZ ;  /* 0x0000001427277c10 */ /* 0x000fe4000ffde0ff */
[----:B------:R-:W-:Y:S02]  /*b400*/  IADD3.X R49, R49, UR21, RZ, P2, !PT ;  /* 0x0000001531317c10 */ /* 0x000fe400097fe4ff */
[----:B------:R-:W-:-:S02]  /*b410*/  IADD3.X R43, R43, UR21, RZ, P6, !PT ;  /* 0x000000152b2b7c10 */ /* 0x000fc4000b7fe4ff */
[----:B------:R-:W-:Y:S02]  /*b420*/  IADD3 R55, P2, R55, UR20, RZ ;  /* 0x0000001437377c10 */ /* 0x000fe4000ff5e0ff */
[----:B------:R-:W-:Y:S02]  /*b430*/  IADD3 R45, P6, R45, UR20, RZ ;  /* 0x000000142d2d7c10 */ /* 0x000fe4000ffde0ff */
[----:B------:R-:W-:Y:S02]  /*b440*/  IADD3.X R143, R143, UR21, RZ, P2, !PT ;  /* 0x000000158f8f7c10 */ /* 0x000fe400097fe4ff */
[----:B------:R-:W-:Y:S02]  /*b450*/  IADD3.X R140, R140, UR21, RZ, P6, !PT ;  /* 0x000000158c8c7c10 */ /* 0x000fe4000b7fe4ff */
[----:B------:R-:W-:Y:S02]  /*b460*/  IADD3 R151, P2, R151, UR20, RZ ;  /* 0x0000001497977c10 */ /* 0x000fe4000ff5e0ff */
[----:B------:R-:W-:-:S02]  /*b470*/  R2UR UR45, R140 ;  /* 0x000000008c2d72ca */ /* 0x000fc400000e0000 */
[----:B------:R-:W-:Y:S02]  /*b480*/  IADD3.X R156, R156, UR21, RZ, P2, !PT ;  /* 0x000000159c9c7c10 */ /* 0x000fe400097fe4ff */
[----:B------:R-:W-:-:S05]  /*b490*/  LOP3.LUT R161, R4, 0x78, RZ, 0xfc, !PT ;  /* 0x0000007804a17812 */ /* 0x000fca00078efcff */
[----:B------:R-:W-:Y:S01]  /*b4a0*/  IMAD R202, R161, R136, RZ ;  /* 0x00000088a1ca7224 */ /* 0x000fe200078e02ff */
[----:B------:R-:W-:-:S05]  /*b4b0*/  LOP3.LUT R161, R4, 0x72, RZ, 0xfc, !PT ;  /* 0x0000007204a17812 */ /* 0x000fca00078efcff */
[----:B------:R-:W-:Y:S01]  /*b4c0*/  IMAD R199, R161, R136, RZ ;  /* 0x00000088a1c77224 */ /* 0x000fe200078e02ff */
[----:B------:R-:W-:-:S05]  /*b4d0*/  LOP3.LUT R161, R4, 0x6c, RZ, 0xfc, !PT ;  /* 0x0000006c04a17812 */ /* 0x000fca00078efcff */
[----:B------:R-:W-:Y:S01]  /*b4e0*/  IMAD R197, R161, R136, RZ ;  /* 0x00000088a1c57224 */ /* 0x000fe200078e02ff */
[----:B------:R-:W-:-:S05]  /*b4f0*/  LOP3.LUT R161, R4, 0x66, RZ, 0xfc, !PT ;  /* 0x0000006604a17812 */ /* 0x000fca00078efcff */
[----:B------:R-:W-:Y:S01]  /*b500*/  IMAD R194, R161, R136, RZ ;  /* 0x00000088a1c27224 */ /* 0x000fe200078e02ff */
[----:B------:R-:W-:-:S05]  /*b510*/  LOP3.LUT R161, R4, 0x60, RZ, 0xfc, !PT ;  /* 0x0000006004a17812 */ /* 0x000fca00078efcff */
[-C--:B------:R-:W-:Y:S01]  /*b520*/  IMAD R191, R161, R136.reuse, RZ ;  /* 0x00000088a1bf7224 */ /* 0x080fe200078e02ff */
[----:B------:R-:W-:Y:S01]  /*b530*/  LOP3.LUT R161, R4, 0x56, RZ, 0xfc, !PT ;  /* 0x0000005604a17812 */ /* 0x000fe200078efcff */
[----:B------:R-:W-:Y:S01]  /*b540*/  IMAD R204, R160, R136, RZ ;  /* 0x00000088a0cc7224 */ /* 0x000fe200078e02ff */
[----:B------:R-:W-:-:S03]  /*b550*/  LOP3.LUT R160, R4, 0x74, RZ, 0xfc, !PT ;  /* 0x0000007404a07812 */ /* 0x000fc600078efcff */
[-C--:B------:R-:W-:Y:S01]  /*b560*/  IMAD R187, R161, R136.reuse, RZ ;  /* 0x00000088a1bb7224 */ /* 0x080fe200078e02ff */
[----:B------:R-:W-:Y:S01]  /*b570*/  LOP3.LUT R161, R4, 0x4c, RZ, 0xfc, !PT ;  /* 0x0000004c04a17812 */ /* 0x000fe200078efcff */
[----:B------:R-:W-:Y:S01]  /*b580*/  IMAD R200, R160, R136, RZ ;  /* 0x00000088a0c87224 */ /* 0x000fe200078e02ff */
[----:B------:R-:W-:-:S03]  /*b590*/  LOP3.LUT R160, R4, 0x6a, RZ, 0xfc, !PT ;  /* 0x0000006a04a07812 */ /* 0x000fc600078efcff */
[-C--:B------:R-:W-:Y:S01]  /*b5a0*/  IMAD R183, R161, R136.reuse, RZ ;  /* 0x00000088a1b77224 */ /* 0x080fe200078e02ff */
[----:B------:R-:W-:Y:S01]  /*b5b0*/  LOP3.LUT R161, R4, 0x44, RZ, 0xfc, !PT ;  /* 0x0000004404a17812 */ /* 0x000fe200078efcff */
[-C--:B------:R-:W-:Y:S01]  /*b5c0*/  IMAD R196, R160, R136.reuse, RZ ;  /* 0x00000088a0c47224 */ /* 0x080fe200078e02ff */
[C---:B------:R-:W-:Y:S01]  /*b5d0*/  LOP3.LUT R160, R4.reuse, 0x62, RZ, 0xfc, !PT ;  /* 0x0000006204a07812 */ /* 0x040fe200078efcff */
[-C--:B------:R-:W-:Y:S02]  /*b5e0*/  IMAD R176, R251, R136.reuse, RZ ;  /* 0x00000088fbb07224 */ /* 0x080fe400078e02ff */
[-C--:B------:R-:W-:Y:S01]  /*b5f0*/  IMAD R179, R161, R136.reuse, RZ ;  /* 0x00000088a1b37224 */ /* 0x080fe200078e02ff */
[C---:B------:R-:W-:Y:S02]  /*b600*/  LOP3.LUT R161, R4.reuse, 0x3a, RZ, 0xfc, !PT ;  /* 0x0000003a04a17812 */ /* 0x040fe400078efcff */
[----:B------:R-:W-:Y:S01]  /*b610*/  LOP3.LUT R251, R4, 0x34, RZ, 0xfc, !PT ;  /* 0x0000003404fb7812 */ /* 0x000fe200078efcff */
[-C--:B------:R-:W-:Y:S01]  /*b620*/  IMAD R192, R160, R136.reuse, RZ ;  /* 0x00000088a0c07224 */ /* 0x080fe200078e02ff */
[C---:B------:R-:W-:Y:S01]  /*b630*/  LOP3.LUT R160, R4.reuse, 0x58, RZ, 0xfc, !PT ;  /* 0x0000005804a07812 */ /* 0x040fe200078efcff */
[-C--:B------:R-:W-:Y:S01]  /*b640*/  IMAD R175, R161, R136.reuse, RZ ;  /* 0x00000088a1af7224 */ /* 0x080fe200078e02ff */
[C---:B------:R-:W-:Y:S01]  /*b650*/  LOP3.LUT R161, R4.reuse, 0x32, RZ, 0xfc, !PT ;  /* 0x0000003204a17812 */ /* 0x040fe200078efcff */
[-C--:B------:R-:W-:Y:S01]  /*b660*/  IMAD R172, R251, R136.reuse, RZ ;  /* 0x00000088fbac7224 */ /* 0x080fe200078e02ff */
        /* <DEDUP_REMOVED lines=13> */
[----:B------:R-:W-:-:S02]  /*b740*/  IMAD R180, R160, R136, RZ ;  /* 0x00000088a0b47224 */ /* 0x000fc400078e02ff */
[-C--:B------:R-:W-:Y:S02]  /*b750*/  IMAD R163, R161, R136.reuse, RZ ;  /* 0x00000088a1a37224 */ /* 0x080fe400078e02ff */
[----:B------:R-:W-:Y:S02]  /*b760*/  IMAD R160, R251, R136, RZ ;  /* 0x00000088fba07224 */ /* 0x000fe400078e02ff */
[----:B------:R-:W3:Y:S01]  /*b770*/  LDL R251, [R1+0x58] ;  /* 0x0000580001fb7983 */ /* 0x000ee20000100800 */
[----:B--2---:R-:W-:Y:S02]  /*b780*/  LEA R140, P2, R14, R248, 0x3 ;  /* 0x000000f80e8c7211 */ /* 0x004fe400078418ff */
        /* <DEDUP_REMOVED lines=25> */
[----:B------:R-:W-:Y:S02]  /*b920*/  IMAD R161, R248, R136, RZ ;  /* 0x00000088f8a17224 */ /* 0x000fe400078e02ff */
[----:B------:R-:W2:Y:S01]  /*b930*/  LDL R248, [R1+0x5c] ;  /* 0x00005c0001f87983 */ /* 0x000ea20000100800 */
[----:B------:R-:W-:Y:S02]  /*b940*/  IADD3 R27, P5, R27, UR20, RZ ;  /* 0x000000141b1b7c10 */ /* 0x000fe4000ffbe0ff */
[----:B------:R-:W-:Y:S02]  /*b950*/  IADD3 R30, P4, R30, UR20, RZ ;  /* 0x000000141e1e7c10 */ /* 0x000fe4000ff9e0ff */
[----:B------:R-:W-:Y:S02]  /*b960*/  IADD3.X R28, R28, UR21, RZ, P5, !PT ;  /* 0x000000151c1c7c10 */ /* 0x000fe4000affe4ff */
[----:B------:R-:W-:Y:S02]  /*b970*/  IADD3 R40, P5, R40, UR20, RZ ;  /* 0x0000001428287c10 */ /* 0x000fe4000ffbe0ff */
[----:B------:R-:W-:-:S02]  /*b980*/  IADD3.X R41, R41, UR21, RZ, P4, !PT ;  /* 0x0000001529297c10 */ /* 0x000fc4000a7fe4ff */
[----:B------:R-:W-:Y:S02]  /*b990*/  IADD3.X R42, R42, UR21, RZ, P5, !PT ;  /* 0x000000152a2a7c10 */ /* 0x000fe4000affe4ff */
[----:B------:R-:W-:Y:S02]  /*b9a0*/  IADD3 R31, P3, R31, UR20, RZ ;  /* 0x000000141f1f7c10 */ /* 0x000fe4000ff7e0ff */
[----:B------:R-:W-:Y:S02]  /*b9b0*/  IADD3 R47, P4, R47, UR20, RZ ;  /* 0x000000142f2f7c10 */ /* 0x000fe4000ff9e0ff */
[----:B------:R-:W-:Y:S02]  /*b9c0*/  IADD3 R46, P5, R46, UR20, RZ ;  /* 0x000000142e2e7c10 */ /* 0x000fe4000ffbe0ff */
[----:B------:R-:W-:Y:S02]  /*b9d0*/  IADD3.X R36, R36, UR21, RZ, P3, !PT ;  /* 0x0000001524247c10 */ /* 0x000fe40009ffe4ff */
        /* <DEDUP_REMOVED lines=11> */
[----:B------:R-:W-:Y:S02]  /*ba90*/  IADD3 R20, P5, R20, UR20, RZ ;  /* 0x0000001414147c10 */ /* 0x000fe4000ffbe0ff */
[----:B------:R-:W-:-:S02]  /*baa0*/  IADD3.X R142, R142, UR21, RZ, P3, !PT ;  /* 0x000000158e8e7c10 */ /* 0x000fc40009ffe4ff */
[----:B------:R-:W-:Y:S02]  /*bab0*/  IADD3.X R154, R154, UR21, RZ, P6, !PT ;  /* 0x000000159a9a7c10 */ /* 0x000fe4000b7fe4ff */
[----:B------:R-:W-:Y:S02]  /*bac0*/  IADD3.X R59, R59, UR21, RZ, P4, !PT ;  /* 0x000000153b3b7c10 */ /* 0x000fe4000a7fe4ff */
[----:B------:R-:W-:Y:S02]  /*bad0*/  IADD3.X R61, R61, UR21, RZ, P5, !PT ;  /* 0x000000153d3d7c10 */ /* 0x000fe4000affe4ff */
[----:B------:R-:W-:Y:S02]  /*bae0*/  IADD3 R19, P6, R19, UR20, RZ ;  /* 0x0000001413137c10 */ /* 0x000fe4000ffde0ff */
[----:B------:R-:W-:Y:S02]  /*baf0*/  IADD3 R22, P3, R22, UR20, RZ ;  /* 0x0000001416167c10 */ /* 0x000fe4000ff7e0ff */
[----:B------:R-:W-:-:S02]  /*bb00*/  IADD3 R23, P4, R23, UR20, RZ ;  /* 0x0000001417177c10 */ /* 0x000fc4000ff9e0ff */
[----:B------:R-:W-:Y:S01]  /*bb10*/  IADD3 R57, P5, R57, UR20, RZ ;  /* 0x0000001439397c10 */ /* 0x000fe2000ffbe0ff */
[----:B------:R-:W-:Y:S01]  /*bb20*/  IMAD R190, R158, R136, RZ ;  /* 0x000000889ebe7224 */ /* 0x000fe200078e02ff */
[----:B------:R-:W-:Y:S02]  /*bb30*/  LOP3.LUT R158, R4, 0x54, RZ, 0xfc, !PT ;  /* 0x00000054049e7812 */ /* 0x000fe400078efcff */
[----:B------:R-:W-:Y:S02]  /*bb40*/  IADD3.X R63, R63, UR21, RZ, P6, !PT ;  /* 0x000000153f3f7c10 */ /* 0x000fe4000b7fe4ff */
[----:B------:R-:W-:Y:S02]  /*bb50*/  IADD3.X R65, R65, UR21, RZ, P3, !PT ;  /* 0x0000001541417c10 */ /* 0x000fe40009ffe4ff */
[----:B------:R-:W-:Y:S02]  /*bb60*/  IADD3.X R67, R67, UR21, RZ, P4, !PT ;  /* 0x0000001543437c10 */ /* 0x000fe4000a7fe4ff */
[----:B------:R-:W-:-:S02]  /*bb70*/  IADD3.X R69, R69, UR21, RZ, P5, !PT ;  /* 0x0000001545457c10 */ /* 0x000fc4000affe4ff */
[----:B------:R-:W-:Y:S02]  /*bb80*/  IADD3 R56, P6, R56, UR20, RZ ;  /* 0x0000001438387c10 */ /* 0x000fe4000ffde0ff */
[----:B------:R-:W-:Y:S02]  /*bb90*/  IADD3 R58, P3, R58, UR20, RZ ;  /* 0x000000143a3a7c10 */ /* 0x000fe4000ff7e0ff */
[----:B------:R-:W-:Y:S02]  /*bba0*/  IADD3 R60, P4, R60, UR20, RZ ;  /* 0x000000143c3c7c10 */ /* 0x000fe4000ff9e0ff */
[----:B------:R-:W-:Y:S01]  /*bbb0*/  IADD3 R62, P5, R62, UR20, RZ ;  /* 0x000000143e3e7c10 */ /* 0x000fe2000ffbe0ff */
[----:B------:R-:W-:Y:S01]  /*bbc0*/  IMAD R186, R158, R136, RZ ;  /* 0x000000889eba7224 */ /* 0x000fe200078e02ff */
[----:B------:R-:W-:Y:S02]  /*bbd0*/  LOP3.LUT R158, R4, 0x4a, RZ, 0xfc, !PT ;  /* 0x0000004a049e7812 */ /* 0x000fe400078efcff */
        /* <DEDUP_REMOVED lines=9> */
[----:B------:R-:W-:Y:S02]  /*bc70*/  IADD3.X R79, R79, UR21, RZ, P6, !PT ;  /* 0x000000154f4f7c10 */ /* 0x000fe4000b7fe4ff */
[----:B------:R-:W-:Y:S02]  /*bc80*/  IADD3.X R81, R81, UR21, RZ, P3, !PT ;  /* 0x0000001551517c10 */ /* 0x000fe40009ffe4ff */
[----:B------:R-:W-:Y:S02]  /*bc90*/  IADD3.X R83, R83, UR21, RZ, P4, !PT ;  /* 0x0000001553537c10 */ /* 0x000fe4000a7fe4ff */
[----:B------:R-:W-:Y:S02]  /*bca0*/  IADD3.X R85, R85, UR21, RZ, P5, !PT ;  /* 0x0000001555557c10 */ /* 0x000fe4000affe4ff */
[----:B------:R-:W-:-:S02]  /*bcb0*/  LOP3.LUT R158, R4, 0x42, RZ, 0xfc, !PT ;  /* 0x00000042049e7812 */ /* 0x000fc400078efcff */
[----:B------:R-:W-:Y:S02]  /*bcc0*/  IADD3 R72, P6, R72, UR20, RZ ;  /* 0x0000001448487c10 */ /* 0x000fe4000ffde0ff */
[----:B------:R-:W-:Y:S02]  /*bcd0*/  IADD3 R74, P3, R74, UR20, RZ ;  /* 0x000000144a4a7c10 */ /* 0x000fe4000ff7e0ff */
[----:B------:R-:W-:Y:S02]  /*bce0*/  IADD3 R76, P4, R76, UR20, RZ ;  /* 0x000000144c4c7c10 */ /* 0x000fe4000ff9e0ff */
[----:B------:R-:W-:Y:S01]  /*bcf0*/  IADD3 R78, P5, R78, UR20, RZ ;  /* 0x000000144e4e7c10 */ /* 0x000fe2000ffbe0ff */
[----:B------:R-:W-:Y:S01]  /*bd00*/  IMAD R178, R158, R136, RZ ;  /* 0x000000889eb27224 */ /* 0x000fe200078e02ff */
[----:B------:R-:W-:Y:S02]  /*bd10*/  IADD3.X R87, R87, UR21, RZ, P6, !PT ;  /* 0x0000001557577c10 */ /* 0x000fe4000b7fe4ff */
[----:B------:R-:W-:-:S02]  /*bd20*/  IADD3.X R89, R89, UR21, RZ, P3, !PT ;  /* 0x0000001559597c10 */ /* 0x000fc40009ffe4ff */
[----:B------:R-:W-:Y:S02]  /*bd30*/  IADD3.X R91, R91, UR21, RZ, P4, !PT ;  /* 0x000000155b5b7c10 */ /* 0x000fe4000a7fe4ff */
[----:B------:R-:W-:Y:S02]  /*bd40*/  IADD3.X R93, R93, UR21, RZ, P5, !PT ;  /* 0x000000155d5d7c10 */ /* 0x000fe4000affe4ff */
[----:B------:R-:W-:Y:S02]  /*bd50*/  IADD3 R80, P6, R80, UR20, RZ ;  /* 0x0000001450507c10 */ /* 0x000fe4000ffde0ff */
[----:B------:R-:W-:Y:S02]  /*bd60*/  IADD3 R82, P3, R82, UR20, RZ ;  /* 0x0000001452527c10 */ /* 0x000fe4000ff7e0ff */
[----:B------:R-:W-:Y:S02]  /*bd70*/  IADD3 R84, P4, R84, UR20, RZ ;  /* 0x0000001454547c10 */ /* 0x000fe4000ff9e0ff */
[----:B------:R-:W-:-:S02]  /*bd80*/  IADD3 R86, P5, R86, UR20, RZ ;  /* 0x0000001456567c10 */ /* 0x000fc4000ffbe0ff */
[----:B------:R-:W-:Y:S02]  /*bd90*/  IADD3 R29, P1, R29, UR20, RZ ;  /* 0x000000141d1d7c10 */ /* 0x000fe4000ff3e0ff */
[----:B------:R-:W-:Y:S02]  /*bda0*/  LOP3.LUT R158, R4, 0x38, RZ, 0xfc, !PT ;  /* 0x00000038049e7812 */ /* 0x000fe400078efcff */
[----:B------:R-:W-:Y:S02]  /*bdb0*/  IADD3.X R95, R95, UR21, RZ, P6, !PT ;  /* 0x000000155f5f7c10 */ /* 0x000fe4000b7fe4ff */
[----:B------:R-:W-:Y:S02]  /*bdc0*/  IADD3.X R97, R97, UR21, RZ, P3, !PT ;  /* 0x0000001561617c10 */ /* 0x000fe40009ffe4ff */
[----:B------:R-:W-:Y:S02]  /*bdd0*/  IADD3.X R99, R99, UR21, RZ, P4, !PT ;  /* 0x0000001563637c10 */ /* 0x000fe4000a7fe4ff */
[----:B------:R-:W-:Y:S01]  /*bde0*/  IADD3.X R101, R101, UR21, RZ, P5, !PT ;  /* 0x0000001565657c10 */ /* 0x000fe2000affe4ff */
[----:B------:R-:W-:Y:S01]  /*bdf0*/  IMAD R174, R158, R136, RZ ;  /* 0x000000889eae7224 */ /* 0x000fe200078e02ff */
[----:B------:R-:W-:-:S02]  /*be00*/  IADD3.X R34, R34, UR21, RZ, P1, !PT ;  /* 0x0000001522227c10 */ /* 0x000fc40008ffe4ff */
[----:B------:R-:W-:Y:S02]  /*be10*/  IADD3 R88, P6, R88, UR20, RZ ;  /* 0x0000001458587c10 */ /* 0x000fe4000ffde0ff */
[----:B------:R-:W-:Y:S02]  /*be20*/  IADD3 R90, P3, R90, UR20, RZ ;  /* 0x000000145a5a7c10 */ /* 0x000fe4000ff7e0ff */
[----:B------:R-:W-:Y:S02]  /*be30*/  IADD3 R92, P4, R92, UR20, RZ ;  /* 0x000000145c5c7c10 */ /* 0x000fe4000ff9e0ff */
[----:B------:R-:W-:Y:S02]  /*be40*/  IADD3 R94, P5, R94, UR20, RZ ;  /* 0x000000145e5e7c10 */ /* 0x000fe4000ffbe0ff */
[----:B------:R-:W-:Y:S02]  /*be50*/  IADD3 R37, P1, R37, UR20, RZ ;  /* 0x0000001425257c10 */ /* 0x000fe4000ff3e0ff */
[----:B------:R-:W-:-:S02]  /*be60*/  LOP3.LUT R158, R4, 0x30, RZ, 0xfc, !PT ;  /* 0x00000030049e7812 */ /* 0x000fc400078efcff */
[----:B------:R-:W-:Y:S02]  /*be70*/  IADD3.X R103, R103, UR21, RZ, P6, !PT ;  /* 0x0000001567677c10 */ /* 0x000fe4000b7fe4ff */
[----:B------:R-:W-:Y:S02]  /*be80*/  IADD3.X R105, R105, UR21, RZ, P3, !PT ;  /* 0x0000001569697c10 */ /* 0x000fe40009ffe4ff */
[----:B------:R-:W-:Y:S02]  /*be90*/  IADD3.X R107, R107, UR21, RZ, P4, !PT ;  /* 0x000000156b6b7c10 */ /* 0x000fe4000a7fe4ff */
[----:B------:R-:W-:Y:S02]  /*bea0*/  IADD3.X R109, R109, UR21, RZ, P5, !PT ;  /* 0x000000156d6d7c10 */ /* 0x000fe4000affe4ff */
[----:B------:R-:W-:Y:S02]  /*beb0*/  IADD3.X R44, R44, UR21, RZ, P1, !PT ;  /* 0x000000152c2c7c10 */ /* 0x000fe40008ffe4ff */
[----:B------:R-:W-:-:S02]  /*bec0*/  IADD3 R96, P6, R96, UR20, RZ ;  /* 0x0000001460607c10 */ /* 0x000fc4000ffde0ff */
[----:B------:R-:W-:Y:S02]  /*bed0*/  IADD3 R98, P3, R98, UR20, RZ ;  /* 0x0000001462627c10 */ /* 0x000fe4000ff7e0ff */
[----:B------:R-:W-:Y:S02]  /*bee0*/  IADD3 R100, P4, R100, UR20, RZ ;  /* 0x0000001464647c10 */ /* 0x000fe4000ff9e0ff */
[----:B------:R-:W-:Y:S01]  /*bef0*/  IADD3 R102, P5, R102, UR20, RZ ;  /* 0x0000001466667c10 */ /* 0x000fe2000ffbe0ff */
[----:B------:R-:W-:Y:S01]  /*bf00*/  IMAD R170, R158, R136, RZ ;  /* 0x000000889eaa7224 */ /* 0x000fe200078e02ff */
[----:B------:R-:W-:Y:S02]  /*bf10*/  IADD3 R138, P1, R138, UR20, RZ ;  /* 0x000000148a8a7c10 */ /* 0x000fe4000ff3e0ff */
[----:B------:R-:W-:Y:S02]  /*bf20*/  LOP3.LUT R158, R4, 0x26, RZ, 0xfc, !PT ;  /* 0x00000026049e7812 */ /* 0x000fe400078efcff */
[----:B------:R-:W-:-:S02]  /*bf30*/  R2UR UR6, R26 ;  /* 0x000000001a0672ca */ /* 0x000fc400000e0000 */
        /* <DEDUP_REMOVED lines=8> */
[----:B------:R-:W-:Y:S02]  /*bfc0*/  IADD3 R110, P5, R110, UR20, RZ ;  /* 0x000000146e6e7c10 */ /* 0x000fe4000ffbe0ff */
[----:B------:R-:W-:Y:S01]  /*bfd0*/  IADD3 R150, P1, R150, UR20, RZ ;  /* 0x0000001496967c10 */ /* 0x000fe2000ff3e0ff */
[----:B------:R-:W-:Y:S01]  /*bfe0*/  IMAD R166, R158, R136, RZ ;  /* 0x000000889ea67224 */ /* 0x000fe200078e02ff */
[----:B------:R-:W-:Y:S02]  /*bff0*/  R2UR UR4, R151 ;  /* 0x00000000970472ca */ /* 0x000fe400000e0000 */
[----:B------:R-:W-:-:S02]  /*c000*/  R2UR UR48, R138 ;  /* 0x000000008a3072ca */ /* 0x000fc400000e0000 */
[----:B------:R-:W-:Y:S02]  /*c010*/  LOP3.LUT R158, R4, 0x1c, RZ, 0xfc, !PT ;  /* 0x0000001c049e7812 */ /* 0x000fe400078efcff */
[----:B------:R-:W-:Y:S02]  /*c020*/  IADD3.X R119, R119, UR21, RZ, P6, !PT ;  /* 0x0000001577777c10 */ /* 0x000fe4000b7fe4ff */
[----:B------:R-:W-:Y:S02]  /*c030*/  IADD3.X R121, R121, UR21, RZ, P3, !PT ;  /* 0x0000001579797c10 */ /* 0x000fe40009ffe4ff */
[----:B------:R-:W-:Y:S02]  /*c040*/  IADD3.X R123, R123, UR21, RZ, P4, !PT ;  /* 0x000000157b7b7c10 */ /* 0x000fe4000a7fe4ff */
[----:B------:R-:W-:Y:S02]  /*c050*/  IADD3.X R125, R125, UR21, RZ, P5, !PT ;  /* 0x000000157d7d7c10 */ /* 0x000fe4000affe4ff */
[----:B------:R-:W-:-:S02]  /*c060*/  R2UR UR49, R143 ;  /* 0x000000008f3172ca */ /* 0x000fc400000e0000 */
[----:B------:R-:W-:Y:S02]  /*c070*/  IADD3.X R155, R155, UR21, RZ, P1, !PT ;  /* 0x000000159b9b7c10 */ /* 0x000fe40008ffe4ff */
[----:B------:R-:W-:Y:S02]  /*c080*/  SHF.R.S32.HI R138, RZ, 0x1f, R14 ;  /* 0x0000001fff8a7819 */ /* 0x000fe4000001140e */
[----:B------:R-:W-:Y:S02]  /*c090*/  IADD3 R112, P6, R112, UR20, RZ ;  /* 0x0000001470707c10 */ /* 0x000fe4000ffde0ff */
[----:B------:R-:W-:Y:S02]  /*c0a0*/  IADD3 R114, P3, R114, UR20, RZ ;  /* 0x0000001472727c10 */ /* 0x000fe4000ff7e0ff */
[----:B------:R-:W-:Y:S02]  /*c0b0*/  IADD3 R116, P4, R116, UR20, RZ ;  /* 0x0000001474747c10 */ /* 0x000fe4000ff9e0ff */
[----:B------:R-:W-:-:S02]  /*c0c0*/  IADD3 R118, P5, R118, UR20, RZ ;  /* 0x0000001476767c10 */ /* 0x000fc4000ffbe0ff */
[----:B------:R-:W-:Y:S01]  /*c0d0*/  LOP3.LUT R159, R4, 0x16, RZ, 0xfc, !PT ;  /* 0x00000016049f7812 */ /* 0x000fe200078efcff */
[----:B------:R-:W-:Y:S01]  /*c0e0*/  IMAD R162, R158, R136, RZ ;  /* 0x000000889ea27224 */ /* 0x000fe200078e02ff */
[----:B------:R-:W-:Y:S02]  /*c0f0*/  R2UR UR56, R153 ;  /* 0x00000000993872ca */ /* 0x000fe400000e0000 */
[----:B------:R-:W-:Y:S02]  /*c100*/  R2UR UR58, R152 ;  /* 0x00000000983a72ca */ /* 0x000fe400000e0000 */
[----:B------:R-:W-:Y:S02]  /*c110*/  R2UR UR60, R150 ;  /* 0x00000000963c72ca */ /* 0x000fe400000e0000 */
[----:B------:R-:W-:Y:S02]  /*c120*/  R2UR UR53, R148 ;  /* 0x00000000943572ca */ /* 0x000fe400000e0000 */
[----:B------:R-:W-:-:S02]  /*c130*/  R2UR UR55, R149 ;  /* 0x00000000953772ca */ /* 0x000fc400000e0000 */
[----:B------:R-:W-:Y:S02]  /*c140*/  R2UR UR57, R154 ;  /* 0x000000009a3972ca */ /* 0x000fe400000e0000 */
[----:B------:R-:W-:Y:S02]  /*c150*/  R2UR UR59, R155 ;  /* 0x000000009b3b72ca */ /* 0x000fe400000e0000 */
[----:B------:R-:W-:Y:S02]  /*c160*/  R2UR UR61, R156 ;  /* 0x000000009c3d72ca */ /* 0x000fe400000e0000 */
[----:B------:R-:W-:Y:S02]  /*c170*/  IADD3 R140, P1, R140, UR22, RZ ;  /* 0x000000168c8c7c10 */ /* 0x000fe4000ff3e0ff */
[----:B------:R-:W-:Y:S02]  /*c180*/  IADD3.X R127, R127, UR21, RZ, P6, !PT ;  /* 0x000000157f7f7c10 */ /* 0x000fe4000b7fe4ff */
[----:B------:R-:W-:-:S02]  /*c190*/  IADD3.X R129, R129, UR21, RZ, P3, !PT ;  /* 0x0000001581817c10 */ /* 0x000fc40009ffe4ff */
[----:B------:R-:W-:Y:S02]  /*c1a0*/  IADD3.X R131, R131, UR21, RZ, P4, !PT ;  /* 0x0000001583837c10 */ /* 0x000fe4000a7fe4ff */
[----:B------:R-:W-:Y:S02]  /*c1b0*/  IADD3.X R128, R128, UR21, RZ, P5, !PT ;  /* 0x0000001580807c10 */ /* 0x000fe4000affe4ff */
[----:B------:R-:W-:Y:S02]  /*c1c0*/  LEA.HI.X R25, R14, R25, R138, 0x3, P2 ;  /* 0x000000190e197211 */ /* 0x000fe400010f1c8a */
[----:B------:R-:W-:Y:S02]  /*c1d0*/  SHF.R.S32.HI R21, RZ, 0x7, R21 ;  /* 0x00000007ff157819 */ /* 0x000fe40000011415 */
[----:B------:R-:W-:Y:S02]  /*c1e0*/  IADD3 R120, P6, R120, UR20, RZ ;  /* 0x0000001478787c10 */ /* 0x000fe4000ffde0ff */
[----:B------:R-:W-:-:S02]  /*c1f0*/  IADD3 R122, P3, R122, UR20, RZ ;  /* 0x000000147a7a7c10 */ /* 0x000fc4000ff7e0ff */
[----:B------:R-:W-:Y:S02]  /*c200*/  IADD3 R124, P4, R124, UR20, RZ ;  /* 0x000000147c7c7c10 */ /* 0x000fe4000ff9e0ff */
[----:B------:R-:W-:Y:S02]  /*c210*/  IADD3 R126, P5, R126, UR20, RZ ;  /* 0x000000147e7e7c10 */ /* 0x000fe4000ffbe0ff */
[----:B-----5:R-:W-:Y:S02]  /*c220*/  SHF.R.S32.HI R148, RZ, 0x1f, R12 ;  /* 0x0000001fff947819 */ /* 0x020fe4000001140c */
[----:B------:R-:W-:Y:S02]  /*c230*/  SHF.R.S32.HI R149, RZ, 0x1f, R11 ;  /* 0x0000001fff957819 */ /* 0x000fe4000001140b */
[----:B------:R-:W-:Y:S02]  /*c240*/  SHF.R.S32.HI R150, RZ, 0x1f, R10 ;  /* 0x0000001fff967819 */ /* 0x000fe4000001140a */
[----:B------:R-:W-:-:S02]  /*c250*/  SHF.R.S32.HI R152, RZ, 0x1f, R9 ;  /* 0x0000001fff987819 */ /* 0x000fc40000011409 */
[----:B------:R-:W-:Y:S02]  /*c260*/  SHF.R.S32.HI R153, RZ, 0x1f, R8 ;  /* 0x0000001fff997819 */ /* 0x000fe40000011408 */
[----:B------:R-:W-:Y:S02]  /*c270*/  SHF.R.S32.HI R154, RZ, 0x1f, R238 ;  /* 0x0000001fff9a7819 */ /* 0x000fe400000114ee */
[----:B------:R-:W-:Y:S02]  /*c280*/  SHF.R.S32.HI R155, RZ, 0x1f, R7 ;  /* 0x0000001fff9b7819 */ /* 0x000fe40000011407 */
[----:B------:R-:W-:Y:S02]  /*c290*/  SHF.R.S32.HI R156, RZ, 0x1f, R6 ;  /* 0x0000001fff9c7819 */ /* 0x000fe40000011406 */
[----:B------:R-:W-:Y:S02]  /*c2a0*/  SHF.R.S32.HI R157, RZ, 0x1f, R5 ;  /* 0x0000001fff9d7819 */ /* 0x000fe40000011405 */
[----:B---3--:R-:W-:Y:S01]  /*c2b0*/  SHF.R.S32.HI R158, RZ, 0x1f, R251 ;  /* 0x0000001fff9e7819 */ /* 0x008fe200000114fb */
[----:B------:R-:W-:Y:S01]  /*c2c0*/  IMAD R159, R159, R136, RZ ;  /* 0x000000889f9f7224 */ /* 0x000fe200078e02ff */
[----:B------:R-:W-:Y:S01]  /*c2d0*/  R2UR UR51, R142 ;  /* 0x000000008e3372ca */ /* 0x000fe200000e0000 */
[----:B------:R-:W-:Y:S01]  /*c2e0*/  VIADD R205, R21, 0xfffffffe ;  /* 0xfffffffe15cd7836 */ /* 0x000fe20000000000 */
[----:B------:R-:W-:-:S02]  /*c2f0*/  R2UR UR12, R27 ;  /* 0x000000001b0c72ca */ /* 0x000fc400000e0000 */
[----:B------:R-:W-:Y:S02]  /*c300*/  R2UR UR7, R29 ;  /* 0x000000001d0772ca */ /* 0x000fe400000e0000 */
[----:B------:R-:W-:Y:S02]  /*c310*/  R2UR UR18, R32 ;  /* 0x00000000201272ca */ /* 0x000fe400000e0000 */
[----:B------:R-:W-:Y:S02]  /*c320*/  R2UR UR28, R31 ;  /* 0x000000001f1c72ca */ /* 0x000fe400000e0000 */
[----:B--2---:R-:W-:Y:S02]  /*c330*/  SHF.R.S32.HI R151, RZ, 0x1f, R248 ;  /* 0x0000001fff977819 */ /* 0x004fe400000114f8 */
[----:B------:R-:W-:Y:S02]  /*c340*/  R2UR UR30, R30 ;  /* 0x000000001e1e72ca */ /* 0x000fe400000e0000 */
[----:B------:R-:W-:-:S02]  /*c350*/  CS2R R30, SRZ ;  /* 0x00000000001e7805 */ /* 0x000fc4000001ff00 */
[----:B------:R-:W-:Y:S02]  /*c360*/  R2UR UR32, R40 ;  /* 0x00000000282072ca */ /* 0x000fe400000e0000 */
[----:B------:R-:W-:Y:S02]  /*c370*/  R2UR UR34, R39 ;  /* 0x00000000272272ca */ /* 0x000fe400000e0000 */
[----:B------:R-:W-:Y:S02]  /*c380*/  R2UR UR36, R37 ;  /* 0x00000000252472ca */ /* 0x000fe400000e0000 */
[----:B------:R-:W-:Y:S02]  /*c390*/  R2UR UR38, R38 ;  /* 0x00000000262672ca */ /* 0x000fe400000e0000 */
[----:B------:R-:W-:Y:S02]  /*c3a0*/  CS2R R38, SRZ ;  /* 0x0000000000267805 */ /* 0x000fe4000001ff00 */
[----:B------:R-:W-:-:S02]  /*c3b0*/  R2UR UR40, R48 ;  /* 0x00000000302872ca */ /* 0x000fc400000e0000 */
[----:B------:R-:W-:Y:S02]  /*c3c0*/  R2UR UR42, R47 ;  /* 0x000000002f2a72ca */ /* 0x000fe400000e0000 */
[----:B------:R-:W-:Y:S02]  /*c3d0*/  R2UR UR44, R46 ;  /* 0x000000002e2c72ca */ /* 0x000fe400000e0000 */
[----:B------:R-:W-:Y:S02]  /*c3e0*/  CS2R R46, SRZ ;  /* 0x00000000002e7805 */ /* 0x000fe4000001ff00 */
[----:B------:R-:W-:Y:S02]  /*c3f0*/  R2UR UR46, R45 ;  /* 0x000000002d2e72ca */ /* 0x000fe400000e0000 */
[----:B------:R-:W-:Y:S02]  /*c400*/  R2UR UR50, R55 ;  /* 0x00000000373272ca */ /* 0x000fe400000e0000 */
[----:B------:R-:W-:-:S02]  /*c410*/  R2UR UR52, R54 ;  /* 0x00000000363472ca */ /* 0x000fc400000e0000 */
[----:B------:R-:W-:Y:S02]  /*c420*/  CS2R R54, SRZ ;  /* 0x0000000000367805 */ /* 0x000fe4000001ff00 */
[----:B------:R-:W-:Y:S02]  /*c430*/  R2UR UR54, R53 ;  /* 0x00000000353672ca */ /* 0x000fe400000e0000 */
[----:B------:R-:W-:Y:S02]  /*c440*/  R2UR UR8, R28 ;  /* 0x000000001c0872ca */ /* 0x000fe400000e0000 */
[----:B------:R-:W-:Y:S02]  /*c450*/  CS2R R28, SRZ ;  /* 0x00000000001c7805 */ /* 0x000fe4000001ff00 */
[----:B------:R-:W-:Y:S02]  /*c460*/  R2UR UR9, R33 ;  /* 0x00000000210972ca */ /* 0x000fe400000e0000 */
[----:B------:R-:W-:-:S02]  /*c470*/  CS2R R32, SRZ ;  /* 0x0000000000207805 */ /* 0x000fc4000001ff00 */
[----:B------:R-:W-:Y:S02]  /*c480*/  R2UR UR10, R34 ;  /* 0x00000000220a72ca */ /* 0x000fe400000e0000 */
[----:B------:R-:W-:Y:S02]  /*c490*/  R2UR UR15, R35 ;  /* 0x00000000230f72ca */ /* 0x000fe400000e0000 */
[----:B------:R-:W-:Y:S02]  /*c4a0*/  CS2R R34, SRZ ;  /* 0x0000000000227805 */ /* 0x000fe4000001ff00 */
[----:B------:R-:W-:Y:S02]  /*c4b0*/  R2UR UR19, R36 ;  /* 0x00000000241372ca */ /* 0x000fe400000e0000 */
[----:B------:R-:W-:Y:S02]  /*c4c0*/  CS2R R36, SRZ ;  /* 0x0000000000247805 */ /* 0x000fe4000001ff00 */
        /* <DEDUP_REMOVED lines=8> */
[----:B------:R-:W-:Y:S02]  /*c550*/  CS2R R48, SRZ ;  /* 0x0000000000307805 */ /* 0x000fe4000001ff00 */
[----:B------:R-:W-:Y:S02]  /*c560*/  R2UR UR39, R50 ;  /* 0x00000000322772ca */ /* 0x000fe400000e0000 */
[----:B------:R-:W-:Y:S02]  /*c570*/  R2UR UR41, R51 ;  /* 0x00000000332972ca */ /* 0x000fe400000e0000 */
[----:B------:R-:W-:Y:S02]  /*c580*/  CS2R R50, SRZ ;  /* 0x0000000000327805 */ /* 0x000fe4000001ff00 */
[----:B------:R-:W-:-:S02]  /*c590*/  R2UR UR43, R52 ;  /* 0x00000000342b72ca */ /* 0x000fc400000e0000 */
[----:B------:R-:W-:Y:S02]  /*c5a0*/  CS2R R52, SRZ ;  /* 0x0000000000347805 */ /* 0x000fe4000001ff00 */
[----:B------:R-:W-:Y:S02]  /*c5b0*/  R2UR UR47, R26 ;  /* 0x000000001a2f72ca */ /* 0x000fe400000e0000 */
[----:B------:R-:W-:Y:S02]  /*c5c0*/  CS2R R26, SRZ ;  /* 0x00000000001a7805 */ /* 0x000fe4000001ff00 */
[----:B------:R-:W-:Y:S02]  /*c5d0*/  IADD3.X R142, R25, UR23, RZ, P1, !PT ;  /* 0x00000017198e7c10 */ /* 0x000fe40008ffe4ff */
[C---:B------:R-:W-:Y:S01]  /*c5e0*/  SHF.L.U64.HI R136, R137.reuse, 0x2, R24 ;  /* 0x0000000289887819 */ /* 0x040fe20000010218 */
[----:B------:R-:W-:Y:S01]  /*c5f0*/  IMAD.SHL.U32 R137, R137, 0x4, RZ ;  /* 0x0000000489897824 */ /* 0x000fe200078e00ff */
[----:B------:R-:W-:-:S02]  /*c600*/  IADD3.X R130, R130, UR21, RZ, P6, !PT ;  /* 0x0000001582827c10 */ /* 0x000fc4000b7fe4ff */
[----:B------:R-:W-:Y:S02]  /*c610*/  CS2R R24, SRZ ;  /* 0x0000000000187805 */ /* 0x000fe4000001ff00 */
[----:B------:R-:W-:Y:S02]  /*c620*/  IADD3.X R132, R132, UR21, RZ, P3, !PT ;  /* 0x0000001584847c10 */ /* 0x000fe40009ffe4ff */
[----:B------:R-:W-:Y:S02]  /*c630*/  IADD3.X R133, R133, UR21, RZ, P4, !PT ;  /* 0x0000001585857c10 */ /* 0x000fe4000a7fe4ff */
[----:B------:R-:W-:Y:S02]  /*c640*/  IADD3.X R134, R134, UR21, RZ, P5, !PT ;  /* 0x0000001586867c10 */ /* 0x000fe4000affe4ff */
[----:B------:R-:W-:Y:S02]  /*c650*/  SHF.L.U64.HI R138, R14, 0x2, R138 ;  /* 0x000000020e8a7819 */ /* 0x000fe4000001028a */
[----:B------:R-:W-:-:S02]  /*c660*/  SHF.L.U64.HI R148, R12, 0x2, R148 ;  /* 0x000000020c947819 */ /* 0x000fc40000010294 */
[----:B------:R-:W-:Y:S02]  /*c670*/  SHF.L.U64.HI R149, R11, 0x2, R149 ;  /* 0x000000020b957819 */ /* 0x000fe40000010295 */
[----:B------:R-:W-:Y:S02]  /*c680*/  SHF.L.U64.HI R150, R10, 0x2, R150 ;  /* 0x000000020a967819 */ /* 0x000fe40000010296 */
[----:B------:R-:W-:Y:S02]  /*c690*/  SHF.L.U64.HI R151, R248, 0x2, R151 ;  /* 0x00000002f8977819 */ /* 0x000fe40000010297 */
[----:B------:R-:W-:Y:S02]  /*c6a0*/  SHF.L.U64.HI R152, R9, 0x2, R152 ;  /* 0x0000000209987819 */ /* 0x000fe40000010298 */
[----:B------:R-:W-:Y:S02]  /*c6b0*/  SHF.L.U64.HI R153, R8, 0x2, R153 ;  /* 0x0000000208997819 */ /* 0x000fe40000010299 */
[----:B------:R-:W-:-:S02]  /*c6c0*/  SHF.L.U64.HI R154, R238, 0x2, R154 ;  /* 0x00000002ee9a7819 */ /* 0x000fc4000001029a */
[----:B------:R-:W-:Y:S02]  /*c6d0*/  SHF.L.U64.HI R155, R7, 0x2, R155 ;  /* 0x00000002079b7819 */ /* 0x000fe4000001029b */
[----:B------:R-:W-:Y:S02]  /*c6e0*/  SHF.L.U64.HI R156, R6, 0x2, R156 ;  /* 0x00000002069c7819 */ /* 0x000fe4000001029c */
[----:B------:R-:W-:Y:S02]  /*c6f0*/  SHF.L.U64.HI R157, R5, 0x2, R157 ;  /* 0x00000002059d7819 */ /* 0x000fe4000001029d */
[----:B------:R-:W-:Y:S01]  /*c700*/  SHF.L.U64.HI R158, R251, 0x2, R158 ;  /* 0x00000002fb9e7819 */ /* 0x000fe2000001029e */
[----:B------:R-:W-:Y:S01]  /*c710*/  IMAD.U32 R141, RZ, RZ, UR4 ;  /* 0x00000004ff8d7e24 */ /* 0x000fe2000f8e00ff */
[----:B------:R-:W-:Y:S01]  /*c720*/  UIADD3 UR11, UR11, -0x100, URZ ;  /* 0xffffff000b0b7890 */ /* 0x000fe2000fffe03f */
[----:B------:R-:W-:Y:S01]  /*c730*/  UMOV UR14, 0x1 ;  /* 0x00000001000e7882 */ /* 0x000fe20000000000 */
[----:B------:R-:W-:Y:S01]  /*c740*/  UMOV UR13, 0xffffffff ;  /* 0xffffffff000d7882 */ /* 0x000fe20000000000 */
[----:B------:R-:W-:-:S09]  /*c750*/  UMOV UR4, URZ ;  /* 0x0000003f00047c82 */ /* 0x000fd20008000000 */
.L_x_1:
[----:B------:R-:W-:Y:S01]  /*c760*/  UIADD3 UR13, UR13, 0x1, URZ ;  /* 0x000000010d0d7890 */ /* 0x000fe2000fffe03f */
[----:B------:R-:W-:-:S04]  /*c770*/  DEPBAR.LE SB0, 0x2 ;  /* 0x000080800000791a */ /* 0x000fc80000000000 */
[----:B------:R-:W-:Y:S01]  /*c780*/  BAR.SYNC.DEFER_BLOCKING 0x0 ;  /* 0x0000000000007b1d */ /* 0x000fe20000010000 */
[----:B------:R-:W-:-:S04]  /*c790*/  UISETP.GT.AND UP0, UPT, UR13, 0x2, UPT ;  /* 0x000000020d00788c */ /* 0x000fc8000bf04270 */
[----:B------:R-:W-:Y:S01]  /*c7a0*/  USEL UR13, UR13, URZ, !UP0 ;  /* 0x0000003f0d0d7287 */ /* 0x000fe2000c000000 */
[----:B------:R-:W-:Y:S01]  /*c7b0*/  UMOV UR23, 0x40000040 ;  /* 0x4000004000177882 */ /* 0x000fe20000000000 */
[----:B------:R-:W2:Y:S02]  /*c7c0*/  LDL R143, [R1+0x58] ;  /* 0x00005800018f7983 */ /* 0x000ea40000100800 */
[----:B------:R-:W-:Y:S01]  /*c7d0*/  ULEA UR20, UR13, UR5, 0xf ;  /* 0x000000050d147291 */ /* 0x000fe2000f8e783f */
[C---:B------:R-:W-:Y:S01]  /*c7e0*/  ISETP.GE.AND P2, PT, R4.reuse, UR11, PT ;  /* 0x0000000b04007c0c */ /* 0x040fe2000bf46270 */
[----:B------:R-:W-:Y:S01]  /*c7f0*/  UIADD3 UR14, UR14, 0x1, URZ ;  /* 0x000000010e0e7890 */ /* 0x000fe2000fffe03f */
[----:B------:R-:W-:Y:S01]  /*c800*/  ISETP.LE.AND P1, PT, R205, UR4, PT ;  /* 0x00000004cd007c0c */ /* 0x000fe2000bf23270 */
[----:B------:R-:W-:Y:S01]  /*c810*/  UIADD3 UR21, UR20, 0x18000, URZ ;  /* 0x0001800014157890 */ /* 0x000fe2000fffe03f */
[----:B------:R-:W-:Y:S01]  /*c820*/  LOP3.LUT R210, R4, 0x2, RZ, 0xfc, !PT ;  /* 0x0000000204d27812 */ /* 0x000fe200078efcff */
[----:B------:R-:W-:Y:S01]  /*c830*/  USHF.R.U32.HI UR20, URZ, 0x4, UR20 ;  /* 0x000000043f147899 */ /* 0x000fe20008011614 */
[----:B------:R-:W-:Y:S01]  /*c840*/  LOP3.LUT R211, R3, 0x10, RZ, 0x3c, !PT ;  /* 0x0000001003d37812 */ /* 0x000fe200078e3cff */
[----:B------:R-:W-:Y:S01]  /*c850*/  USHF.R.U32.HI UR21, URZ, 0x4, UR21 ;  /* 0x000000043f157899 */ /* 0x000fe20008011615 */
[----:B------:R-:W3:Y:S01]  /*c860*/  LDL R213, [R1+0x9c] ;  /* 0x00009c0001d57983 */ /* 0x000ee20000100800 */
[----:B------:R-:W-:-:S02]  /*c870*/  USGXT.U32 UR20, UR20, 0xe ;  /* 0x0000000e1414789a */ /* 0x000fc40008000000 */
[----:B------:R-:W-:Y:S01]  /*c880*/  USGXT.U32 UR22, UR21, 0xe ;  /* 0x0000000e1516789a */ /* 0x000fe20008000000 */
[----:B------:R-:W-:Y:S02]  /*c890*/  WARPGROUP.ARRIVE ;  /* 0x00000000000079c5 */ /* 0x000fe40000000000 */
[----:B------:R-:W-:-:S06]  /*c8a0*/  UMOV UR21, 0x40000040 ;  /* 0x4000004000157882 */ /* 0x000fcc0000000000 */
[----:B------:R-:W-:Y:S01]  /*c8b0*/  HGMMA.64x64x8.F32.TF32 R24, gdesc[UR20], R24 ;  /* 0x04e00000141879f0 */ /* 0x000fe20008702818 */
[----:B------:R-:W-:Y:S02]  /*c8c0*/  UIADD3 UR23, UP0, UR20, 0x2, URZ ;  /* 0x0000000214177890 */ /* 0x000fe4000ff1e03f */
[----:B------:R-:W-:Y:S01]  /*c8d0*/  UIADD3 UR22, UP1, UR22, 0x2, URZ ;  /* 0x0000000216167890 */ /* 0x000fe2000ff3e03f */
[----:B------:R-:W-:Y:S01]  /*c8e0*/  UMOV UR20, URZ ;  /* 0x0000003f00147c82 */ /* 0x000fe20008000000 */
[----:B------:R-:W-:Y:S01]  /*c8f0*/  UMOV UR21, URZ ;  /* 0x0000003f00157c82 */ /* 0x000fe20008000000 */
[----:B------:R-:W-:Y:S02]  /*c900*/  UIADD3.X UR24, UR20, 0x40000040, URZ, UP0, !UPT ;  /* 0x4000004014187890 */ /* 0x000fe400087fe43f */
[----:B------:R-:W-:Y:S01]  /*c910*/  UIADD3.X UR25, UR21, 0x40000040, URZ, UP1, !UPT ;  /* 0x4000004015197890 */ /* 0x000fe20008ffe43f */
[----:B------:R-:W-:Y:S01]  /*c920*/  UMOV UR20, UR23 ;  /* 0x0000001700147c82 */ /* 0x000fe20008000000 */
[----:B------:R-:W-:-:S03]  /*c930*/  UISETP.GT.AND UP0, UPT, UR14, 0x2, UPT ;  /* 0x000000020e00788c */ /* 0x000fc6000bf04270 */
[----:B------:R-:W-:Y:S02]  /*c940*/  UMOV UR21, UR24 ;  /* 0x0000001800157c82 */ /* 0x000fe40008000000 */
[----:B------:R-:W-:Y:S01]  /*c950*/  UMOV UR23, UR25 ;  /* 0x0000001900177c82 */ /* 0x000fe20008000000 */
[----:B------:R-:W-:Y:S02]  /*c960*/  UIADD3.64 UR24, UR20, 0x2, URZ ;  /* 0x0000000214187897 */ /* 0x000fe4000fffe03f */
[----:B------:R-:W-:Y:S02]  /*c970*/  UIADD3.64 UR26, UR22, 0x2, URZ ;  /* 0x00000002161a7897 */ /* 0x000fe4000fffe03f */
[----:B------:R-:W-:Y:S01]  /*c980*/  USEL UR14, UR14, URZ, !UP0 ;  /* 0x0000003f0e0e7287 */ /* 0x000fe2000c000000 */
[----:B------:R-:W-:Y:S06]  /*c990*/  HGMMA.64x64x8.F32.TF32 R24, gdesc[UR20], R24 ;  /* 0x04e00000141879f0 */ /* 0x000fec0008702818 */
[----:B------:R-:W-:Y:S01]  /*c9a0*/  HGMMA.64x64x8.F32.TF32 R24, gdesc[UR24], R24 ;  /* 0x04e00000181879f0 */ /* 0x000fe20008702818 */
[----:B------:R-:W-:-:S02]  /*c9b0*/  UIADD3.64 UR24, UR20, 0x4, URZ ;  /* 0x0000000414187897 */ /* 0x000fc4000fffe03f */
[----:B------:R-:W-:-:S09]  /*c9c0*/  UIADD3.64 UR26, UR22, 0x4, URZ ;  /* 0x00000004161a7897 */ /* 0x000fd2000fffe03f */
[----:B------:R-:W-:Y:S01]  /*c9d0*/  HGMMA.64x64x8.F32.TF32 R24, gdesc[UR24], R24 ;  /* 0x04e00000181879f0 */ /* 0x000fe20008702818 */
[----:B------:R-:W-:Y:S02]  /*c9e0*/  UIADD3.64 UR24, UR20, 0x1fe, URZ ;  /* 0x000001fe14187897 */ /* 0x000fe4000fffe03f */
        /* <DEDUP_REMOVED lines=30> */
[----:B------:R-:W-:Y:S02]  /*cbd0*/  UIADD3.64 UR26, UR22, 0x602, URZ ;  /* 0x00000602161a7897 */ /* 0x000fe4000fffe03f */
[----:B------:R-:W-:Y:S02]  /*cbe0*/  UIADD3.64 UR20, UR20, 0x604, URZ ;  /* 0x0000060414147897 */ /* 0x000fe4000fffe03f */
[----:B------:R-:W-:-:S05]  /*cbf0*/  UIADD3.64 UR22, UR22, 0x604, URZ ;  /* 0x0000060416167897 */ /* 0x000fca000fffe03f */
[----:B------:R-:W-:Y:S01]  /*cc00*/  HGMMA.64x64x8.F32.TF32 R24, gdesc[UR24], R24 ;  /* 0x04e00000181879f0 */ /* 0x000fe20008702818 */
[----:B------:R-:W-:Y:S02]  /*cc10*/  R2UR UR27, R141 ;  /* 0x000000008d1b72ca */ /* 0x000fe400000e0000 */
[----:B------:R-:W-:-:S04]  /*cc20*/  SEL R141, RZ, 0x4, P2 ;  /* 0x00000004ff8d7807 */ /* 0x000fc80001000000 */
[----:B------:R-:W-:-:S04]  /*cc30*/  SEL R141, R141, RZ, !P1 ;  /* 0x000000ff8d8d7207 */ /* 0x000fc80004800000 */
[----:B------:R-:W-:Y:S01]  /*cc40*/  ISETP.NE.U32.AND P2, PT, R141, RZ, PT ;  /* 0x000000ff8d00720c */ /* 0x000fe20003f45070 */
[----:B------:R-:W-:Y:S01]  /*cc50*/  IMAD.MOV.U32 R141, RZ, RZ, R142 ;  /* 0x000000ffff8d7224 */ /* 0x000fe200078e008e */
[----:B--2---:R-:W-:-:S05]  /*cc60*/  LEA R142, P3, R143, R140, 0x2 ;  /* 0x0000008c8f8e7211 */ /* 0x004fca00078610ff */
[----:B------:R-:W-:Y:S01]  /*cc70*/  IMAD.X R143, R141, 0x1, R158, P3 ;  /* 0x000000018d8f7824 */ /* 0x000fe200018e069e */
[----:B------:R-:W-:Y:S01]  /*cc80*/  HGMMA.64x64x8.F32.TF32 R24, gdesc[UR20], R24, gsb0 ;  /* 0x04e00000141879f0 */ /* 0x000fe20008002818 */
[----:B------:R-:W-:-:S06]  /*cc90*/  ULEA UR20, UR14, UR5, 0xf ;  /* 0x000000050e147291 */ /* 0x000fcc000f8e783f */
[----:B------:R-:W-:Y:S01]  /*cca0*/  VIADD R206, R3, UR20 ;  /* 0x0000001403ce7c36 */ /* 0x000fe20008000000 */
[----:B------:R-:W-:Y:S02]  /*ccb0*/  WARPGROUP.DEPBAR.LE gsb0, 0x1 ;  /* 0x00008000000079c5 */ /* 0x000fe40000010100 */
[----:B------:R-:W-:Y:S06]  /*ccc0*/  BAR.SYNC.DEFER_BLOCKING 0x0 ;  /* 0x0000000000007b1d */ /* 0x000fec0000010000 */
[----:B------:R-:W-:Y:S01]  /*ccd0*/  @!PT LDS RZ, [RZ] ;  /* 0x00000000fffff984 */ /* 0x000fe20000000800 */
[----:B------:R-:W-:Y:S01]  /*cce0*/  @!PT LDS RZ, [RZ] ;  /* 0x00000000fffff984 */ /* 0x000fe20000000800 */
[----:B------:R-:W-:Y:S01]  /*ccf0*/  @!PT LDS RZ, [RZ] ;  /* 0x00000000fffff984 */ /* 0x000fe20000000800 */
[----:B------:R1:W-:Y:S01]  /*cd00*/  LDGSTS.E [R206], desc[UR16][R142.64], P2 ;  /* 0x000000008ece7fae */ /* 0x0003e20009121850 */
[----:B------:R-:W-:-:S02]  /*cd10*/  ISETP.GE.AND P2, PT, R210, UR11, PT ;  /* 0x0000000bd2007c0c */ /* 0x000fc4000bf46270 */
[----:B------:R-:W-:Y:S02]  /*cd20*/  LOP3.LUT R210, R4, 0x20, RZ, 0xfc, !PT ;  /* 0x0000002004d27812 */ /* 0x000fe400078efcff */
[----:B-1----:R-:W-:-:S04]  /*cd30*/  SEL R142, RZ, 0x4, P2 ;  /* 0x00000004ff8e7807 */ /* 0x002fc80001000000 */
[----:B------:R-:W-:-:S04]  /*cd40*/  SEL R142, R142, RZ, !P1 ;  /* 0x000000ff8e8e7207 */ /* 0x000fc80004800000 */
[----:B------:R-:W-:Y:S02]  /*cd50*/  ISETP.NE.U32.AND P2, PT, R142, RZ, PT ;  /* 0x000000ff8e00720c */ /* 0x000fe40003f45070 */
[----:B------:R-:W-:-:S05]  /*cd60*/  LEA R142, P3, R5, R140, 0x2 ;  /* 0x0000008c058e7211 */ /* 0x000fca00078610ff */
[----:B------:R-:W-:-:S06]  /*cd70*/  IMAD.X R143, R141, 0x1, R157, P3 ;  /* 0x000000018d8f7824 */ /* 0x000fcc00018e069d */
[----:B------:R1:W-:Y:S01]  /*cd80*/  LDGSTS.E [R206+0x8], desc[UR16][R142.64], P2 ;  /* 0x000080008ece7fae */ /* 0x0003e20009121850 */
[----:B------:R-:W-:Y:S02]  /*cd90*/  ISETP.GE.AND P2, PT, R210, UR11, PT ;  /* 0x0000000bd2007c0c */ /* 0x000fe4000bf46270 */
[----:B------:R-:W-:Y:S02]  /*cda0*/  LOP3.LUT R210, R4, 0x22, RZ, 0xfc, !PT ;  /* 0x0000002204d27812 */ /* 0x000fe400078efcff */
[----:B-1----:R-:W-:-:S04]  /*cdb0*/  SEL R142, RZ, 0x4, P2 ;  /* 0x00000004ff8e7807 */ /* 0x002fc80001000000 */
[----:B------:R-:W-:-:S04]  /*cdc0*/  SEL R142, R142, RZ, !P1 ;  /* 0x000000ff8e8e7207 */ /* 0x000fc80004800000 */
[----:B------:R-:W-:Y:S01]  /*cdd0*/  ISETP.NE.U32.AND P2, PT, R142, RZ, PT ;  /* 0x000000ff8e00720c */ /* 0x000fe20003f45070 */
[----:B------:R-:W-:-:S12]  /*cde0*/  IMAD.WIDE R142, R163, 0x4, R140 ;  /* 0x00000004a38e7825 */ /* 0x000fd800078e028c */
        /* <DEDUP_REMOVED lines=38> */
[----:B-1----:R-:W-:Y:S01]  /*d050*/  SEL R142, RZ, 0x4, P2 ;  /* 0x00000004ff8e7807 */ /* 0x002fe20001000000 */
[----:B------:R-:W-:Y:S01]  /*d060*/  VIADD R206, R211, UR20 ;  /* 0x00000014d3ce7c36 */ /* 0x000fe20008000000 */
[----:B------:R-:W-:Y:S02]  /*d070*/  LOP3.LUT R211, R3, 0x20, RZ, 0x3c, !PT ;  /* 0x0000002003d37812 */ /* 0x000fe400078e3cff */
[----:B------:R-:W-:-:S04]  /*d080*/  SEL R142, R142, RZ, !P1 ;  /* 0x000000ff8e8e7207 */ /* 0x000fc80004800000 */
[----:B------:R-:W-:Y:S02]  /*d090*/  ISETP.NE.U32.AND P2, PT, R142, RZ, PT ;  /* 0x000000ff8e00720c */ /* 0x000fe40003f45070 */
[----:B------:R-:W-:-:S05]  /*d0a0*/  LEA R142, P3, R6, R140, 0x2 ;  /* 0x0000008c068e7211 */ /* 0x000fca00078610ff */
[----:B------:R-:W-:-:S06]  /*d0b0*/  IMAD.X R143, R141, 0x1, R156, P3 ;  /* 0x000000018d8f7824 */ /* 0x000fcc00018e069c */
[----:B------:R1:W-:Y:S01]  /*d0c0*/  LDGSTS.E [R206], desc[UR16][R142.64], P2 ;  /* 0x000000008ece7fae */ /* 0x0003e20009121850 */
[----:B------:R-:W-:Y:S02]  /*d0d0*/  ISETP.GE.AND P2, PT, R210, UR11, PT ;  /* 0x0000000bd2007c0c */ /* 0x000fe4000bf46270 */
        /* <DEDUP_REMOVED lines=50> */
[----:B------:R-:W-:Y:S01]  /*d400*/  LOP3.LUT R210, R4, 0xa, RZ, 0xfc, !PT ;  /* 0x0000000a04d27812 */ /* 0x000fe200078efcff */
[----:B-1----:R-:W-:Y:S01]  /*d410*/  VIADD R206, R211, UR20 ;  /* 0x00000014d3ce7c36 */ /* 0x002fe20008000000 */
[----:B------:R-:W-:Y:S01]  /*d420*/  SEL R142, RZ, 0x4, P2 ;  /* 0x00000004ff8e7807 */ /* 0x000fe20001000000 */
[----:B------:R-:W2:Y:S03]  /*d430*/  LDL R211, [R1+0x5c] ;  /* 0x00005c0001d37983 */ /* 0x000ea60000100800 */
        /* <DEDUP_REMOVED lines=34> */
[----:B------:R-:W-:-:S04]  /*d660*/  ISETP.GE.AND P2, PT, R210, UR11, PT ;  /* 0x0000000bd2007c0c */ /* 0x000fc8000bf46270 */
[----:B-1----:R-:W-:-:S04]  /*d670*/  SEL R142, RZ, 0x4, P2 ;  /* 0x00000004ff8e7807 */ /* 0x002fc80001000000 */
[----:B------:R-:W-:-:S04]  /*d680*/  SEL R142, R142, RZ, !P1 ;  /* 0x000000ff8e8e7207 */ /* 0x000fc80004800000 */
[----:B------:R-:W-:Y:S01]  /*d690*/  ISETP.NE.U32.AND P2, PT, R142, RZ, PT ;  /* 0x000000ff8e00720c */ /* 0x000fe20003f45070 */
[----:B------:R-:W-:Y:S01]  /*d6a0*/  IMAD.WIDE R142, R182, 0x4, R140 ;  /* 0x00000004b68e7825 */ /* 0x000fe200078e028c */
[----:B------:R-:W-:-:S11]  /*d6b0*/  LOP3.LUT R210, R4, 0x68, RZ, 0xfc, !PT ;  /* 0x0000006804d27812 */ /* 0x000fd600078efcff */
        /* <DEDUP_REMOVED lines=13> */
[----:B------:R-:W-:Y:S02]  /*d790*/  LOP3.LUT R212, R3, 0x30, RZ, 0x3c, !PT ;  /* 0x0000003003d47812 */ /* 0x000fe400078e3cff */
[----:B------:R-:W-:-:S09]  /*d7a0*/  LOP3.LUT R210, R4, 0xc, RZ, 0xfc, !PT ;  /* 0x0000000c04d27812 */ /* 0x000fd200078efcff */
[----:B------:R1:W-:Y:S02]  /*d7b0*/  LDGSTS.E [R206+0x6008], desc[UR16][R142.64], P2 ;  /* 0x060080008ece7fae */ /* 0x0003e40009121850 */
[----:B-1----:R-:W-:Y:S02]  /*d7c0*/  VIADD R206, R212, UR20 ;  /* 0x00000014d4ce7c36 */ /* 0x002fe40008000000 */
[----:B------:R-:W4:Y:S01]  /*d7d0*/  LDL R212, [R1+0x94] ;  /* 0x0000940001d47983 */ /* 0x000f220000100800 */
[----:B------:R-:W-:Y:S02]  /*d7e0*/  ISETP.GE.AND P2, PT, R210, UR11, PT ;  /* 0x0000000bd2007c0c */ /* 0x000fe4000bf46270 */
[----:B------:R-:W1:Y:S02]  /*d7f0*/  S2R R210, SR_TID.X ;  /* 0x0000000000d27919 */ /* 0x000e640000002100 */
[----:B------:R-:W-:-:S04]  /*d800*/  SEL R142, RZ, 0x4, P2 ;  /* 0x00000004ff8e7807 */ /* 0x000fc80001000000 */
[----:B------:R-:W-:-:S04]  /*d810*/  SEL R142, R142, RZ, !P1 ;  /* 0x000000ff8e8e7207 */ /* 0x000fc80004800000 */
[----:B------:R-:W-:Y:S02]  /*d820*/  ISETP.NE.U32.AND P2, PT, R142, RZ, PT ;  /* 0x000000ff8e00720c */ /* 0x000fe40003f45070 */
[----:B------:R-:W-:-:S05]  /*d830*/  LEA R142, P3, R9, R140, 0x2 ;  /* 0x0000008c098e7211 */ /* 0x000fca00078610ff */
[----:B------:R-:W-:-:S06]  /*d840*/  IMAD.X R143, R141, 0x1, R152, P3 ;  /* 0x000000018d8f7824 */ /* 0x000fcc00018e0698 */
[----:B------:R5:W-:Y:S01]  /*d850*/  LDGSTS.E [R206], desc[UR16][R142.64], P2 ;  /* 0x000000008ece7fae */ /* 0x000be20009121850 */
[----:B-1----:R-:W-:-:S04]  /*d860*/  LEA.HI R210, R210, 0xe, RZ, 0x1a ;  /* 0x0000000ed2d27811 */ /* 0x002fc800078fd0ff */
[----:B------:R-:W-:-:S04]  /*d870*/  ISETP.GE.AND P2, PT, R210, UR11, PT ;  /* 0x0000000bd2007c0c */ /* 0x000fc8000bf46270 */
[----:B-----5:R-:W-:-:S04]  /*d880*/  SEL R142, RZ, 0x4, P2 ;  /* 0x00000004ff8e7807 */ /* 0x020fc80001000000 */
[----:B------:R-:W-:-:S04]  /*d890*/  SEL R142, R142, RZ, !P1 ;  /* 0x000000ff8e8e7207 */ /* 0x000fc80004800000 */
[----:B------:R-:W-:Y:S02]  /*d8a0*/  ISETP.NE.U32.AND P2, PT, R142, RZ, PT ;  /* 0x000000ff8e00720c */ /* 0x000fe40003f45070 */
[----:B--2---:R-:W-:Y:S02]  /*d8b0*/  LEA R142, P3, R211, R140, 0x2 ;  /* 0x0000008cd38e7211 */ /* 0x004fe400078610ff */
[----:B------:R-:W2:Y:S01]  /*d8c0*/  LDL R211, [R1+0x8c] ;  /* 0x00008c0001d37983 */ /* 0x000ea20000100800 */
[----:B------:R-:W-:Y:S02]  /*d8d0*/  LOP3.LUT R210, R4, 0x2c, RZ, 0xfc, !PT ;  /* 0x0000002c04d27812 */ /* 0x000fe400078efcff */
[----:B------:R-:W-:-:S06]  /*d8e0*/  IMAD.X R143, R141, 0x1, R151, P3 ;  /* 0x000000018d8f7824 */ /* 0x000fcc00018e0697 */
[----:B------:R1:W-:Y:S01]  /*d8f0*/  LDGSTS.E [R206+0x8], desc[UR16][R142.64], P2 ;  /* 0x000080008ece7fae */ /* 0x0003e20009121850 */
[----:B------:R-:W-:Y:S02]  /*d900*/  ISETP.GE.AND P2, PT, R210, UR11, PT ;  /* 0x0000000bd2007c0c */ /* 0x000fe4000bf46270 */
[----:B------:R-:W5:Y:S02]  /*d910*/  S2R R210, SR_TID.X ;  /* 0x0000000000d27919 */ /* 0x000f640000002100 */
[----:B-1----:R-:W-:-:S04]  /*d920*/  SEL R142, RZ, 0x4, P2 ;  /* 0x00000004ff8e7807 */ /* 0x002fc80001000000 */
[----:B------:R-:W-:-:S04]  /*d930*/  SEL R142, R142, RZ, !P1 ;  /* 0x000000ff8e8e7207 */ /* 0x000fc80004800000 */
[----:B------:R-:W-:Y:S01]  /*d940*/  ISETP.NE.U32.AND P2, PT, R142, RZ, PT ;  /* 0x000000ff8e00720c */ /* 0x000fe20003f45070 */
[----:B------:R-:W-:-:S12]  /*d950*/  IMAD.WIDE R142, R169, 0x4, R140 ;  /* 0x00000004a98e7825 */ /* 0x000fd800078e028c */
[----:B------:R1:W-:Y:S01]  /*d960*/  LDGSTS.E [R206+0x2000], desc[UR16][R142.64], P2 ;  /* 0x020000008ece7fae */ /* 0x0003e20009121850 */
[----:B-----5:R-:W-:-:S04]  /*d970*/  LEA.HI R210, R210, 0x2e, RZ, 0x1a ;  /* 0x0000002ed2d27811 */ /* 0x020fc800078fd0ff */
[----:B------:R-:W-:-:S04]  /*d980*/  ISETP.GE.AND P2, PT, R210, UR11, PT ;  /* 0x0000000bd2007c0c */ /* 0x000fc8000bf46270 */
[----:B-1----:R-:W-:-:S04]  /*d990*/  SEL R142, RZ, 0x4, P2 ;  /* 0x00000004ff8e7807 */ /* 0x002fc80001000000 */
[----:B------:R-:W-:-:S04]  /*d9a0*/  SEL R142, R142, RZ, !P1 ;  /* 0x000000ff8e8e7207 */ /* 0x000fc80004800000 */
[----:B------:R-:W-:Y:S02]  /*d9b0*/  ISETP.NE.U32.AND P2, PT, R142, RZ, PT ;  /* 0x000000ff8e00720c */ /* 0x000fe40003f45070 */
[----:B---3--:R-:W-:Y:S02]  /*d9c0*/  IADD3 R142, P3, R213, R140, RZ ;  /* 0x0000008cd58e7210 */ /* 0x008fe40007f7e0ff */
[----:B------:R-:W-:Y:S01]  /*d9d0*/  LOP3.LUT R210, R4, 0x4c, RZ, 0xfc, !PT ;  /* 0x0000004c04d27812 */ /* 0x000fe200078efcff */
[----:B------:R-:W3:Y:S02]  /*d9e0*/  LDL R213, [R1+0x98] ;  /* 0x0000980001d57983 */ /* 0x000ee40000100800 */
        /* <DEDUP_REMOVED lines=14> */
[----:B------:R-:W-:Y:S02]  /*dad0*/  LOP3.LUT R210, R4, 0x6c, RZ, 0xfc, !PT ;  /* 0x0000006c04d27812 */ /* 0x000fe400078efcff */
[----:B----4-:R-:W-:-:S05]  /*dae0*/  IADD3 R142, P3, R212, R140, RZ ;  /* 0x0000008cd48e7210 */ /* 0x010fca0007f7e0ff */
[----:B------:R-:W-:-:S05]  /*daf0*/  IMAD.X R143, R141, 0x1, R144, P3 ;  /* 0x000000018d8f7824 */ /* 0x000fca00018e0690 */
[----:B------:R1:W-:Y:S01]  /*db00*/  LDGSTS.E [R206+0x4008], desc[UR16][R142.64], P2 ;  /* 0x040080008ece7fae */ /* 0x0003e20009121850 */
[----:B------:R-:W-:Y:S02]  /*db10*/  ISETP.GE.AND P2, PT, R210, UR11, PT ;  /* 0x0000000bd2007c0c */ /* 0x000fe4000bf46270 */
[----:B------:R-:W4:Y:S02]  /*db20*/  S2R R210, SR_TID.X ;  /* 0x0000000000d27919 */ /* 0x000f240000002100 */
[----:B-1----:R-:W-:-:S04]  /*db30*/  SEL R142, RZ, 0x4, P2 ;  /* 0x00000004ff8e7807 */ /* 0x002fc80001000000 */
[----:B------:R-:W-:-:S04]  /*db40*/  SEL R142, R142, RZ, !P1 ;  /* 0x000000ff8e8e7207 */ /* 0x000fc80004800000 */
[----:B------:R-:W-:Y:S01]  /*db50*/  ISETP.NE.U32.AND P2, PT, R142, RZ, PT ;  /* 0x000000ff8e00720c */ /* 0x000fe20003f45070 */
[----:B------:R-:W-:-:S12]  /*db60*/  IMAD.WIDE R142, R197, 0x4, R140 ;  /* 0x00000004c58e7825 */ /* 0x000fd800078e028c */
[----:B------:R1:W-:Y:S01]  /*db70*/  LDGSTS.E [R206+0x6000], desc[UR16][R142.64], P2 ;  /* 0x060000008ece7fae */ /* 0x0003e20009121850 */
[----:B----4-:R-:W-:-:S04]  /*db80*/  LEA.HI R210, R210, 0x6e, RZ, 0x1a ;  /* 0x0000006ed2d27811 */ /* 0x010fc800078fd0ff */
[----:B------:R-:W-:-:S04]  /*db90*/  ISETP.GE.AND P2, PT, R210, UR11, PT ;  /* 0x0000000bd2007c0c */ /* 0x000fc8000bf46270 */
[----:B-1----:R-:W-:-:S04]  /*dba0*/  SEL R142, RZ, 0x4, P2 ;  /* 0x00000004ff8e7807 */ /* 0x002fc80001000000 */
[----:B------:R-:W-:-:S04]  /*dbb0*/  SEL R142, R142, RZ, !P1 ;  /* 0x000000ff8e8e7207 */ /* 0x000fc80004800000 */
[----:B------:R-:W-:Y:S02]  /*dbc0*/  ISETP.NE.U32.AND P2, PT, R142, RZ, PT ;  /* 0x000000ff8e00720c */ /* 0x000fe40003f45070 */
[----:B--2---:R-:W-:Y:S02]  /*dbd0*/  IADD3 R142, P3, R211, R140, RZ ;  /* 0x0000008cd38e7210 */ /* 0x004fe40007f7e0ff */
[----:B------:R-:W-:-:S03]  /*dbe0*/  LOP3.LUT R210, R4, 0x10, RZ, 0xfc, !PT ;  /* 0x0000001004d27812 */ /* 0x000fc600078efcff */
[----:B------:R-:W-:-:S06]  /*dbf0*/  IMAD.X R143, R141, 0x1, R16, P3 ;  /* 0x000000018d8f7824 */ /* 0x000fcc00018e0610 */
[----:B------:R1:W-:Y:S01]  /*dc00*/  LDGSTS.E [R206+0x6008], desc[UR16][R142.64], P2 ;  /* 0x060080008ece7fae */ /* 0x0003e20009121850 */
[----:B------:R-:W-:-:S04]  /*dc10*/  ISETP.GE.AND P2, PT, R210, UR11, PT ;  /* 0x0000000bd2007c0c */ /* 0x000fc8000bf46270 */
[----:B-1----:R-:W-:-:S04]  /*dc20*/  SEL R142, RZ, 0x4, P2 ;  /* 0x00000004ff8e7807 */ /* 0x002fc80001000000 */
[----:B------:R-:W-:-:S04]  /*dc30*/  SEL R142, R142, RZ, !P1 ;  /* 0x000000ff8e8e7207 */ /* 0x000fc80004800000 */
[----:B------:R-:W-:Y:S02]  /*dc40*/  ISETP.NE.U32.AND P2, PT, R142, RZ, PT ;  /* 0x000000ff8e00720c */ /* 0x000fe40003f45070 */
[----:B------:R-:W-:Y:S02]  /*dc50*/  LOP3.LUT R211, R3, 0x40, RZ, 0x3c, !PT ;  /* 0x0000004003d37812 */ /* 0x000fe400078e3cff */
[----:B------:R-:W-:-:S03]  /*dc60*/  LEA R142, P3, R10, R140, 0x2 ;  /* 0x0000008c0a8e7211 */ /* 0x000fc600078610ff */
[----:B------:R-:W-:Y:S02]  /*dc70*/  VIADD R206, R211, UR20 ;  /* 0x00000014d3ce7c36 */ /* 0x000fe40008000000 */
[----:B------:R-:W-:Y:S01]  /*dc80*/  IMAD.X R143, R141, 0x1, R150, P3 ;  /* 0x000000018d8f7824 */ /* 0x000fe200018e0696 */
[----:B------:R-:W-:-:S04]  /*dc90*/  LOP3.LUT R210, R4, 0x12, RZ, 0xfc, !PT ;  /* 0x0000001204d27812 */ /* 0x000fc800078efcff */
[----:B------:R1:W-:Y:S01]  /*dca0*/  LDGSTS.E [R206], desc[UR16][R142.64], P2 ;  /* 0x000000008ece7fae */ /* 0x0003e20009121850 */
[----:B------:R-:W-:-:S04]  /*dcb0*/  ISETP.GE.AND P2, PT, R210, UR11, PT ;  /* 0x0000000bd2007c0c */ /* 0x000fc8000bf46270 */
[----:B-1----:R-:W-:-:S04]  /*dcc0*/  SEL R142, RZ, 0x4, P2 ;  /* 0x00000004ff8e7807 */ /* 0x002fc80001000000 */
[----:B------:R-:W-:-:S04]  /*dcd0*/  SEL R142, R142, RZ, !P1 ;  /* 0x000000ff8e8e7207 */ /* 0x000fc80004800000 */
[----:B------:R-:W-:Y:S02]  /*dce0*/  ISETP.NE.U32.AND P2, PT, R142, RZ, PT ;  /* 0x000000ff8e00720c */ /* 0x000fe40003f45070 */
[----:B------:R-:W-:Y:S02]  /*dcf0*/  LEA R142, P3, R11, R140, 0x2 ;  /* 0x0000008c0b8e7211 */ /* 0x000fe400078610ff */
[----:B------:R-:W-:-:S03]  /*dd00*/  LOP3.LUT R210, R4, 0x30, RZ, 0xfc, !PT ;  /* 0x0000003004d27812 */ /* 0x000fc600078efcff */
[----:B------:R-:W-:-:S06]  /*dd10*/  IMAD.X R143, R141, 0x1, R149, P3 ;  /* 0x000000018d8f7824 */ /* 0x000fcc00018e0695 */
        /* <DEDUP_REMOVED lines=101> */
[----:B------:R1:W-:Y:S02]  /*e370*/  LDGSTS.E [R206+0x6008], desc[UR16][R142.64], P2 ;  /* 0x060080008ece7fae */ /* 0x0003e40009121850 */
[----:B-1----:R-:W-:Y:S02]  /*e380*/  VIADD R206, R211, UR20 ;  /* 0x00000014d3ce7c36 */ /* 0x002fe40008000000 */
[----:B------:R-:W2:Y:S01]  /*e390*/  LDL R211, [R1+0xa0] ;  /* 0x0000a00001d37983 */ /* 0x000ea20000100800 */
[----:B------:R-:W-:-:S04]  /*e3a0*/  LOP3.LUT R210, R4, 0x18, RZ, 0xfc, !PT ;  /* 0x0000001804d27812 */ /* 0x000fc800078efcff */
[----:B------:R-:W-:-:S04]  /*e3b0*/  ISETP.GE.AND P2, PT, R210, UR11, PT ;  /* 0x0000000bd2007c0c */ /* 0x000fc8000bf46270 */
[----:B------:R-:W-:-:S04]  /*e3c0*/  SEL R142, RZ, 0x4, P2 ;  /* 0x00000004ff8e7807 */ /* 0x000fc80001000000 */
[----:B------:R-:W-:-:S04]  /*e3d0*/  SEL R142, R142, RZ, !P1 ;  /* 0x000000ff8e8e7207 */ /* 0x000fc80004800000 */
[----:B------:R-:W-:Y:S01]  /*e3e0*/  ISETP.NE.U32.AND P2, PT, R142, RZ, PT ;  /* 0x000000ff8e00720c */ /* 0x000fe20003f45070 */
[----:B------:R-:W-:Y:S01]  /*e3f0*/  IMAD.WIDE R142, R160, 0x4, R140 ;  /* 0x00000004a08e7825 */ /* 0x000fe200078e028c */
[----:B------:R-:W-:-:S11]  /*e400*/  LOP3.LUT R210, R4, 0x1a, RZ, 0xfc, !PT ;  /* 0x0000001a04d27812 */ /* 0x000fd600078efcff */
        /* <DEDUP_REMOVED lines=51> */
[----:B------:R-:W4:Y:S01]  /*e740*/  LDL R212, [R1+0x90] ;  /* 0x0000900001d47983 */ /* 0x000f220000100800 */
[----:B------:R-:W-:-:S04]  /*e750*/  LOP3.LUT R210, R4, 0x1c, RZ, 0xfc, !PT ;  /* 0x0000001c04d27812 */ /* 0x000fc800078efcff */
[----:B------:R-:W-:Y:S02]  /*e760*/  ISETP.GE.AND P2, PT, R210, UR11, PT ;  /* 0x0000000bd2007c0c */ /* 0x000fe4000bf46270 */
[----:B------:R-:W1:Y:S02]  /*e770*/  S2R R210, SR_TID.X ;  /* 0x0000000000d27919 */ /* 0x000e640000002100 */
[----:B------:R-:W-:-:S04]  /*e780*/  SEL R142, RZ, 0x4, P2 ;  /* 0x00000004ff8e7807 */ /* 0x000fc80001000000 */
[----:B------:R-:W-:-:S04]  /*e790*/  SEL R142, R142, RZ, !P1 ;  /* 0x000000ff8e8e7207 */ /* 0x000fc80004800000 */
[----:B------:R-:W-:Y:S01]  /*e7a0*/  ISETP.NE.U32.AND P2, PT, R142, RZ, PT ;  /* 0x000000ff8e00720c */ /* 0x000fe20003f45070 */
[----:B------:R-:W-:-:S12]  /*e7b0*/  IMAD.WIDE R142, R162, 0x4, R140 ;  /* 0x00000004a28e7825 */ /* 0x000fd800078e028c */
[----:B------:R5:W-:Y:S01]  /*e7c0*/  LDGSTS.E [R206], desc[UR16][R142.64], P2 ;  /* 0x000000008ece7fae */ /* 0x000be20009121850 */
[----:B-1----:R-:W-:-:S04]  /*e7d0*/  LEA.HI R210, R210, 0x1e, RZ, 0x1a ;  /* 0x0000001ed2d27811 */ /* 0x002fc800078fd0ff */
[----:B------:R-:W-:-:S04]  /*e7e0*/  ISETP.GE.AND P2, PT, R210, UR11, PT ;  /* 0x0000000bd2007c0c */ /* 0x000fc8000bf46270 */
[----:B-----5:R-:W-:-:S04]  /*e7f0*/  SEL R142, RZ, 0x4, P2 ;  /* 0x00000004ff8e7807 */ /* 0x020fc80001000000 */
[----:B------:R-:W-:-:S04]  /*e800*/  SEL R142, R142, RZ, !P1 ;  /* 0x000000ff8e8e7207 */ /* 0x000fc80004800000 */
[----:B------:R-:W-:Y:S02]  /*e810*/  ISETP.NE.U32.AND P2, PT, R142, RZ, PT ;  /* 0x000000ff8e00720c */ /* 0x000fe40003f45070 */
[----:B--2---:R-:W-:Y:S02]  /*e820*/  IADD3 R142, P3, R211, R140, RZ ;  /* 0x0000008cd38e7210 */ /* 0x004fe40007f7e0ff */
        /* <DEDUP_REMOVED lines=17> */
[----:B------:R-:W-:-:S03]  /*e940*/  LOP3.LUT R210, R4, 0x5c, RZ, 0xfc, !PT ;  /* 0x0000005c04d27812 */ /* 0x000fc600078efcff */
[----:B------:R-:W-:-:S06]  /*e950*/  IMAD.X R143, R141, 0x1, R145, P3 ;  /* 0x000000018d8f7824 */ /* 0x000fcc00018e0691 */
[----:B------:R1:W-:Y:S01]  /*e960*/  LDGSTS.E [R206+0x2008], desc[UR16][R142.64], P2 ;  /* 0x020080008ece7fae */ /* 0x0003e20009121850 */
[----:B------:R-:W-:Y:S02]  /*e970*/  ISETP.GE.AND P2, PT, R210, UR11, PT ;  /* 0x0000000bd2007c0c */ /* 0x000fe4000bf46270 */
[----:B------:R-:W3:Y:S02]  /*e980*/  S2R R210, SR_TID.X ;  /* 0x0000000000d27919 */ /* 0x000ee40000002100 */
[----:B-1----:R-:W-:-:S04]  /*e990*/  SEL R142, RZ, 0x4, P2 ;  /* 0x00000004ff8e7807 */ /* 0x002fc80001000000 */
[----:B------:R-:W-:-:S04]  /*e9a0*/  SEL R142, R142, RZ, !P1 ;  /* 0x000000ff8e8e7207 */ /* 0x000fc80004800000 */
[----:B------:R-:W-:Y:S01]  /*e9b0*/  ISETP.NE.U32.AND P2, PT, R142, RZ, PT ;  /* 0x000000ff8e00720c */ /* 0x000fe20003f45070 */
[----:B------:R-:W-:-:S12]  /*e9c0*/  IMAD.WIDE R142, R190, 0x4, R140 ;  /* 0x00000004be8e7825 */ /* 0x000fd800078e028c */
[----:B------:R1:W-:Y:S01]  /*e9d0*/  LDGSTS.E [R206+0x4000], desc[UR16][R142.64], P2 ;  /* 0x040000008ece7fae */ /* 0x0003e20009121850 */
[----:B---3--:R-:W-:-:S04]  /*e9e0*/  LEA.HI R210, R210, 0x5e, RZ, 0x1a ;  /* 0x0000005ed2d27811 */ /* 0x008fc800078fd0ff */
        /* <DEDUP_REMOVED lines=16> */
[----:B------:R-:W-:Y:S02]  /*eaf0*/  ISETP.GE.AND P2, PT, R210, UR11, PT ;  /* 0x0000000bd2007c0c */ /* 0x000fe4000bf46270 */
[----:B------:R-:W3:Y:S02]  /*eb00*/  S2R R210, SR_TID.X ;  /* 0x0000000000d27919 */ /* 0x000ee40000002100 */
[----:B-1----:R-:W-:-:S04]  /*eb10*/  SEL R142, RZ, 0x4, P2 ;  /* 0x00000004ff8e7807 */ /* 0x002fc80001000000 */
[----:B------:R-:W-:-:S04]  /*eb20*/  SEL R142, R142, RZ, !P1 ;  /* 0x000000ff8e8e7207 */ /* 0x000fc80004800000 */
[----:B------:R-:W-:Y:S02]  /*eb30*/  ISETP.NE.U32.AND P2, PT, R142, RZ, PT ;  /* 0x000000ff8e00720c */ /* 0x000fe40003f45070 */
[----:B--2---:R-:W-:-:S05]  /*eb40*/  IADD3 R142, P3, R211, R140, RZ ;  /* 0x0000008cd38e7210 */ /* 0x004fca0007f7e0ff */
[----:B------:R-:W-:-:S06]  /*eb50*/  IMAD.X R143, R141, 0x1, R17, P3 ;  /* 0x000000018d8f7824 */ /* 0x000fcc00018e0611 */
[----:B------:R1:W-:Y:S04]  /*eb60*/  LDGSTS.E [R206+0x6008], desc[UR16][R142.64], P2 ;  /* 0x060080008ece7fae */ /* 0x0003e80009121850 */
[----:B------:R-:W0:Y:S01]  /*eb70*/  LDGDEPBAR ;  /* 0x00000000000079af */ /* 0x000e220000000000 */
[----:B---3--:R-:W-:-:S04]  /*eb80*/  LOP3.LUT R210, R210, 0x7f, RZ, 0xc0, !PT ;  /* 0x0000007fd2d27812 */ /* 0x008fc800078ec0ff */
[----:B------:R-:W-:-:S04]  /*eb90*/  ISETP.GE.AND P2, PT, R210, UR11, PT ;  /* 0x0000000bd2007c0c */ /* 0x000fc8000bf46270 */
[----:B-1----:R-:W-:-:S04]  /*eba0*/  SEL R142, RZ, 0x4, P2 ;  /* 0x00000004ff8e7807 */ /* 0x002fc80001000000 */
[----:B------:R-:W-:-:S04]  /*ebb0*/  SEL R142, R142, RZ, !P1 ;  /* 0x000000ff8e8e7207 */ /* 0x000fc80004800000 */
[----:B------:R-:W-:Y:S02]  /*ebc0*/  ISETP.NE.U32.AND P1, PT, R142, RZ, PT ;  /* 0x000000ff8e00720c */ /* 0x000fe40003f25070 */
[----:B------:R-:W-:Y:S01]  /*ebd0*/  IADD3 R142, P2, R13, R126, RZ ;  /* 0x0000007e0d8e7210 */ /* 0x000fe20007f5e0ff */
[----:B------:R-:W-:-:S04]  /*ebe0*/  VIADD R206, R2, UR20 ;  /* 0x0000001402ce7c36 */ /* 0x000fc80008000000 */
[----:B------:R-:W-:-:S06]  /*ebf0*/  IMAD.X R143, R134, 0x1, R18, P2 ;  /* 0x00000001868f7824 */ /* 0x000fcc00010e0612 */
[----:B------:R1:W-:Y:S02]  /*ec00*/  LDGSTS.E [R206+0x18000], desc[UR16][R142.64], P1 ;  /* 0x180000008ece7fae */ /* 0x0003e40008921850 */
[----:B-1----:R-:W-:-:S04]  /*ec10*/  IADD3 R142, P2, R13, UR50, RZ ;  /* 0x000000320d8e7c10 */ /* 0x002fc8000ff5e0ff */
[----:B------:R-:W-:-:S05]  /*ec20*/  IADD3.X R143, R18, UR49, RZ, P2, !PT ;  /* 0x00000031128f7c10 */ /* 0x000fca00097fe4ff */
[----:B------:R1:W-:Y:S02]  /*ec30*/  LDGSTS.E [R206+0x18400], desc[UR16][R142.64], P1 ;  /* 0x184000008ece7fae */ /* 0x0003e40008921850 */
[----:B-1----:R-:W-:-:S04]  /*ec40*/  IADD3 R142, P2, R13, UR34, RZ ;  /* 0x000000220d8e7c10 */ /* 0x002fc8000ff5e0ff */
[----:B------:R-:W-:-:S05]  /*ec50*/  IADD3.X R143, R18, UR33, RZ, P2, !PT ;  /* 0x00000021128f7c10 */ /* 0x000fca00097fe4ff */
[----:B------:R1:W-:Y:S02]  /*ec60*/  LDGSTS.E [R206+0x18800], desc[UR16][R142.64], P1 ;  /* 0x188000008ece7fae */ /* 0x0003e40008921850 */
[----:B-1----:R-:W-:-:S05]  /*ec70*/  IADD3 R142, P2, R13, R122, RZ ;  /* 0x0000007a0d8e7210 */ /* 0x002fca0007f5e0ff */
[----:B------:R-:W-:-:S05]  /*ec80*/  IMAD.X R143, R132, 0x1, R18, P2 ;  /* 0x00000001848f7824 */ /* 0x000fca00010e0612 */
        /* <DEDUP_REMOVED lines=9> */
[----:B------:R1:W-:Y:S01]  /*ed20*/  LDGSTS.E [R206+0x19800], desc[UR16][R142.64], P1 ;  /* 0x198000008ece7fae */ /* 0x0003e20008921850 */
[----:B------:R-:W-:Y:S02]  /*ed30*/  LOP3.LUT R210, R2, 0x10, RZ, 0x3c, !PT ;  /* 0x0000001002d27812 */ /* 0x000fe400078e3cff */
[----:B-1----:R-:W-:-:S05]  /*ed40*/  IADD3 R142, P2, R13, R58, RZ ;  /* 0x0000003a0d8e7210 */ /* 0x002fca0007f5e0ff */
[----:B------:R-:W-:-:S05]  /*ed50*/  IMAD.X R143, R73, 0x1, R18, P2 ;  /* 0x00000001498f7824 */ /* 0x000fca00010e0612 */
[----:B------:R1:W-:Y:S02]  /*ed60*/  LDGSTS.E [R206+0x19c00], desc[UR16][R142.64], P1 ;  /* 0x19c000008ece7fae */ /* 0x0003e40008921850 */
[----:B-1----:R-:W-:Y:S01]  /*ed70*/  IADD3 R142, P2, R13, R124, RZ ;  /* 0x0000007c0d8e7210 */ /* 0x002fe20007f5e0ff */
[----:B------:R-:W-:-:S04]  /*ed80*/  VIADD R206, R210, UR20 ;  /* 0x00000014d2ce7c36 */ /* 0x000fc80008000000 */
[----:B------:R-:W-:-:S05]  /*ed90*/  IMAD.X R143, R133, 0x1, R18, P2 ;  /* 0x00000001858f7824 */ /* 0x000fca00010e0612 */
        /* <DEDUP_REMOVED lines=23> */
[----:B-1----:R-:W-:Y:S01]  /*ef10*/  IADD3 R142, P2, R13, UR27, RZ ;  /* 0x0000001b0d8e7c10 */ /* 0x002fe2000ff5e0ff */
[----:B------:R-:W-:-:S03]  /*ef20*/  VIADD R206, R210, UR20 ;  /* 0x00000014d2ce7c36 */ /* 0x000fc60008000000 */
[----:B------:R-:W-:-:S05]  /*ef30*/  IADD3.X R143, R18, UR61, RZ, P2, !PT ;  /* 0x0000003d128f7c10 */ /* 0x000fca00097fe4ff */
        /* <DEDUP_REMOVED lines=149> */
[----:B-1----:R-:W-:Y:S02]  /*f890*/  IADD3 R142, P2, R13, R135, RZ ;  /* 0x000000870d8e7210 */ /* 0x002fe40007f5e0ff */
[----:B------:R-:W-:-:S03]  /*f8a0*/  IADD3 R135, P6, R135, R137, RZ ;  /* 0x0000008987877210 */ /* 0x000fc60007fde0ff */
[C---:B------:R-:W-:Y:S02]  /*f8b0*/  IMAD.X R143, R59.reuse, 0x1, R18, P2 ;  /* 0x000000013b8f7824 */ /* 0x040fe400010e0612 */
[--C-:B------:R-:W-:Y:S01]  /*f8c0*/  IMAD.X R59, R59, 0x1, R136.reuse, P6 ;  /* 0x000000013b3b7824 */ /* 0x100fe200030e0688 */
[-C--:B------:R-:W-:Y:S02]  /*f8d0*/  IADD3 R56, P6, R56, R137.reuse, RZ ;  /* 0x0000008938387210 */ /* 0x080fe40007fde0ff */
[----:B------:R1:W-:Y:S01]  /*f8e0*/  LDGSTS.E [R206+0x19f80], desc[UR16][R142.64], P1 ;  /* 0x19f800008ece7fae */ /* 0x0003e20008921850 */
[----:B------:R-:W-:Y:S02]  /*f8f0*/  LEA R140, P1, R14, R140, 0x2 ;  /* 0x0000008c0e8c7211 */ /* 0x000fe400078210ff */
[--C-:B------:R-:W-:Y:S01]  /*f900*/  IMAD.X R71, R71, 0x1, R136.reuse, P6 ;  /* 0x0000000147477824 */ /* 0x100fe200030e0688 */
[-C--:B------:R-:W-:Y:S02]  /*f910*/  IADD3 R68, P6, R68, R137.reuse, RZ ;  /* 0x0000008944447210 */ /* 0x080fe40007fde0ff */
[----:B------:R-:W-:Y:S01]  /*f920*/  R2UR UR21, R136 ;  /* 0x00000000881572ca */ /* 0x000fe200000e0000 */
[----:B------:R-:W-:Y:S01]  /*f930*/  UIADD3 UR4, UR4, 0x1, URZ ;  /* 0x0000000104047890 */ /* 0x000fe2000fffe03f */
[-C--:B------:R-:W-:Y:S01]  /*f940*/  IADD3 R19, P2, R19, R137.reuse, RZ ;  /* 0x0000008913137210 */ /* 0x080fe20007f5e0ff */
[----:B------:R-:W-:Y:S01]  /*f950*/  IMAD.X R83, R83, 0x1, R136, P6 ;  /* 0x0000000153537824 */ /* 0x000fe200030e0688 */
[-C--:B------:R-:W-:Y:S01]  /*f960*/  IADD3 R22, P3, R22, R137.reuse, RZ ;  /* 0x0000008916167210 */ /* 0x080fe20007f7e0ff */
[----:B------:R-:W-:Y:S01]  /*f970*/  UIADD3 UR11, UR11, -0x80, URZ ;  /* 0xffffff800b0b7890 */ /* 0x000fe2000fffe03f */
[----:B-1----:R-:W-:Y:S01]  /*f980*/  IMAD.X R142, R141, 0x1, R138, P1 ;  /* 0x000000018d8e7824 */ /* 0x002fe200008e068a */
[-C--:B------:R-:W-:Y:S01]  /*f990*/  IADD3 R20, P1, R20, R137.reuse, RZ ;  /* 0x0000008914147210 */ /* 0x080fe20007f3e0ff */
[----:B------:R-:W0:Y:S01]  /*f9a0*/  LDGDEPBAR ;  /* 0x00000000000079af */ /* 0x000e220000000000 */
[----:B------:R-:W-:-:S02]  /*f9b0*/  IADD3 R23, P4, R23, R137, RZ ;  /* 0x0000008917177210 */ /* 0x000fc40007f9e0ff */
[-C--:B------:R-:W-:Y:S02]  /*f9c0*/  IADD3 R57, P5, R57, R137.reuse, RZ ;  /* 0x0000008939397210 */ /* 0x080fe40007fbe0ff */
[-C--:B------:R-:W-:Y:S01]  /*f9d0*/  IADD3 R80, P6, R80, R137.reuse, RZ ;  /* 0x0000008950507210 */ /* 0x080fe20007fde0ff */
[--C-:B------:R-:W-:Y:S01]  /*f9e0*/  IMAD.X R61, R61, 0x1, R136.reuse, P1 ;  /* 0x000000013d3d7824 */ /* 0x100fe200008e0688 */
[----:B------:R-:W-:Y:S01]  /*f9f0*/  R2UR UR20, R137 ;  /* 0x00000000891472ca */ /* 0x000fe200000e0000 */
[--C-:B------:R-:W-:Y:S01]  /*fa00*/  IMAD.X R63, R63, 0x1, R136.reuse, P2 ;  /* 0x000000013f3f7824 */ /* 0x100fe200010e0688 */
[-C--:B------:R-:W-:Y:S01]  /*fa10*/  IADD3 R58, P1, R58, R137.reuse, RZ ;  /* 0x000000893a3a7210 */ /* 0x080fe20007f3e0ff */
[--C-:B------:R-:W-:Y:S01]  /*fa20*/  IMAD.X R65, R65, 0x1, R136.reuse, P3 ;  /* 0x0000000141417824 */ /* 0x100fe200018e0688 */
[-C--:B------:R-:W-:Y:S01]  /*fa30*/  IADD3 R60, P2, R60, R137.reuse, RZ ;  /* 0x000000893c3c7210 */ /* 0x080fe20007f5e0ff */
[--C-:B------:R-:W-:Y:S01]  /*fa40*/  IMAD.X R67, R67, 0x1, R136.reuse, P4 ;  /* 0x0000000143437824 */ /* 0x100fe200020e0688 */
[-C--:B------:R-:W-:Y:S01]  /*fa50*/  IADD3 R62, P3, R62, R137.reuse, RZ ;  /* 0x000000893e3e7210 */ /* 0x080fe20007f7e0ff */
[--C-:B------:R-:W-:Y:S01]  /*fa60*/  IMAD.X R69, R69, 0x1, R136.reuse, P5 ;  /* 0x0000000145457824 */ /* 0x100fe200028e0688 */
[-C--:B------:R-:W-:Y:S01]  /*fa70*/  IADD3 R64, P4, R64, R137.reuse, RZ ;  /* 0x0000008940407210 */ /* 0x080fe20007f9e0ff */
[----:B------:R-:W-:Y:S01]  /*fa80*/  IMAD.X R95, R95, 0x1, R136, P6 ;  /* 0x000000015f5f7824 */ /* 0x000fe200030e0688 */
[----:B------:R-:W-:-:S02]  /*fa90*/  IADD3 R66, P5, R66, R137, RZ ;  /* 0x0000008942427210 */ /* 0x000fc40007fbe0ff */
[-C--:B------:R-:W-:Y:S01]  /*faa0*/  IADD3 R92, P6, R92, R137.reuse, RZ ;  /* 0x000000895c5c7210 */ /* 0x080fe20007fde0ff */
        /* <DEDUP_REMOVED lines=12> */
[----:B------:R-:W-:Y:S01]  /*fb70*/  UIADD3 UR12, UP6, UR12, UR20, URZ ;  /* 0x000000140c0c7290 */ /* 0x000fe2000ffde03f */
        /* <DEDUP_REMOVED lines=12> */
[----:B------:R-:W-:Y:S01]  /*fc40*/  UIADD3.X UR8, UR8, UR21, URZ, UP6, !UPT ;  /* 0x0000001508087290 */ /* 0x000fe2000b7fe43f */
[--C-:B------:R-:W-:Y:S01]  /*fc50*/  IMAD.X R97, R97, 0x1, R136.reuse, P1 ;  /* 0x0000000161617824 */ /* 0x100fe200008e0688 */
[----:B------:R-:W-:Y:S01]  /*fc60*/  UIADD3 UR34, UP6, UR34, UR20, URZ ;  /* 0x0000001422227290 */ /* 0x000fe2000ffde03f */
        /* <DEDUP_REMOVED lines=8> */
[-C--:B------:R-:W-:Y:S01]  /*fcf0*/  IADD3 R94, P1, R94, R137.reuse, RZ ;  /* 0x000000895e5e7210 */ /* 0x080fe20007f3e0ff */
[----:B------:R-:W-:Y:S01]  /*fd00*/  UIADD3 UR30, UP2, UR30, UR20, URZ ;  /* 0x000000141e1e7290 */ /* 0x000fe2000ff5e03f */
[-C--:B------:R-:W-:Y:S01]  /*fd10*/  IADD3 R96, P2, R96, R137.reuse, RZ ;  /* 0x0000008960607210 */ /* 0x080fe20007f5e0ff */
[----:B------:R-:W-:Y:S01]  /*fd20*/  UIADD3 UR32, UP1, UR32, UR20, URZ ;  /* 0x0000001420207290 */ /* 0x000fe2000ff3e03f */
[-C--:B------:R-:W-:Y:S01]  /*fd30*/  IADD3 R98, P3, R98, R137.reuse, RZ ;  /* 0x0000008962627210 */ /* 0x080fe20007f7e0ff */
[----:B------:R-:W-:Y:S01]  /*fd40*/  IMAD.X R131, R131, 0x1, R136, P6 ;  /* 0x0000000183837824 */ /* 0x000fe200030e0688 */
[----:B------:R-:W-:-:S02]  /*fd50*/  IADD3 R100, P4, R100, R137, RZ ;  /* 0x0000008964647210 */ /* 0x000fc40007f9e0ff */
[----:B------:R-:W-:Y:S01]  /*fd60*/  IADD3 R102, P5, R102, R137, RZ ;  /* 0x0000008966667210 */ /* 0x000fe20007fbe0ff */
[----:B------:R-:W-:Y:S01]  /*fd70*/  UIADD3.X UR33, UR33, UR21, URZ, UP6, !UPT ;  /* 0x0000001521217290 */ /* 0x000fe2000b7fe43f */
[----:B------:R-:W-:Y:S01]  /*fd80*/  ISETP.NE.U32.AND P6, PT, R21, UR4, PT ;  /* 0x0000000415007c0c */ /* 0x000fe2000bfc5070 */
[----:B------:R-:W-:Y:S01]  /*fd90*/  UIADD3 UR48, UP6, UR48, UR20, URZ ;  /* 0x0000001430307290 */ /* 0x000fe2000ffde03f */
[--C-:B------:R-:W-:Y:S01]  /*fda0*/  IMAD.X R109, R109, 0x1, R136.reuse, P1 ;  /* 0x000000016d6d7824 */ /* 0x100fe200008e0688 */
[----:B------:R-:W-:Y:S01]  /*fdb0*/  UIADD3.X UR9, UR9, UR21, URZ, UP5, !UPT ;  /* 0x0000001509097290 */ /* 0x000fe2000affe43f */
[--C-:B------:R-:W-:Y:S01]  /*fdc0*/  IMAD.X R111, R111, 0x1, R136.reuse, P2 ;  /* 0x000000016f6f7824 */ /* 0x100fe200010e0688 */
[----:B------:R-:W-:Y:S01]  /*fdd0*/  UIADD3.X UR10, UR10, UR21, URZ, UP0, !UPT ;  /* 0x000000150a0a7290 */ /* 0x000fe200087fe43f */
[--C-:B------:R-:W-:Y:S01]  /*fde0*/  IMAD.X R113, R113, 0x1, R136.reuse, P3 ;  /* 0x0000000171717824 */ /* 0x100fe200018e0688 */
[----:B------:R-:W-:Y:S01]  /*fdf0*/  UIADD3.X UR15, UR15, UR21, URZ, UP4, !UPT ;  /* 0x000000150f0f7290 */ /* 0x000fe2000a7fe43f */
[--C-:B------:R-:W-:Y:S01]  /*fe00*/  IMAD.X R115, R115, 0x1, R136.reuse, P4 ;  /* 0x0000000173737824 */ /* 0x100fe200020e0688 */
[----:B------:R-:W-:Y:S01]  /*fe10*/  UIADD3.X UR19, UR19, UR21, URZ, UP3, !UPT ;  /* 0x0000001513137290 */ /* 0x000fe20009ffe43f */
[----:B------:R-:W-:Y:S01]  /*fe20*/  IMAD.X R117, R117, 0x1, R136, P5 ;  /* 0x0000000175757824 */ /* 0x000fe200028e0688 */
[----:B------:R-:W-:-:S02]  /*fe30*/  UIADD3.X UR29, UR29, UR21, URZ, UP2, !UPT ;  /* 0x000000151d1d7290 */ /* 0x000fc400097fe43f */
[----:B------:R-:W-:Y:S01]  /*fe40*/  UIADD3.X UR31, UR31, UR21, URZ, UP1, !UPT ;  /* 0x000000151f1f7290 */ /* 0x000fe20008ffe43f */
[-C--:B------:R-:W-:Y:S01]  /*fe50*/  IADD3 R106, P1, R106, R137.reuse, RZ ;  /* 0x000000896a6a7210 */ /* 0x080fe20007f3e0ff */
[----:B------:R-:W-:Y:S01]  /*fe60*/  UIADD3 UR36, UP5, UR36, UR20, URZ ;  /* 0x0000001424247290 */ /* 0x000fe2000ffbe03f */
[-C--:B------:R-:W-:Y:S01]  /*fe70*/  IADD3 R108, P2, R108, R137.reuse, RZ ;  /* 0x000000896c6c7210 */ /* 0x080fe20007f5e0ff */
[----:B------:R-:W-:Y:S01]  /*fe80*/  UIADD3 UR38, UP0, UR38, UR20, URZ ;  /* 0x0000001426267290 */ /* 0x000fe2000ff1e03f */
[-C--:B------:R-:W-:Y:S01]  /*fe90*/  IADD3 R110, P3, R110, R137.reuse, RZ ;  /* 0x000000896e6e7210 */ /* 0x080fe20007f7e0ff */
[----:B------:R-:W-:Y:S01]  /*fea0*/  UIADD3 UR40, UP4, UR40, UR20, URZ ;  /* 0x0000001428287290 */ /* 0x000fe2000ff9e03f */
[-C--:B------:R-:W-:Y:S01]  /*feb0*/  IADD3 R112, P4, R112, R137.reuse, RZ ;  /* 0x0000008970707210 */ /* 0x080fe20007f9e0ff */
[----:B------:R-:W-:Y:S01]  /*fec0*/  UIADD3 UR42, UP3, UR42, UR20, URZ ;  /* 0x000000142a2a7290 */ /* 0x000fe2000ff7e03f */
[----:B------:R-:W-:Y:S01]  /*fed0*/  IADD3 R114, P5, R114, R137, RZ ;  /* 0x0000008972727210 */ /* 0x000fe20007fbe0ff */
[----:B------:R-:W-:-:S02]  /*fee0*/  UIADD3 UR44, UP2, UR44, UR20, URZ ;  /* 0x000000142c2c7290 */ /* 0x000fc4000ff5e03f */
[----:B------:R-:W-:Y:S02]  /*fef0*/  UIADD3 UR46, UP1, UR46, UR20, URZ ;  /* 0x000000142e2e7290 */ /* 0x000fe4000ff3e03f */
[----:B------:R-:W-:Y:S02]  /*ff00*/  UIADD3.X UR47, UR47, UR21, URZ, UP6, !UPT ;  /* 0x000000152f2f7290 */ /* 0x000fe4000b7fe43f */
[----:B------:R-:W-:Y:S02]  /*ff10*/  UIADD3 UR27, UP6, UR27, UR20, URZ ;  /* 0x000000141b1b7290 */ /* 0x000fe4000ffde03f */
[----:B------:R-:W-:Y:S02]  /*ff20*/  UIADD3.X UR35, UR35, UR21, URZ, UP5, !UPT ;  /* 0x0000001523237290 */ /* 0x000fe4000affe43f */
[----:B------:R-:W-:Y:S02]  /*ff30*/  UIADD3.X UR37, UR37, UR21, URZ, UP0, !UPT ;  /* 0x0000001525257290 */ /* 0x000fe400087fe43f */
[----:B------:R-:W-:-:S02]  /*ff40*/  UIADD3.X UR39, UR39, UR21, URZ, UP4, !UPT ;  /* 0x0000001527277290 */ /* 0x000fc4000a7fe43f */
[----:B------:R-:W-:Y:S02]  /*ff50*/  UIADD3.X UR41, UR41, UR21, URZ, UP3, !UPT ;  /* 0x0000001529297290 */ /* 0x000fe40009ffe43f */
[----:B------:R-:W-:Y:S02]  /*ff60*/  UIADD3.X UR43, UR43, UR21, URZ, UP2, !UPT ;  /* 0x000000152b2b7290 */ /* 0x000fe400097fe43f */
        /* <DEDUP_REMOVED lines=9> */
[----:B------:R-:W-:Y:S01]  /*10000*/  IMAD.X R129, R129, 0x1, R136, P5 ;  /* 0x0000000181817824 */ /* 0x000fe200028e0688 */
[----:B------:R-:W-:-:S02]  /*10010*/  UIADD3 UR58, UP2, UR58, UR20, URZ ;  /* 0x000000143a3a7290 */ /* 0x000fc4000ff5e03f */
[----:B------:R-:W-:Y:S01]  /*10020*/  UIADD3 UR60, UP1, UR60, UR20, URZ ;  /* 0x000000143c3c7290 */ /* 0x000fe2000ff3e03f */
[-C--:B------:R-:W-:Y:S02]  /*10030*/  IADD3 R118, P1, R118, R137.reuse, RZ ;  /* 0x0000008976767210 */ /* 0x080fe40007f3e0ff */
[-C--:B------:R-:W-:Y:S02]  /*10040*/  IADD3 R120, P2, R120, R137.reuse, RZ ;  /* 0x0000008978787210 */ /* 0x080fe40007f5e0ff */
[-C--:B------:R-:W-:Y:S02]  /*10050*/  IADD3 R122, P3, R122, R137.reuse, RZ ;  /* 0x000000897a7a7210 */ /* 0x080fe40007f7e0ff */
[-C--:B------:R-:W-:Y:S02]  /*10060*/  IADD3 R124, P4, R124, R137.reuse, RZ ;  /* 0x000000897c7c7210 */ /* 0x080fe40007f9e0ff */
[----:B------:R-:W-:Y:S01]  /*10070*/  IADD3 R126, P5, R126, R137, RZ ;  /* 0x000000897e7e7210 */ /* 0x000fe20007fbe0ff */
[----:B------:R-:W-:Y:S01]  /*10080*/  IMAD.U32 R141, RZ, RZ, UR27 ;  /* 0x0000001bff8d7e24 */ /* 0x000fe2000f8e00ff */
[----:B------:R-:W-:-:S02]  /*10090*/  UIADD3.X UR49, UR49, UR21, URZ, UP5, !UPT ;  /* 0x0000001531317290 */ /* 0x000fc4000affe43f */
[----:B------:R-:W-:Y:S02]  /*100a0*/  UIADD3.X UR51, UR51, UR21, URZ, UP0, !UPT ;  /* 0x0000001533337290 */ /* 0x000fe400087fe43f */
[----:B------:R-:W-:Y:S02]  /*100b0*/  UIADD3.X UR53, UR53, UR21, URZ, UP4, !UPT ;  /* 0x0000001535357290 */ /* 0x000fe4000a7fe43f */
[----:B------:R-:W-:Y:S02]  /*100c0*/  UIADD3.X UR55, UR55, UR21, URZ, UP3, !UPT ;  /* 0x0000001537377290 */ /* 0x000fe40009ffe43f */
[----:B------:R-:W-:Y:S02]  /*100d0*/  UIADD3.X UR57, UR57, UR21, URZ, UP2, !UPT ;  /* 0x0000001539397290 */ /* 0x000fe400097fe43f */
[----:B------:R-:W-:Y:S02]  /*100e0*/  UIADD3.X UR59, UR59, UR21, URZ, UP1, !UPT ;  /* 0x000000153b3b7290 */ /* 0x000fe40008ffe43f */
[----:B------:R-:W-:Y:S01]  /*100f0*/  UIADD3.X UR61, UR61, UR21, URZ, UP6, !UPT ;  /* 0x000000153d3d7290 */ /* 0x000fe2000b7fe43f */
[----:B------:R-:W-:-:S02]  /*10100*/  IMAD.X R128, R128, 0x1, R136, P1 ;  /* 0x0000000180807824 */ /* 0x000fc400008e0688 */
[--C-:B------:R-:W-:Y:S02]  /*10110*/  IMAD.X R130, R130, 0x1, R136.reuse, P2 ;  /* 0x0000000182827824 */ /* 0x100fe400010e0688 */
[--C-:B------:R-:W-:Y:S02]  /*10120*/  IMAD.X R132, R132, 0x1, R136.reuse, P3 ;  /* 0x0000000184847824 */ /* 0x100fe400018e0688 */
[--C-:B------:R-:W-:Y:S02]  /*10130*/  IMAD.X R133, R133, 0x1, R136.reuse, P4 ;  /* 0x0000000185857824 */ /* 0x100fe400020e0688 */
[----:B------:R-:W-:Y:S01]  /*10140*/  IMAD.X R134, R134, 0x1, R136, P5 ;  /* 0x0000000186867824 */ /* 0x000fe200028e0688 */
[----:B------:R-:W-:Y:S06]  /*10150*/  @P6 BRA `(.L_x_1) ;  /* 0xffffffc400806947 */ /* 0x000fec000383ffff */
.L_x_0:
[----:B------:R-:W-:Y:S02]  /*10160*/  WARPGROUP.DEPBAR.LE gsb0, 0x0 ;  /* 0x00008000000079c5 */ /* 0x000fe40000010000 */
[----:B------:R-:W-:-:S04]  /*10170*/  DEPBAR.LE SB0, 0x0 ;  /* 0x000080000000791a */ /* 0x000fc80000000000 */
[----:B------:R-:W-:Y:S01]  /*10180*/  IMAD.SHL.U32 R2, R209, 0x10, RZ ;  /* 0x00000010d1027824 */ /* 0x000fe200078e00ff */
[----:B------:R-:W-:Y:S01]  /*10190*/  IADD3 R207, R207, UR5, R208 ;  /* 0x00000005cfcf7c10 */ /* 0x000fe2000fffe0d0 */
[----:B------:R-:W2:Y:S01]  /*101a0*/  LDL.LU R143, [R1+0x1a4] ;  /* 0x0001a400018f7983 */ /* 0x000ea20000300800 */
[C---:B------:R-:W-:Y:S01]  /*101b0*/  LOP3.LUT R3, R209.reuse, 0x40, RZ, 0xc0, !PT ;  /* 0x00000040d1037812 */ /* 0x040fe200078ec0ff */
[----:B------:R-:W-:Y:S01]  /*101c0*/  ULDC UR4, c[0x0][0x244] ;  /* 0x0000910000047ab9 */ /* 0x000fe20000000800 */
[----:B-----5:R-:W-:Y:S01]  /*101d0*/  LOP3.LUT R6, R2, 0x70, RZ, 0xc0, !PT ;  /* 0x0000007002067812 */ /* 0x020fe200078ec0ff */
[----:B------:R-:W-:Y:S01]  /*101e0*/  ULDC UR6, c[0x0][0x248] ;  /* 0x0000920000067ab9 */ /* 0x000fe20000000800 */
[----:B------:R-:W-:Y:S01]  /*101f0*/  LOP3.LUT R56, R209, 0x3f, RZ, 0xc0, !PT ;  /* 0x0000003fd1387812 */ /* 0x000fe200078ec0ff */
[----:B------:R-:W1:Y:S01]  /*10200*/  S2R R206, SR_TID.X ;  /* 0x0000000000ce7919 */ /* 0x000e620000002100 */
[----:B------:R-:W-:Y:S01]  /*10210*/  LEA R3, R3, UR5, 0x5 ;  /* 0x0000000503037c11 */ /* 0x000fe2000f8e28ff */
[----:B------:R-:W-:Y:S01]  /*10220*/  IMAD.IADD R207, R6, 0x1, R207 ;  /* 0x0000000106cf7824 */ /* 0x000fe200078e02cf */
[C---:B------:R-:W-:Y:S01]  /*10230*/  LOP3.LUT R2, R0.reuse, R4, RZ, 0xfc, !PT ;  /* 0x0000000400027212 */ /* 0x040fe200078efcff */
[----:B------:R-:W-:Y:S01]  /*10240*/  BAR.SYNC.DEFER_BLOCKING 0x0 ;  /* 0x0000000000007b1d */ /* 0x000fe20000010000 */
[----:B------:R-:W-:Y:S01]  /*10250*/  LOP3.LUT R6, R0, 0x4, R4, 0xfe, !PT ;  /* 0x0000000400067812 */ /* 0x000fe200078efe04 */
[----:B------:R-:W-:Y:S01]  /*10260*/  IMAD R56, R56, 0x10, R3 ;  /* 0x0000001038387824 */ /* 0x000fe200078e0203 */
[CC--:B------:R-:W-:Y:S01]  /*10270*/  ISETP.LT.AND P1, PT, R2.reuse, R139.reuse, !P0 ;  /* 0x0000008b0200720c */ /* 0x0c0fe20004721270 */
[----:B------:R-:W-:Y:S01]  /*10280*/  IMAD R5, R2, UR6, RZ ;  /* 0x0000000602057c24 */ /* 0x000fe2000f8e02ff */
[----:B------:R-:W-:Y:S01]  /*10290*/  ISETP.LT.AND P3, PT, R6, R139, !P0 ;  /* 0x0000008b0600720c */ /* 0x000fe20004761270 */
[----:B------:R-:W-:Y:S02]  /*102a0*/  STSM.16.M88.4 [R207], R24 ;  /* 0x00000018cf007844 */ /* 0x000fe40000000200 */
[----:B------:R-:W-:Y:S01]  /*102b0*/  BAR.SYNC.DEFER_BLOCKING 0x0 ;  /* 0x0000000000007b1d */ /* 0x000fe20000010000 */
[----:B-1----:R-:W-:-:S05]  /*102c0*/  LEA.HI R206, R206, 0x3e, RZ, 0x1a ;  /* 0x0000003ecece7811 */ /* 0x002fca00078fd0ff */
[----:B------:R-:W1:Y:S02]  /*102d0*/  LDS.128 R60, [R56] ;  /* 0x00000000383c7984 */ /* 0x000e640000000c00 */
[----:B------:R-:W-:Y:S06]  /*102e0*/  BAR.SYNC.DEFER_BLOCKING 0x0 ;  /* 0x0000000000007b1d */ /* 0x000fec0000010000 */
[----:B------:R3:W-:Y:S02]  /*102f0*/  STSM.16.M88.4 [R207], R28 ;  /* 0x0000001ccf007844 */ /* 0x0007e40000000200 */
[----:B------:R-:W-:Y:S01]  /*10300*/  BAR.SYNC.DEFER_BLOCKING 0x0 ;  /* 0x0000000000007b1d */ /* 0x000fe20000010000 */
[--C-:B---3--:R-:W-:Y:S01]  /*10310*/  LOP3.LUT R28, R0, 0x2, R4.reuse, 0xfe, !PT ;  /* 0x00000002001c7812 */ /* 0x108fe200078efe04 */
[----:B------:R-:W-:Y:S01]  /*10320*/  IMAD R29, R6, UR6, RZ ;  /* 0x00000006061d7c24 */ /* 0x000fe2000f8e02ff */
[----:B------:R-:W-:-:S03]  /*10330*/  LOP3.LUT R30, R0, 0x8, R4, 0xfe, !PT ;  /* 0x00000008001e7812 */ /* 0x000fc600078efe04 */
[----:B------:R-:W3:Y:S02]  /*10340*/  LDS.128 R64, [R56] ;  /* 0x0000000038407984 */ /* 0x000ee40000000c00 */
[----:B------:R-:W-:Y:S06]  /*10350*/  BAR.SYNC.DEFER_BLOCKING 0x0 ;  /* 0x0000000000007b1d */ /* 0x000fec0000010000 */
[----:B------:R4:W-:Y:S02]  /*10360*/  STSM.16.M88.4 [R207], R32 ;  /* 0x00000020cf007844 */ /* 0x0009e40000000200 */
[----:B------:R-:W-:Y:S01]  /*10370*/  BAR.SYNC.DEFER_BLOCKING 0x0 ;  /* 0x0000000000007b1d */ /* 0x000fe20000010000 */
[----:B----4-:R-:W-:-:S02]  /*10380*/  LOP3.LUT R32, R0, 0xa, R4, 0xfe, !PT ;  /* 0x0000000a00207812 */ /* 0x010fc400078efe04 */
[----:B------:R-:W-:-:S03]  /*10390*/  LOP3.LUT R34, R0, 0xc, R4, 0xfe, !PT ;  /* 0x0000000c00227812 */ /* 0x000fc600078efe04 */
[----:B------:R-:W4:Y:S02]  /*103a0*/  LDS.128 R24, [R56] ;  /* 0x0000000038187984 */ /* 0x000f240000000c00 */
[----:B------:R-:W-:Y:S06]  /*103b0*/  BAR.SYNC.DEFER_BLOCKING 0x0 ;  /* 0x0000000000007b1d */ /* 0x000fec0000010000 */
[----:B------:R1:W-:Y:S02]  /*103c0*/  STSM.16.M88.4 [R207], R36 ;  /* 0x00000024cf007844 */ /* 0x0003e40000000200 */
[----:B------:R-:W-:Y:S06]  /*103d0*/  BAR.SYNC.DEFER_BLOCKING 0x0 ;  /* 0x0000000000007b1d */ /* 0x000fec0000010000 */
[----:B------:R-:W4:Y:S02]  /*103e0*/  LDS.128 R20, [R56] ;  /* 0x0000000038147984 */ /* 0x000f240000000c00 */
[----:B------:R-:W-:Y:S06]  /*103f0*/  BAR.SYNC.DEFER_BLOCKING 0x0 ;  /* 0x0000000000007b1d */ /* 0x000fec0000010000 */
[----:B------:R-:W-:Y:S02]  /*10400*/  STSM.16.M88.4 [R207], R40 ;  /* 0x00000028cf007844 */ /* 0x000fe40000000200 */
[----:B------:R-:W-:Y:S06]  /*10410*/  BAR.SYNC.DEFER_BLOCKING 0x0 ;  /* 0x0000000000007b1d */ /* 0x000fec0000010000 */
[----:B------:R-:W4:Y:S02]  /*10420*/  LDS.128 R16, [R56] ;  /* 0x0000000038107984 */ /* 0x000f240000000c00 */
[----:B------:R-:W-:Y:S01]  /*10430*/  BAR.SYNC.DEFER_BLOCKING 0x0 ;  /* 0x0000000000007b1d */ /* 0x000fe20000010000 */
[----:B--2---:R-:W-:-:S05]  /*10440*/  IMAD R3, R143, UR4, RZ ;  /* 0x000000048f037c24 */ /* 0x004fca000f8e02ff */
[----:B------:R-:W-:Y:S01]  /*10450*/  ULDC.64 UR4, c[0x0][0x220] ;  /* 0x0000880000047ab9 */ /* 0x000fe20000000a00 */
[----:B------:R-:W2:Y:S01]  /*10460*/  S2R R143, SR_TID.X ;  /* 0x00000000008f7919 */ /* 0x000ea20000002100 */
[----:B------:R-:W-:-:S04]  /*10470*/  LEA R68, P2, R3, UR4, 0x2 ;  /* 0x0000000403447c11 */ /* 0x000fc8000f8410ff */
[----:B-1----:R-:W-:Y:S02]  /*10480*/  LEA.HI.X.SX32 R36, R3, UR5, 0x2, P2 ;  /* 0x0000000503247c11 */ /* 0x002fe400090f16ff */
[C---:B------:R-:W-:Y:S01]  /*10490*/  LEA R2, P2, R5.reuse, R68, 0x2 ;  /* 0x0000004405027211 */ /* 0x040fe200078410ff */
[----:B------:R-:W-:Y:S03]  /*104a0*/  STSM.16.M88.4 [R207], R44 ;  /* 0x0000002ccf007844 */ /* 0x000fe60000000200 */
[----:B------:R-:W-:Y:S01]  /*104b0*/  LEA.HI.X.SX32 R3, R5, R36, 0x2, P2 ;  /* 0x0000002405037211 */ /* 0x000fe200010f16ff */
[C---:B------:R-:W-:Y:S01]  /*104c0*/  IMAD R5, R28.reuse, UR6, RZ ;  /* 0x000000061c057c24 */ /* 0x040fe2000f8e02ff */
[----:B------:R-:W-:Y:S01]  /*104d0*/  BAR.SYNC.DEFER_BLOCKING 0x0 ;  /* 0x0000000000007b1d */ /* 0x000fe20000010000 */
[----:B------:R-:W-:Y:S02]  /*104e0*/  ISETP.LT.AND P2, PT, R28, R139, !P0 ;  /* 0x0000008b1c00720c */ /* 0x000fe40004741270 */
[----:B------:R-:W-:-:S04]  /*104f0*/  LOP3.LUT R28, R0, 0x6, R4, 0xfe, !PT ;  /* 0x00000006001c7812 */ /* 0x000fc800078efe04 */
[C---:B------:R-:W-:Y:S01]  /*10500*/  ISETP.LT.AND P4, PT, R28.reuse, R139, !P0 ;  /* 0x0000008b1c00720c */ /* 0x040fe20004781270 */
[----:B------:R-:W-:Y:S01]  /*10510*/  IMAD R31, R28, UR6, RZ ;  /* 0x000000061c1f7c24 */ /* 0x000fe2000f8e02ff */
[----:B------:R-:W-:-:S04]  /*10520*/  LEA R28, P5, R29, R68, 0x2 ;  /* 0x000000441d1c7211 */ /* 0x000fc800078a10ff */
[----:B------:R-:W-:Y:S02]  /*10530*/  LEA.HI.X.SX32 R29, R29, R36, 0x2, P5 ;  /* 0x000000241d1d7211 */ /* 0x000fe400028f16ff */
[----:B--2---:R-:W-:Y:S01]  /*10540*/  LEA.HI R143, R143, 0xe, RZ, 0x1a ;  /* 0x0000000e8f8f7811 */ /* 0x004fe200078fd0ff */
[----:B------:R-:W1:Y:S01]  /*10550*/  LDS.128 R12, [R56] ;  /* 0x00000000380c7984 */ /* 0x000e620000000c00 */
[----:B------:R-:W-:Y:S06]  /*10560*/  BAR.SYNC.DEFER_BLOCKING 0x0 ;  /* 0x0000000000007b1d */ /* 0x000fec0000010000 */
[----:B------:R-:W-:Y:S02]  /*10570*/  STSM.16.M88.4 [R207], R48 ;  /* 0x00000030cf007844 */ /* 0x000fe40000000200 */
[----:B------:R-:W-:Y:S06]  /*10580*/  BAR.SYNC.DEFER_BLOCKING 0x0 ;  /* 0x0000000000007b1d */ /* 0x000fec0000010000 */
[----:B------:R-:W2:Y:S02]  /*10590*/  LDS.128 R8, [R56] ;  /* 0x0000000038087984 */ /* 0x000ea40000000c00 */
[----:B------:R-:W-:Y:S06]  /*105a0*/  BAR.SYNC.DEFER_BLOCKING 0x0 ;  /* 0x0000000000007b1d */ /* 0x000fec0000010000 */
[----:B------:R-:W-:Y:S02]  /*105b0*/  STSM.16.M88.4 [R207], R52 ;  /* 0x00000034cf007844 */ /* 0x000fe40000000200 */
[----:B------:R-:W-:Y:S06]  /*105c0*/  BAR.SYNC.DEFER_BLOCKING 0x0 ;  /* 0x0000000000007b1d */ /* 0x000fec0000010000 */
[----:B------:R3:W-:Y:S01]  /*105d0*/  @P1 STG.E desc[UR16][R2.64], R60 ;  /* 0x0000003c02001986 */ /* 0x0007e2000c101910 */
[----:B------:R-:W-:-:S03]  /*105e0*/  LEA R6, P1, R5, R68, 0x2 ;  /* 0x0000004405067211 */ /* 0x000fc600078210ff */
[----:B------:R-:W2:Y:S01]  /*105f0*/  LDS.128 R56, [R56] ;  /* 0x0000000038387984 */ /* 0x000ea20000000c00 */
[----:B------:R-:W-:Y:S01]  /*10600*/  LEA.HI.X.SX32 R7, R5, R36, 0x2, P1 ;  /* 0x0000002405077211 */ /* 0x000fe200008f16ff */
[C---:B------:R-:W-:Y:S01]  /*10610*/  IMAD R5, R30.reuse, UR6, RZ ;  /* 0x000000061e057c24 */ /* 0x040fe2000f8e02ff */
[----:B------:R-:W-:-:S03]  /*10620*/  ISETP.LT.AND P1, PT, R30, R139, !P0 ;  /* 0x0000008b1e00720c */ /* 0x000fc60004721270 */
[----:B------:R-:W-:Y:S01]  /*10630*/  @P2 STG.E desc[UR16][R6.64], R61 ;  /* 0x0000003d06002986 */ /* 0x000fe2000c101910 */
[-C--:B------:R-:W-:Y:S02]  /*10640*/  LEA R30, P2, R5, R68.reuse, 0x2 ;  /* 0x00000044051e7211 */ /* 0x080fe400078410ff */
[C---:B---3--:R-:W-:Y:S01]  /*10650*/  LEA R2, P6, R31.reuse, R68, 0x2 ;  /* 0x000000441f027211 */ /* 0x048fe200078c10ff */
[----:B------:R3:W-:Y:S01]  /*10660*/  @P3 STG.E desc[UR16][R28.64], R62 ;  /* 0x0000003e1c003986 */ /* 0x0007e2000c101910 */
[CC--:B------:R-:W-:Y:S01]  /*10670*/  ISETP.LT.AND P3, PT, R34.reuse, R139.reuse, !P0 ;  /* 0x0000008b2200720c */ /* 0x0c0fe20004761270 */
[----:B------:R-:W-:Y:S01]  /*10680*/  IMAD R34, R34, UR6, RZ ;  /* 0x0000000622227c24 */ /* 0x000fe2000f8e02ff */
[-C--:B------:R-:W-:Y:S02]  /*10690*/  LEA.HI.X.SX32 R3, R31, R36.reuse, 0x2, P6 ;  /* 0x000000241f037211 */ /* 0x080fe400030f16ff */
[----:B------:R-:W-:Y:S01]  /*106a0*/  LEA.HI.X.SX32 R31, R5, R36, 0x2, P2 ;  /* 0x00000024051f7211 */ /* 0x000fe200010f16ff */
[C---:B------:R-:W-:Y:S01]  /*106b0*/  IMAD R5, R32.reuse, UR6, RZ ;  /* 0x0000000620057c24 */ /* 0x040fe2000f8e02ff */
[----:B------:R-:W-:Y:S01]  /*106c0*/  ISETP.LT.AND P2, PT, R32, R139, !P0 ;  /* 0x0000008b2000720c */ /* 0x000fe20004741270 */
[----:B------:R4:W-:Y:S01]  /*106d0*/  @P4 STG.E desc[UR16][R2.64], R63 ;  /* 0x0000003f02004986 */ /* 0x0009e2000c101910 */
[----:B------:R-:W-:-:S03]  /*106e0*/  LOP3.LUT R32, R0, R143, RZ, 0xfc, !PT ;  /* 0x0000008f00207212 */ /* 0x000fc600078efcff */
[----:B------:R1:W-:Y:S01]  /*106f0*/  @P1 STG.E desc[UR16][R30.64], R64 ;  /* 0x000000401e001986 */ /* 0x0003e2000c101910 */
[----:B---3--:R-:W-:Y:S02]  /*10700*/  LOP3.LUT R28, R0, 0x10, R4, 0xfe, !PT ;  /* 0x00000010001c7812 */ /* 0x008fe400078efe04 */
[C---:B------:R-:W-:Y:S01]  /*10710*/  LEA R6, P1, R5.reuse, R68, 0x2 ;  /* 0x0000004405067211 */ /* 0x040fe200078210ff */
[----:B------:R-:W3:Y:S01]  /*10720*/  S2R R143, SR_TID.X ;  /* 0x00000000008f7919 */ /* 0x000ee20000002100 */
[CC--:B------:R-:W-:Y:S01]  /*10730*/  ISETP.LT.AND P4, PT, R32.reuse, R139.reuse, !P0 ;  /* 0x0000008b2000720c */ /* 0x0c0fe20004781270 */
[----:B------:R-:W-:Y:S01]  /*10740*/  IMAD R32, R32, UR6, RZ ;  /* 0x0000000620207c24 */ /* 0x000fe2000f8e02ff */
[----:B------:R-:W-:Y:S01]  /*10750*/  LEA.HI.X.SX32 R7, R5, R36, 0x2, P1 ;  /* 0x0000002405077211 */ /* 0x000fe200008f16ff */
[----:B------:R-:W-:Y:S01]  /*10760*/  IMAD R5, R28, UR6, RZ ;  /* 0x000000061c057c24 */ /* 0x000fe2000f8e02ff */
[-C--:B----4-:R-:W-:Y:S02]  /*10770*/  LEA R2, P5, R34, R68.reuse, 0x2 ;  /* 0x0000004422027211 */ /* 0x090fe400078a10ff */
[----:B------:R-:W-:Y:S01]  /*10780*/  ISETP.LT.AND P1, PT, R28, R139, !P0 ;  /* 0x0000008b1c00720c */ /* 0x000fe20004721270 */
[----:B------:R4:W-:Y:S01]  /*10790*/  @P2 STG.E desc[UR16][R6.64], R65 ;  /* 0x0000004106002986 */ /* 0x0009e2000c101910 */
[----:B------:R-:W-:-:S02]  /*107a0*/  LEA R28, P6, R32, R68, 0x2 ;  /* 0x00000044201c7211 */ /* 0x000fc400078c10ff */
[----:B------:R-:W-:Y:S02]  /*107b0*/  LEA.HI.X.SX32 R3, R34, R36, 0x2, P5 ;  /* 0x0000002422037211 */ /* 0x000fe400028f16ff */
[C---:B-1----:R-:W-:Y:S02]  /*107c0*/  LEA R30, P2, R5.reuse, R68, 0x2 ;  /* 0x00000044051e7211 */ /* 0x042fe400078410ff */
[--C-:B------:R-:W-:Y:S01]  /*107d0*/  LOP3.LUT R34, R0, 0x12, R4.reuse, 0xfe, !PT ;  /* 0x0000001200227812 */ /* 0x100fe200078efe04 */
[----:B------:R1:W-:Y:S01]  /*107e0*/  @P3 STG.E desc[UR16][R2.64], R66 ;  /* 0x0000004202003986 */ /* 0x0003e2000c101910 */
[-C--:B------:R-:W-:Y:S02]  /*107f0*/  LEA.HI.X.SX32 R29, R32, R36.reuse, 0x2, P6 ;  /* 0x00000024201d7211 */ /* 0x080fe400030f16ff */
[----:B------:R-:W-:Y:S02]  /*10800*/  LEA.HI.X.SX32 R31, R5, R36, 0x2, P2 ;  /* 0x00000024051f7211 */ /* 0x000fe400010f16ff */
[--C-:B------:R-:W-:Y:S01]  /*10810*/  LOP3.LUT R32, R0, 0x14, R4.reuse, 0xfe, !PT ;  /* 0x0000001400207812 */ /* 0x100fe200078efe04 */
[----:B------:R2:W-:Y:S01]  /*10820*/  @P4 STG.E desc[UR16][R28.64], R67 ;  /* 0x000000431c004986 */ /* 0x0005e2000c101910 */
[CC--:B------:R-:W-:Y:S01]  /*10830*/  ISETP.LT.AND P2, PT, R34.reuse, R139.reuse, !P0 ;  /* 0x0000008b2200720c */ /* 0x0c0fe20004741270 */
[----:B------:R-:W-:Y:S01]  /*10840*/  IMAD R34, R34, UR6, RZ ;  /* 0x0000000622227c24 */ /* 0x000fe2000f8e02ff */
[--C-:B----4-:R-:W-:Y:S01]  /*10850*/  LOP3.LUT R6, R0, 0x16, R4.reuse, 0xfe, !PT ;  /* 0x0000001600067812 */ /* 0x110fe200078efe04 */
[----:B------:R4:W-:Y:S01]  /*10860*/  @P1 STG.E desc[UR16][R30.64], R24 ;  /* 0x000000181e001986 */ /* 0x0009e2000c101910 */
[C---:B------:R-:W-:Y:S01]  /*10870*/  ISETP.LT.AND P3, PT, R32.reuse, R139, !P0 ;  /* 0x0000008b2000720c */ /* 0x040fe20004761270 */
[----:B------:R-:W-:Y:S01]  /*10880*/  IMAD R5, R32, UR6, RZ ;  /* 0x0000000620057c24 */ /* 0x000fe2000f8e02ff */
[----:B------:R-:W-:-:S02]  /*10890*/  LOP3.LUT R32, R0, 0x18, R4, 0xfe, !PT ;  /* 0x0000001800207812 */ /* 0x000fc400078efe04 */
[----:B-1----:R-:W-:Y:S02]  /*108a0*/  LEA R2, P1, R34, R68, 0x2 ;  /* 0x0000004422027211 */ /* 0x002fe400078210ff */
[CC--:B------:R-:W-:Y:S01]  /*108b0*/  ISETP.LT.AND P4, PT, R6.reuse, R139.reuse, !P0 ;  /* 0x0000008b0600720c */ /* 0x0c0fe20004781270 */
[----:B--2---:R-:W-:Y:S01]  /*108c0*/  IMAD R29, R6, UR6, RZ ;  /* 0x00000006061d7c24 */ /* 0x004fe2000f8e02ff */
[----:B------:R-:W-:Y:S02]  /*108d0*/  LEA.HI.X.SX32 R3, R34, R36, 0x2, P1 ;  /* 0x0000002422037211 */ /* 0x000fe400008f16ff */
[C---:B------:R-:W-:Y:S01]  /*108e0*/  ISETP.LT.AND P1, PT, R32.reuse, R139, !P0 ;  /* 0x0000008b2000720c */ /* 0x040fe20004721270 */
[----:B----4-:R-:W-:Y:S01]  /*108f0*/  IMAD R24, R32, UR6, RZ ;  /* 0x0000000620187c24 */ /* 0x010fe2000f8e02ff */
[-C--:B------:R-:W-:Y:S01]  /*10900*/  LEA R6, P5, R5, R68.reuse, 0x2 ;  /* 0x0000004405067211 */ /* 0x080fe200078a10ff */
[----:B------:R1:W-:Y:S01]  /*10910*/  @P2 STG.E desc[UR16][R2.64], R25 ;  /* 0x0000001902002986 */ /* 0x0003e2000c101910 */
[----:B------:R-:W-:-:S02]  /*10920*/  LEA R28, P6, R29, R68, 0x2 ;  /* 0x000000441d1c7211 */ /* 0x000fc400078c10ff */
[----:B------:R-:W-:Y:S02]  /*10930*/  LEA R30, P2, R24, R68, 0x2 ;  /* 0x00000044181e7211 */ /* 0x000fe400078410ff */
[--C-:B------:R-:W-:Y:S02]  /*10940*/  LOP3.LUT R32, R0, 0x1a, R4.reuse, 0xfe, !PT ;  /* 0x0000001a00207812 */ /* 0x100fe400078efe04 */
[-C--:B------:R-:W-:Y:S02]  /*10950*/  LEA.HI.X.SX32 R7, R5, R36.reuse, 0x2, P5 ;  /* 0x0000002405077211 */ /* 0x080fe400028f16ff */
[-C--:B------:R-:W-:Y:S01]  /*10960*/  LEA.HI.X.SX32 R29, R29, R36.reuse, 0x2, P6 ;  /* 0x000000241d1d7211 */ /* 0x080fe200030f16ff */
[----:B------:R-:W-:Y:S01]  /*10970*/  IMAD R5, R32, UR6, RZ ;  /* 0x0000000620057c24 */ /* 0x000fe2000f8e02ff */
[----:B------:R-:W-:Y:S01]  /*10980*/  LEA.HI.X.SX32 R31, R24, R36, 0x2, P2 ;  /* 0x00000024181f7211 */ /* 0x000fe200010f16ff */
[----:B------:R2:W-:Y:S01]  /*10990*/  @P3 STG.E desc[UR16][R6.64], R26 ;  /* 0x0000001a06003986 */ /* 0x0005e2000c101910 */
[----:B------:R-:W-:-:S02]  /*109a0*/  LOP3.LUT R24, R0, 0x1c, R4, 0xfe, !PT ;  /* 0x0000001c00187812 */ /* 0x000fc400078efe04 */
[----:B---3--:R-:W-:Y:S01]  /*109b0*/  LEA.HI R143, R143, 0x1e, RZ, 0x1a ;  /* 0x0000001e8f8f7811 */ /* 0x008fe200078fd0ff */
[----:B------:R-:W-:Y:S01]  /*109c0*/  @P4 STG.E desc[UR16][R28.64], R27 ;  /* 0x0000001b1c004986 */ /* 0x000fe2000c101910 */
[----:B------:R-:W-:Y:S01]  /*109d0*/  ISETP.LT.AND P2, PT, R32, R139, !P0 ;  /* 0x0000008b2000720c */ /* 0x000fe20004741270 */
[----:B-1----:R-:W-:Y:S01]  /*109e0*/  IMAD R25, R24, UR6, RZ ;  /* 0x0000000618197c24 */ /* 0x002fe2000f8e02ff */
[----:B------:R-:W-:Y:S01]  /*109f0*/  LOP3.LUT R32, R0, R143, RZ, 0xfc, !PT ;  /* 0x0000008f00207212 */ /* 0x000fe200078efcff */
[----:B------:R1:W-:Y:S01]  /*10a00*/  @P1 STG.E desc[UR16][R30.64], R20 ;  /* 0x000000141e001986 */ /* 0x0003e2000c101910 */
[----:B------:R-:W-:Y:S02]  /*10a10*/  ISETP.LT.AND P1, PT, R24, R139, !P0 ;  /* 0x0000008b1800720c */ /* 0x000fe40004721270 */
[----:B------:R-:W-:Y:S01]  /*10a20*/  LOP3.LUT R24, R0, 0x20, R4, 0xfe, !PT ;  /* 0x0000002000187812 */ /* 0x000fe200078efe04 */
[----:B------:R-:W3:Y:S01]  /*10a30*/  S2R R143, SR_TID.X ;  /* 0x00000000008f7919 */ /* 0x000ee20000002100 */
[----:B------:R-:W-:-:S02]  /*10a40*/  LEA R2, P5, R5, R68, 0x2 ;  /* 0x0000004405027211 */ /* 0x000fc400078a10ff */
[CC--:B------:R-:W-:Y:S01]  /*10a50*/  ISETP.LT.AND P3, PT, R32.reuse, R139.reuse, !P0 ;  /* 0x0000008b2000720c */ /* 0x0c0fe20004761270 */
[----:B------:R-:W-:Y:S01]  /*10a60*/  IMAD R32, R32, UR6, RZ ;  /* 0x0000000620207c24 */ /* 0x000fe2000f8e02ff */
[----:B------:R-:W-:Y:S01]  /*10a70*/  LEA.HI.X.SX32 R3, R5, R36, 0x2, P5 ;  /* 0x0000002405037211 */ /* 0x000fe200028f16ff */
[C---:B------:R-:W-:Y:S01]  /*10a80*/  IMAD R5, R24.reuse, UR6, RZ ;  /* 0x0000000618057c24 */ /* 0x040fe2000f8e02ff */
[-C--:B--2---:R-:W-:Y:S02]  /*10a90*/  LEA R6, P4, R25, R68.reuse, 0x2 ;  /* 0x0000004419067211 */ /* 0x084fe400078810ff */
[----:B------:R-:W-:Y:S01]  /*10aa0*/  ISETP.LT.AND P5, PT, R24, R139, !P0 ;  /* 0x0000008b1800720c */ /* 0x000fe200047a1270 */
[----:B------:R2:W-:Y:S01]  /*10ab0*/  @P2 STG.E desc[UR16][R2.64], R21 ;  /* 0x0000001502002986 */ /* 0x0005e2000c101910 */
[-C--:B------:R-:W-:Y:S02]  /*10ac0*/  LEA R24, P6, R32, R68.reuse, 0x2 ;  /* 0x0000004420187211 */ /* 0x080fe400078c10ff */
[----:B------:R-:W-:-:S02]  /*10ad0*/  LEA R26, P2, R5, R68, 0x2 ;  /* 0x00000044051a7211 */ /* 0x000fc400078410ff */
[--C-:B-1----:R-:W-:Y:S02]  /*10ae0*/  LOP3.LUT R20, R0, 0x22, R4.reuse, 0xfe, !PT ;  /* 0x0000002200147812 */ /* 0x102fe400078efe04 */
[-C--:B------:R-:W-:Y:S02]  /*10af0*/  LEA.HI.X.SX32 R7, R25, R36.reuse, 0x2, P4 ;  /* 0x0000002419077211 */ /* 0x080fe400020f16ff */
[-C--:B------:R-:W-:Y:S02]  /*10b00*/  LEA.HI.X.SX32 R25, R32, R36.reuse, 0x2, P6 ;  /* 0x0000002420197211 */ /* 0x080fe400030f16ff */
[----:B------:R-:W-:Y:S01]  /*10b10*/  LEA.HI.X.SX32 R27, R5, R36, 0x2, P2 ;  /* 0x00000024051b7211 */ /* 0x000fe200010f16ff */
[C---:B------:R-:W-:Y:S01]  /*10b20*/  IMAD R5, R20.reuse, UR6, RZ ;  /* 0x0000000614057c24 */ /* 0x040fe2000f8e02ff */
[----:B------:R-:W-:Y:S01]  /*10b30*/  ISETP.LT.AND P4, PT, R20, R139, !P0 ;  /* 0x0000008b1400720c */ /* 0x000fe20004781270 */
[----:B------:R1:W-:Y:S01]  /*10b40*/  @P1 STG.E desc[UR16][R6.64], R22 ;  /* 0x0000001606001986 */ /* 0x0003e2000c101910 */
[----:B------:R-:W-:-:S02]  /*10b50*/  LOP3.LUT R32, R0, 0x24, R4, 0xfe, !PT ;  /* 0x0000002400207812 */ /* 0x000fc400078efe04 */
[C-C-:B------:R-:W-:Y:S01]  /*10b60*/  LOP3.LUT R30, R0.reuse, 0x26, R4.reuse, 0xfe, !PT ;  /* 0x00000026001e7812 */ /* 0x140fe200078efe04 */
[----:B------:R-:W-:Y:S01]  /*10b70*/  @P3 STG.E desc[UR16][R24.64], R23 ;  /* 0x0000001718003986 */ /* 0x000fe2000c101910 */
[C---:B--2---:R-:W-:Y:S02]  /*10b80*/  LEA R2, P3, R5.reuse, R68, 0x2 ;  /* 0x0000004405027211 */ /* 0x044fe400078610ff */
[--C-:B------:R-:W-:Y:S01]  /*10b90*/  LOP3.LUT R20, R0, 0x28, R4.reuse, 0xfe, !PT ;  /* 0x0000002800147812 */ /* 0x100fe200078efe04 */
[----:B------:R2:W-:Y:S01]  /*10ba0*/  @P5 STG.E desc[UR16][R26.64], R16 ;  /* 0x000000101a005986 */ /* 0x0005e2000c101910 */
[CC--:B------:R-:W-:Y:S01]  /*10bb0*/  ISETP.LT.AND P1, PT, R32.reuse, R139.reuse, !P0 ;  /* 0x0000008b2000720c */ /* 0x0c0fe20004721270 */
[----:B------:R-:W-:Y:S01]  /*10bc0*/  IMAD R32, R32, UR6, RZ ;  /* 0x0000000620207c24 */ /* 0x000fe2000f8e02ff */
[C---:B------:R-:W-:Y:S01]  /*10bd0*/  ISETP.LT.AND P2, PT, R30.reuse, R139, !P0 ;  /* 0x0000008b1e00720c */ /* 0x040fe20004741270 */
[----:B------:R-:W-:Y:S01]  /*10be0*/  IMAD R30, R30, UR6, RZ ;  /* 0x000000061e1e7c24 */ /* 0x000fe2000f8e02ff */
[----:B------:R-:W-:Y:S01]  /*10bf0*/  LEA.HI.X.SX32 R3, R5, R36, 0x2, P3 ;  /* 0x0000002405037211 */ /* 0x000fe200018f16ff */
[----:B------:R-:W-:Y:S01]  /*10c00*/  IMAD R5, R20, UR6, RZ ;  /* 0x0000000614057c24 */ /* 0x000fe2000f8e02ff */
[----:B------:R-:W-:-:S02]  /*10c10*/  LOP3.LUT R28, R0, 0x2a, R4, 0xfe, !PT ;  /* 0x0000002a001c7812 */ /* 0x000fc400078efe04 */
[-C--:B------:R-:W-:Y:S01]  /*10c20*/  ISETP.LT.AND P3, PT, R20, R139.reuse, !P0 ;  /* 0x0000008b1400720c */ /* 0x080fe20004761270 */
[----:B------:R4:W-:Y:S01]  /*10c30*/  @P4 STG.E desc[UR16][R2.64], R17 ;  /* 0x0000001102004986 */ /* 0x0009e2000c101910 */
[-C--:B-1----:R-:W-:Y:S01]  /*10c40*/  LEA R6, P6, R32, R68.reuse, 0x2 ;  /* 0x0000004420067211 */ /* 0x082fe200078c10ff */
[----:B--2---:R-:W-:Y:S01]  /*10c50*/  IMAD R16, R28, UR6, RZ ;  /* 0x000000061c107c24 */ /* 0x004fe2000f8e02ff */
[-C--:B------:R-:W-:Y:S02]  /*10c60*/  LEA R20, P4, R30, R68.reuse, 0x2 ;  /* 0x000000441e147211 */ /* 0x080fe400078810ff */
[----:B------:R-:W-:Y:S02]  /*10c70*/  LEA R22, P5, R5, R68, 0x2 ;  /* 0x0000004405167211 */ /* 0x000fe400078a10ff */
[----:B------:R-:W-:Y:S02]  /*10c80*/  LEA.HI.X.SX32 R7, R32, R36, 0x2, P6 ;  /* 0x0000002420077211 */ /* 0x000fe400030f16ff */
[----:B------:R-:W-:-:S02]  /*10c90*/  ISETP.LT.AND P6, PT, R28, R139, !P0 ;  /* 0x0000008b1c00720c */ /* 0x000fc400047c1270 */
[----:B---3--:R-:W-:Y:S01]  /*10ca0*/  LEA.HI R143, R143, 0x2e, RZ, 0x1a ;  /* 0x0000002e8f8f7811 */ /* 0x008fe200078fd0ff */
[----:B------:R1:W-:Y:S01]  /*10cb0*/  @P1 STG.E desc[UR16][R6.64], R18 ;  /* 0x0000001206001986 */ /* 0x0003e2000c101910 */
[-C--:B------:R-:W-:Y:S02]  /*10cc0*/  LEA.HI.X.SX32 R21, R30, R36.reuse, 0x2, P4 ;  /* 0x000000241e157211 */ /* 0x080fe400020f16ff */
[----:B------:R-:W-:Y:S02]  /*10cd0*/  LEA.HI.X.SX32 R23, R5, R36, 0x2, P5 ;  /* 0x0000002405177211 */ /* 0x000fe400028f16ff */
[----:B------:R-:W-:Y:S01]  /*10ce0*/  LEA R24, P4, R16, R68, 0x2 ;  /* 0x0000004410187211 */ /* 0x000fe200078810ff */
[----:B------:R2:W-:Y:S01]  /*10cf0*/  @P2 STG.E desc[UR16][R20.64], R19 ;  /* 0x0000001314002986 */ /* 0x0005e2000c101910 */
[C---:B------:R-:W-:Y:S02]  /*10d00*/  LOP3.LUT R34, R0.reuse, 0x2c, R4, 0xfe, !PT ;  /* 0x0000002c00227812 */ /* 0x040fe400078efe04 */
[----:B------:R-:W-:Y:S01]  /*10d10*/  LOP3.LUT R32, R0, R143, RZ, 0xfc, !PT ;  /* 0x0000008f00207212 */ /* 0x000fe200078efcff */
[----:B------:R3:W-:Y:S01]  /*10d20*/  @P3 STG.E desc[UR16][R22.64], R12 ;  /* 0x0000000c16003986 */ /* 0x0007e2000c101910 */
[----:B------:R-:W-:-:S02]  /*10d30*/  LEA.HI.X.SX32 R25, R16, R36, 0x2, P4 ;  /* 0x0000002410197211 */ /* 0x000fc400020f16ff */
[--C-:B----4-:R-:W-:Y:S02]  /*10d40*/  LOP3.LUT R2, R0, 0x30, R4.reuse, 0xfe, !PT ;  /* 0x0000003000027812 */ /* 0x110fe400078efe04 */
[CC--:B------:R-:W-:Y:S01]  /*10d50*/  ISETP.LT.AND P1, PT, R34.reuse, R139.reuse, !P0 ;  /* 0x0000008b2200720c */ /* 0x0c0fe20004721270 */
[----:B------:R-:W-:Y:S01]  /*10d60*/  IMAD R34, R34, UR6, RZ ;  /* 0x0000000622227c24 */ /* 0x000fe2000f8e02ff */
[CC--:B------:R-:W-:Y:S01]  /*10d70*/  ISETP.LT.AND P3, PT, R32.reuse, R139.reuse, !P0 ;  /* 0x0000008b2000720c */ /* 0x0c0fe20004761270 */
[----:B------:R-:W-:Y:S01]  /*10d80*/  IMAD R32, R32, UR6, RZ ;  /* 0x0000000620207c24 */ /* 0x000fe2000f8e02ff */
[----:B------:R-:W-:Y:S01]  /*10d90*/  LOP3.LUT R30, R0, 0x32, R4, 0xfe, !PT ;  /* 0x00000032001e7812 */ /* 0x000fe200078efe04 */
[----:B------:R4:W-:Y:S01]  /*10da0*/  @P6 STG.E desc[UR16][R24.64], R13 ;  /* 0x0000000d18006986 */ /* 0x0009e2000c101910 */
[C---:B------:R-:W-:Y:S01]  /*10db0*/  ISETP.LT.AND P2, PT, R2.reuse, R139, !P0 ;  /* 0x0000008b0200720c */ /* 0x040fe20004741270 */
[----:B------:R-:W-:Y:S01]  /*10dc0*/  IMAD R5, R2, UR6, RZ ;  /* 0x0000000602057c24 */ /* 0x000fe2000f8e02ff */
[----:B------:R-:W-:-:S02]  /*10dd0*/  LEA R2, P6, R34, R68, 0x2 ;  /* 0x0000004422027211 */ /* 0x000fc400078c10ff */
[C---:B------:R-:W-:Y:S01]  /*10de0*/  ISETP.LT.AND P4, PT, R30.reuse, R139, !P0 ;  /* 0x0000008b1e00720c */ /* 0x040fe20004781270 */
[----:B------:R-:W-:Y:S01]  /*10df0*/  IMAD R30, R30, UR6, RZ ;  /* 0x000000061e1e7c24 */ /* 0x000fe2000f8e02ff */
[----:B-1----:R-:W-:Y:S02]  /*10e00*/  LEA R6, P5, R32, R68, 0x2 ;  /* 0x0000004420067211 */ /* 0x002fe400078a10ff */
[C---:B------:R-:W-:Y:S02]  /*10e10*/  LOP3.LUT R16, R0.reuse, R206, RZ, 0xfc, !PT ;  /* 0x000000ce00107212 */ /* 0x040fe400078efcff */
[C-C-:B------:R-:W-:Y:S02]  /*10e20*/  LOP3.LUT R28, R0.reuse, 0x34, R4.reuse, 0xfe, !PT ;  /* 0x00000034001c7812 */ /* 0x140fe400078efe04 */
[C-C-:B------:R-:W-:Y:S02]  /*10e30*/  LOP3.LUT R26, R0.reuse, 0x36, R4.reuse, 0xfe, !PT ;  /* 0x00000036001a7812 */ /* 0x140fe400078efe04 */
[----:B--2---:R-:W-:-:S02]  /*10e40*/  LOP3.LUT R20, R0, 0x38, R4, 0xfe, !PT ;  /* 0x0000003800147812 */ /* 0x004fc400078efe04 */
[--C-:B------:R-:W-:Y:S02]  /*10e50*/  LOP3.LUT R18, R0, 0x3a, R4.reuse, 0xfe, !PT ;  /* 0x0000003a00127812 */ /* 0x100fe400078efe04 */
[----:B------:R-:W-:Y:S02]  /*10e60*/  LEA.HI.X.SX32 R3, R34, R36, 0x2, P6 ;  /* 0x0000002422037211 */ /* 0x000fe400030f16ff */
[C---:B---3--:R-:W-:Y:S02]  /*10e70*/  LEA R12, P6, R5.reuse, R68, 0x2 ;  /* 0x00000044050c7211 */ /* 0x048fe400078c10ff */
[----:B------:R-:W-:Y:S01]  /*10e80*/  LOP3.LUT R0, R0, 0x3c, R4, 0xfe, !PT ;  /* 0x0000003c00007812 */ /* 0x000fe200078efe04 */
[----:B------:R1:W-:Y:S01]  /*10e90*/  @P1 STG.E desc[UR16][R2.64], R14 ;  /* 0x0000000e02001986 */ /* 0x0003e2000c101910 */
[----:B------:R-:W-:Y:S02]  /*10ea0*/  LEA.HI.X.SX32 R7, R32, R36, 0x2, P5 ;  /* 0x0000002420077211 */ /* 0x000fe400028f16ff */
[----:B------:R-:W-:Y:S01]  /*10eb0*/  LEA R4, P5, R30, R68, 0x2 ;  /* 0x000000441e047211 */ /* 0x000fe200078a10ff */
[----:B------:R-:W-:Y:S01]  /*10ec0*/  IMAD R17, R0, UR6, RZ ;  /* 0x0000000600117c24 */ /* 0x000fe2000f8e02ff */
[-C--:B----4-:R-:W-:Y:S01]  /*10ed0*/  LEA.HI.X.SX32 R13, R5, R36.reuse, 0x2, P6 ;  /* 0x00000024050d7211 */ /* 0x090fe200030f16ff */
[----:B------:R2:W-:Y:S01]  /*10ee0*/  @P3 STG.E desc[UR16][R6.64], R15 ;  /* 0x0000000f06003986 */ /* 0x0005e2000c101910 */
[----:B------:R-:W-:-:S02]  /*10ef0*/  LEA.HI.X.SX32 R5, R30, R36, 0x2, P5 ;  /* 0x000000241e057211 */ /* 0x000fc400028f16ff */
[CC--:B------:R-:W-:Y:S01]  /*10f00*/  ISETP.LT.AND P5, PT, R28.reuse, R139.reuse, !P0 ;  /* 0x0000008b1c00720c */ /* 0x0c0fe200047a1270 */
[----:B------:R-:W-:Y:S01]  /*10f10*/  IMAD R28, R28, UR6, RZ ;  /* 0x000000061c1c7c24 */ /* 0x000fe2000f8e02ff */
[CC--:B------:R-:W-:Y:S01]  /*10f20*/  ISETP.LT.AND P3, PT, R20.reuse, R139.reuse, !P0 ;  /* 0x0000008b1400720c */ /* 0x0c0fe20004761270 */
[----:B------:R-:W-:Y:S01]  /*10f30*/  IMAD R20, R20, UR6, RZ ;  /* 0x0000000614147c24 */ /* 0x000fe2000f8e02ff */
[----:B------:R3:W-:Y:S01]  /*10f40*/  @P2 STG.E desc[UR16][R12.64], R8 ;  /* 0x000000080c002986 */ /* 0x0007e2000c101910 */
[----:B-1----:R-:W-:Y:S01]  /*10f50*/  IMAD R14, R18, UR6, RZ ;  /* 0x00000006120e7c24 */ /* 0x002fe2000f8e02ff */
[-C--:B------:R-:W-:Y:S02]  /*10f60*/  LEA R2, P1, R28, R68.reuse, 0x2 ;  /* 0x000000441c027211 */ /* 0x080fe400078210ff */
[----:B------:R1:W-:Y:S01]  /*10f70*/  @P4 STG.E desc[UR16][R4.64], R9 ;  /* 0x0000000904004986 */ /* 0x0003e2000c101910 */
[C---:B------:R-:W-:Y:S01]  /*10f80*/  ISETP.LT.AND P4, PT, R26.reuse, R139, !P0 ;  /* 0x0000008b1a00720c */ /* 0x040fe20004781270 */
[----:B------:R-:W-:Y:S01]  /*10f90*/  IMAD R26, R26, UR6, RZ ;  /* 0x000000061a1a7c24 */ /* 0x000fe2000f8e02ff */
[----:B--2---:R-:W-:Y:S01]  /*10fa0*/  LEA R6, P2, R20, R68, 0x2 ;  /* 0x0000004414067211 */ /* 0x004fe200078410ff */
[----:B------:R-:W-:Y:S01]  /*10fb0*/  IMAD R15, R16, UR6, RZ ;  /* 0x00000006100f7c24 */ /* 0x000fe2000f8e02ff */
[----:B------:R-:W-:-:S02]  /*10fc0*/  LEA.HI.X.SX32 R3, R28, R36, 0x2, P1 ;  /* 0x000000241c037211 */ /* 0x000fc400008f16ff */
[----:B------:R-:W-:Y:S02]  /*10fd0*/  LEA.HI.X.SX32 R7, R20, R36, 0x2, P2 ;  /* 0x0000002414077211 */ /* 0x000fe400010f16ff */
[-C--:B---3--:R-:W-:Y:S01]  /*10fe0*/  LEA R8, P1, R14, R68.reuse, 0x2 ;  /* 0x000000440e087211 */ /* 0x088fe200078210ff */
[----:B------:R2:W-:Y:S01]  /*10ff0*/  @P5 STG.E desc[UR16][R2.64], R10 ;  /* 0x0000000a02005986 */ /* 0x0005e2000c101910 */
[-C--:B------:R-:W-:Y:S02]  /*11000*/  ISETP.LT.AND P2, PT, R18, R139.reuse, !P0 ;  /* 0x0000008b1200720c */ /* 0x080fe40004741270 */
[----:B-1----:R-:W-:Y:S02]  /*11010*/  LEA R4, P6, R26, R68, 0x2 ;  /* 0x000000441a047211 */ /* 0x002fe400078c10ff */
[----:B------:R-:W-:Y:S02]  /*11020*/  LEA.HI.X.SX32 R9, R14, R36, 0x2, P1 ;  /* 0x000000240e097211 */ /* 0x000fe400008f16ff */
[----:B------:R-:W-:-:S02]  /*11030*/  ISETP.LT.AND P1, PT, R0, R139, !P0 ;  /* 0x0000008b0000720c */ /* 0x000fc40004721270 */
[----:B------:R-:W-:Y:S02]  /*11040*/  ISETP.LT.AND P0, PT, R16, R139, !P0 ;  /* 0x0000008b1000720c */ /* 0x000fe40004701270 */
[----:B------:R-:W-:Y:S02]  /*11050*/  LEA.HI.X.SX32 R5, R26, R36, 0x2, P6 ;  /* 0x000000241a057211 */ /* 0x000fe400030f16ff */
[----:B------:R-:W-:-:S03]  /*11060*/  LEA R12, P6, R17, R68, 0x2 ;  /* 0x00000044110c7211 */ /* 0x000fc600078c10ff */
[----:B------:R2:W-:Y:S01]  /*11070*/  @P4 STG.E desc[UR16][R4.64], R11 ;  /* 0x0000000b04004986 */ /* 0x0005e2000c101910 */
[----:B------:R-:W-:Y:S02]  /*11080*/  LEA.HI.X.SX32 R13, R17, R36, 0x2, P6 ;  /* 0x00000024110d7211 */ /* 0x000fe400030f16ff */
[C---:B------:R-:W-:Y:S01]  /*11090*/  LEA R14, P6, R15.reuse, R68, 0x2 ;  /* 0x000000440f0e7211 */ /* 0x040fe200078c10ff */
[----:B------:R2:W-:Y:S03]  /*110a0*/  @P3 STG.E desc[UR16][R6.64], R56 ;  /* 0x0000003806003986 */ /* 0x0005e6000c101910 */
[----:B------:R-:W-:Y:S01]  /*110b0*/  LEA.HI.X.SX32 R15, R15, R36, 0x2, P6 ;  /* 0x000000240f0f7211 */ /* 0x000fe200030f16ff */
[----:B------:R2:W-:Y:S04]  /*110c0*/  @P2 STG.E desc[UR16][R8.64], R57 ;  /* 0x0000003908002986 */ /* 0x0005e8000c101910 */
[----:B------:R2:W-:Y:S01]  /*110d0*/  @P1 STG.E desc[UR16][R12.64], R58 ;  /* 0x0000003a0c001986 */ /* 0x0005e2000c101910 */
[----:B------:R-:W-:Y:S05]  /*110e0*/  @!P0 EXIT ;  /* 0x000000000000894d */ /* 0x000fea0003800000 */
[----:B------:R-:W-:Y:S01]  /*110f0*/  STG.E desc[UR16][R14.64], R59 ;  /* 0x0000003b0e007986 */ /* 0x000fe2000c101910 */
[----:B------:R-:W-:Y:S05]  /*11100*/  EXIT ;  /* 0x000000000000794d */ /* 0x000fea0003800000 */
.L_x_2:
[----:B------:R-:W-:-:S00]  /*11110*/  BRA `(.L_x_2) ;  /* 0xfffffffc00fc7947 */ /* 0x000fc0000383ffff */
[----:B------:R-:W-:-:S00]  /*11120*/  NOP ;  /* 0x0000000000007918 */ /* 0x000fc00000000000 */
        /* <DEDUP_REMOVED lines=13> */
.L_x_3:


//--------------------- .nv.shared.matmul_kernel  --------------------------
	.section	.nv.shared.matmul_kernel,"aw",@nobits
	.sectionflags	@""
	.align	16
	.zero		1024


//--------------------- .nv.shared.reserved.0     --------------------------
	.section	.nv.shared.reserved.0,"aw",@nobits
	.weak		__nv_reservedSMEM_offset_0_alias
	.size		__nv_reservedSMEM_offset_0_alias, 0, 0
	.other		__nv_reservedSMEM_offset_0_alias,@"STO_CUDA_RESERVED_SHARED STV_DEFAULT"
__nv_reservedSMEM_offset_0_alias:
	.zero		0


//--------------------- .nv.constant0.matmul_kernel --------------------------
	.section	.nv.constant0.matmul_kernel,"a",@progbits
	.sectionflags	@""
	.align	4
.nv.constant0.matmul_kernel:
	.zero		608


//--------------------- SYMBOLS --------------------------

	.type		.nv.reservedSmem.offset0,@object
	.size		.nv.reservedSmem.offset0,0x4
